	.target	sm_100a

	.elftype	@"ET_EXEC"


//--------------------- .note.nv.tkinfo           --------------------------
	.section	.note.nv.tkinfo,"",@"SHT_NOTE"
	.sectionflags	@"SHF_NOTE_NV_TKINFO"
	.tkinfo
        /*0018*/ 	.word	0x00000002
        /*0030*/ 	.string	""
        /*0030*/ 	.string	"ptxas"
        /*0030*/ 	.string	"Cuda compilation tools, release 13.0, V13.0.88"
        /*0030*/ 	.string	"Build cuda_13.0.r13.0/compiler.36424714_0"
        /*0030*/ 	.string	"-arch sm_100a -m 64 "



//--------------------- .note.nv.cuinfo           --------------------------
	.section	.note.nv.cuinfo,"",@"SHT_NOTE"
	.sectionflags	@"SHF_NOTE_NV_CUINFO"
        /*0018*/ 	.short	0x0002
        /*001a*/ 	.short	0x0064
        /*001c*/ 	.short	0x0082
	.zero		2


//--------------------- .nv.info                  --------------------------
	.section	.nv.info,"",@"SHT_CUDA_INFO"
	.align	4


	//----- nvinfo : EIATTR_REGCOUNT
	.align		4
        /*0000*/ 	.byte	0x04, 0x2f
        /*0002*/ 	.short	(.L_12 - .L_11)
	.align		4
.L_11:
        /*0004*/ 	.word	index@(_ZN7cutlass13device_kernelIN5flash11enable_sm90INS1_16FlashAttnFwdSm90INS1_25CollectiveMainloopFwdSm90ILi2EN4cute5tupleIJNS5_1CILi1EEES8_S8_EEENS6_IJNS7_ILi192EEENS7_ILi160EEENS7_ILi64EEEEEELi64ENS_12float_e4m3_tEfNS_4arch4Sm90ELb1ELb0ELb0ELb1ELb0ELb1ELb0ELb1ELb1ELb1ELb0ELb0EEENS1_21CollectiveEpilogueFwdINS6_IJSA_SC_SB_EEES9_NS_10bfloat16_tESG_Li384ELb1ELb1ELb0ELb1EEENS1_36VarlenDynamicPersistentTileSchedulerILi192ELi160ELi384ELi128ELb0ELb1ELb1ELb1ELb1ELb1EEEEEEEEEvNT_6ParamsE)
        /*0008*/ 	.word	0x00000004


	//----- nvinfo : EIATTR_FRAME_SIZE
	.align		4
.L_12:
        /*000c*/ 	.byte	0x04, 0x11
        /*000e*/ 	.short	(.L_14 - .L_13)
	.align		4
.L_13:
        /*0010*/ 	.word	index@(_ZN7cutlass13device_kernelIN5flash11enable_sm90INS1_16FlashAttnFwdSm90INS1_25CollectiveMainloopFwdSm90ILi2EN4cute5tupleIJNS5_1CILi1EEES8_S8_EEENS6_IJNS7_ILi192EEENS7_ILi160EEENS7_ILi64EEEEEELi64ENS_12float_e4m3_tEfNS_4arch4Sm90ELb1ELb0ELb0ELb1ELb0ELb1ELb0ELb1ELb1ELb1ELb0ELb0EEENS1_21CollectiveEpilogueFwdINS6_IJSA_SC_SB_EEES9_NS_10bfloat16_tESG_Li384ELb1ELb1ELb0ELb1EEENS1_36VarlenDynamicPersistentTileSchedulerILi192ELi160ELi384ELi128ELb0ELb1ELb1ELb1ELb1ELb1EEEEEEEEEvNT_6ParamsE)
        /*0014*/ 	.word	0x00000000


	//----- nvinfo : EIATTR_REGCOUNT
	.align		4
.L_14:
        /*0018*/ 	.byte	0x04, 0x2f
        /*001a*/ 	.short	(.L_16 - .L_15)
	.align		4
.L_15:
        /*001c*/ 	.word	index@(_ZN7cutlass13device_kernelIN5flash11enable_sm90INS1_16FlashAttnFwdSm90INS1_25CollectiveMainloopFwdSm90ILi2EN4cute5tupleIJNS5_1CILi1EEES8_S8_EEENS6_IJNS7_ILi192EEENS7_ILi160EEENS7_ILi64EEEEEELi64ENS_12float_e4m3_tEfNS_4arch4Sm90ELb1ELb0ELb0ELb1ELb0ELb0ELb0ELb1ELb1ELb1ELb0ELb0EEENS1_21CollectiveEpilogueFwdINS6_IJSA_SC_SB_EEES9_NS_10bfloat16_tESG_Li384ELb1ELb1ELb0ELb1EEENS1_36VarlenDynamicPersistentTileSchedulerILi192ELi160ELi384ELi128ELb0ELb1ELb1ELb1ELb1ELb1EEEEEEEEEvNT_6ParamsE)
        /*0020*/ 	.word	0x00000004


	//----- nvinfo : EIATTR_FRAME_SIZE
	.align		4
.L_16:
        /*0024*/ 	.byte	0x04, 0x11
        /*0026*/ 	.short	(.L_18 - .L_17)
	.align		4
.L_17:
        /*0028*/ 	.word	index@(_ZN7cutlass13device_kernelIN5flash11enable_sm90INS1_16FlashAttnFwdSm90INS1_25CollectiveMainloopFwdSm90ILi2EN4cute5tupleIJNS5_1CILi1EEES8_S8_EEENS6_IJNS7_ILi192EEENS7_ILi160EEENS7_ILi64EEEEEELi64ENS_12float_e4m3_tEfNS_4arch4Sm90ELb1ELb0ELb0ELb1ELb0ELb0ELb0ELb1ELb1ELb1ELb0ELb0EEENS1_21CollectiveEpilogueFwdINS6_IJSA_SC_SB_EEES9_NS_10bfloat16_tESG_Li384ELb1ELb1ELb0ELb1EEENS1_36VarlenDynamicPersistentTileSchedulerILi192ELi160ELi384ELi128ELb0ELb1ELb1ELb1ELb1ELb1EEEEEEEEEvNT_6ParamsE)
        /*002c*/ 	.word	0x00000000


	//----- nvinfo : EIATTR_REGCOUNT
	.align		4
.L_18:
        /*0030*/ 	.byte	0x04, 0x2f
        /*0032*/ 	.short	(.L_20 - .L_19)
	.align		4
.L_19:
        /*0034*/ 	.word	index@(_ZN7cutlass13device_kernelIN5flash11enable_sm90INS1_16FlashAttnFwdSm90INS1_25CollectiveMainloopFwdSm90ILi2EN4cute5tupleIJNS5_1CILi1EEES8_S8_EEENS6_IJNS7_ILi192EEENS7_ILi160EEENS7_ILi64EEEEEELi64ENS_12float_e4m3_tEfNS_4arch4Sm90ELb1ELb0ELb0ELb0ELb0ELb0ELb0ELb1ELb1ELb1ELb0ELb0EEENS1_21CollectiveEpilogueFwdINS6_IJSA_SC_SB_EEES9_NS_10bfloat16_tESG_Li384ELb0ELb1ELb0ELb1EEENS1_30DynamicPersistentTileSchedulerILi384ELi128ELb0ELb1ELb1EEEEEEEEEvNT_6ParamsE)
        /*0038*/ 	.word	0x00000004


	//----- nvinfo : EIATTR_FRAME_SIZE
	.align		4
.L_20:
        /*003c*/ 	.byte	0x04, 0x11
        /*003e*/ 	.short	(.L_22 - .L_21)
	.align		4
.L_21:
        /*0040*/ 	.word	index@(_ZN7cutlass13device_kernelIN5flash11enable_sm90INS1_16FlashAttnFwdSm90INS1_25CollectiveMainloopFwdSm90ILi2EN4cute5tupleIJNS5_1CILi1EEES8_S8_EEENS6_IJNS7_ILi192EEENS7_ILi160EEENS7_ILi64EEEEEELi64ENS_12float_e4m3_tEfNS_4arch4Sm90ELb1ELb0ELb0ELb0ELb0ELb0ELb0ELb1ELb1ELb1ELb0ELb0EEENS1_21CollectiveEpilogueFwdINS6_IJSA_SC_SB_EEES9_NS_10bfloat16_tESG_Li384ELb0ELb1ELb0ELb1EEENS1_30DynamicPersistentTileSchedulerILi384ELi128ELb0ELb1ELb1EEEEEEEEEvNT_6ParamsE)
        /*0044*/ 	.word	0x00000000


	//----- nvinfo : EIATTR_REGCOUNT
	.align		4
.L_22:
        /*0048*/ 	.byte	0x04, 0x2f
        /*004a*/ 	.short	(.L_24 - .L_23)
	.align		4
.L_23:
        /*004c*/ 	.word	index@(_ZN7cutlass13device_kernelIN5flash11enable_sm90INS1_16FlashAttnFwdSm90INS1_25CollectiveMainloopFwdSm90ILi2EN4cute5tupleIJNS5_1CILi1EEES8_S8_EEENS6_IJNS7_ILi192EEENS7_ILi160EEENS7_ILi64EEEEEELi64ENS_12float_e4m3_tEfNS_4arch4Sm90ELb0ELb1ELb0ELb1ELb0ELb1ELb0ELb1ELb1ELb1ELb0ELb0EEENS1_21CollectiveEpilogueFwdINS6_IJSA_SC_SB_EEES9_NS_10bfloat16_tESG_Li384ELb1ELb1ELb0ELb1EEENS1_36VarlenDynamicPersistentTileSchedulerILi192ELi160ELi384ELi128ELb0ELb1ELb1ELb1ELb0ELb1EEEEEEEEEvNT_6ParamsE)
        /*0050*/ 	.word	0x00000004


	//----- nvinfo : EIATTR_FRAME_SIZE
	.align		4
.L_24:
        /*0054*/ 	.byte	0x04, 0x11
        /*0056*/ 	.short	(.L_26 - .L_25)
	.align		4
.L_25:
        /*0058*/ 	.word	index@(_ZN7cutlass13device_kernelIN5flash11enable_sm90INS1_16FlashAttnFwdSm90INS1_25CollectiveMainloopFwdSm90ILi2EN4cute5tupleIJNS5_1CILi1EEES8_S8_EEENS6_IJNS7_ILi192EEENS7_ILi160EEENS7_ILi64EEEEEELi64ENS_12float_e4m3_tEfNS_4arch4Sm90ELb0ELb1ELb0ELb1ELb0ELb1ELb0ELb1ELb1ELb1ELb0ELb0EEENS1_21CollectiveEpilogueFwdINS6_IJSA_SC_SB_EEES9_NS_10bfloat16_tESG_Li384ELb1ELb1ELb0ELb1EEENS1_36VarlenDynamicPersistentTileSchedulerILi192ELi160ELi384ELi128ELb0ELb1ELb1ELb1ELb0ELb1EEEEEEEEEvNT_6ParamsE)
        /*005c*/ 	.word	0x00000000


	//----- nvinfo : EIATTR_REGCOUNT
	.align		4
.L_26:
        /*0060*/ 	.byte	0x04, 0x2f
        /*0062*/ 	.short	(.L_28 - .L_27)
	.align		4
.L_27:
        /*0064*/ 	.word	index@(_ZN7cutlass13device_kernelIN5flash11enable_sm90INS1_16FlashAttnFwdSm90INS1_25CollectiveMainloopFwdSm90ILi2EN4cute5tupleIJNS5_1CILi1EEES8_S8_EEENS6_IJNS7_ILi192EEENS7_ILi160EEENS7_ILi64EEEEEELi64ENS_12float_e4m3_tEfNS_4arch4Sm90ELb0ELb1ELb0ELb1ELb0ELb0ELb0ELb1ELb1ELb1ELb0ELb0EEENS1_21CollectiveEpilogueFwdINS6_IJSA_SC_SB_EEES9_NS_10bfloat16_tESG_Li384ELb1ELb1ELb0ELb1EEENS1_36VarlenDynamicPersistentTileSchedulerILi192ELi160ELi384ELi128ELb0ELb1ELb1ELb1ELb0ELb1EEEEEEEEEvNT_6ParamsE)
        /*0068*/ 	.word	0x00000004


	//----- nvinfo : EIATTR_FRAME_SIZE
	.align		4
.L_28:
        /*006c*/ 	.byte	0x04, 0x11
        /*006e*/ 	.short	(.L_30 - .L_29)
	.align		4
.L_29:
        /*0070*/ 	.word	index@(_ZN7cutlass13device_kernelIN5flash11enable_sm90INS1_16FlashAttnFwdSm90INS1_25CollectiveMainloopFwdSm90ILi2EN4cute5tupleIJNS5_1CILi1EEES8_S8_EEENS6_IJNS7_ILi192EEENS7_ILi160EEENS7_ILi64EEEEEELi64ENS_12float_e4m3_tEfNS_4arch4Sm90ELb0ELb1ELb0ELb1ELb0ELb0ELb0ELb1ELb1ELb1ELb0ELb0EEENS1_21CollectiveEpilogueFwdINS6_IJSA_SC_SB_EEES9_NS_10bfloat16_tESG_Li384ELb1ELb1ELb0ELb1EEENS1_36VarlenDynamicPersistentTileSchedulerILi192ELi160ELi384ELi128ELb0ELb1ELb1ELb1ELb0ELb1EEEEEEEEEvNT_6ParamsE)
        /*0074*/ 	.word	0x00000000


	//----- nvinfo : EIATTR_REGCOUNT
	.align		4
.L_30:
        /*0078*/ 	.byte	0x04, 0x2f
        /*007a*/ 	.short	(.L_32 - .L_31)
	.align		4
.L_31:
        /*007c*/ 	.word	index@(_ZN7cutlass13device_kernelIN5flash11enable_sm90INS1_16FlashAttnFwdSm90INS1_25CollectiveMainloopFwdSm90ILi2EN4cute5tupleIJNS5_1CILi1EEES8_S8_EEENS6_IJNS7_ILi192EEENS7_ILi160EEENS7_ILi64EEEEEELi64ENS_12float_e4m3_tEfNS_4arch4Sm90ELb0ELb1ELb0ELb0ELb0ELb0ELb0ELb1ELb1ELb1ELb0ELb0EEENS1_21CollectiveEpilogueFwdINS6_IJSA_SC_SB_EEES9_NS_10bfloat16_tESG_Li384ELb0ELb1ELb0ELb1EEENS1_30DynamicPersistentTileSchedulerILi384ELi128ELb0ELb1ELb1EEEEEEEEEvNT_6ParamsE)
        /*0080*/ 	.word	0x00000004


	//----- nvinfo : EIATTR_FRAME_SIZE
	.align		4
.L_32:
        /*0084*/ 	.byte	0x04, 0x11
        /*0086*/ 	.short	(.L_34 - .L_33)
	.align		4
.L_33:
        /*0088*/ 	.word	index@(_ZN7cutlass13device_kernelIN5flash11enable_sm90INS1_16FlashAttnFwdSm90INS1_25CollectiveMainloopFwdSm90ILi2EN4cute5tupleIJNS5_1CILi1EEES8_S8_EEENS6_IJNS7_ILi192EEENS7_ILi160EEENS7_ILi64EEEEEELi64ENS_12float_e4m3_tEfNS_4arch4Sm90ELb0ELb1ELb0ELb0ELb0ELb0ELb0ELb1ELb1ELb1ELb0ELb0EEENS1_21CollectiveEpilogueFwdINS6_IJSA_SC_SB_EEES9_NS_10bfloat16_tESG_Li384ELb0ELb1ELb0ELb1EEENS1_30DynamicPersistentTileSchedulerILi384ELi128ELb0ELb1ELb1EEEEEEEEEvNT_6ParamsE)
        /*008c*/ 	.word	0x00000000


	//----- nvinfo : EIATTR_REGCOUNT
	.align		4
.L_34:
        /*0090*/ 	.byte	0x04, 0x2f
        /*0092*/ 	.short	(.L_36 - .L_35)
	.align		4
.L_35:
        /*0094*/ 	.word	index@(_ZN7cutlass13device_kernelIN5flash11enable_sm90INS1_16FlashAttnFwdSm90INS1_25CollectiveMainloopFwdSm90ILi2EN4cute5tupleIJNS5_1CILi1EEES8_S8_EEENS6_IJNS7_ILi192EEENS7_ILi160EEENS7_ILi64EEEEEELi64ENS_12float_e4m3_tEfNS_4arch4Sm90ELb0ELb0ELb0ELb1ELb0ELb1ELb0ELb1ELb1ELb1ELb0ELb0EEENS1_21CollectiveEpilogueFwdINS6_IJSA_SC_SB_EEES9_NS_10bfloat16_tESG_Li384ELb1ELb1ELb0ELb1EEENS1_36VarlenDynamicPersistentTileSchedulerILi192ELi160ELi384ELi128ELb0ELb1ELb1ELb0ELb1ELb1EEEEEEEEEvNT_6ParamsE)
        /*0098*/ 	.word	0x00000004


	//----- nvinfo : EIATTR_FRAME_SIZE
	.align		4
.L_36:
        /*009c*/ 	.byte	0x04, 0x11
        /*009e*/ 	.short	(.L_38 - .L_37)
	.align		4
.L_37:
        /*00a0*/ 	.word	index@(_ZN7cutlass13device_kernelIN5flash11enable_sm90INS1_16FlashAttnFwdSm90INS1_25CollectiveMainloopFwdSm90ILi2EN4cute5tupleIJNS5_1CILi1EEES8_S8_EEENS6_IJNS7_ILi192EEENS7_ILi160EEENS7_ILi64EEEEEELi64ENS_12float_e4m3_tEfNS_4arch4Sm90ELb0ELb0ELb0ELb1ELb0ELb1ELb0ELb1ELb1ELb1ELb0ELb0EEENS1_21CollectiveEpilogueFwdINS6_IJSA_SC_SB_EEES9_NS_10bfloat16_tESG_Li384ELb1ELb1ELb0ELb1EEENS1_36VarlenDynamicPersistentTileSchedulerILi192ELi160ELi384ELi128ELb0ELb1ELb1ELb0ELb1ELb1EEEEEEEEEvNT_6ParamsE)
        /*00a4*/ 	.word	0x00000000


	//----- nvinfo : EIATTR_REGCOUNT
	.align		4
.L_38:
        /*00a8*/ 	.byte	0x04, 0x2f
        /*00aa*/ 	.short	(.L_40 - .L_39)
	.align		4
.L_39:
        /*00ac*/ 	.word	index@(_ZN7cutlass13device_kernelIN5flash11enable_sm90INS1_16FlashAttnFwdSm90INS1_25CollectiveMainloopFwdSm90ILi2EN4cute5tupleIJNS5_1CILi1EEES8_S8_EEENS6_IJNS7_ILi192EEENS7_ILi160EEENS7_ILi64EEEEEELi64ENS_12float_e4m3_tEfNS_4arch4Sm90ELb0ELb0ELb0ELb1ELb0ELb0ELb0ELb1ELb1ELb1ELb0ELb0EEENS1_21CollectiveEpilogueFwdINS6_IJSA_SC_SB_EEES9_NS_10bfloat16_tESG_Li384ELb1ELb1ELb0ELb1EEENS1_36VarlenDynamicPersistentTileSchedulerILi192ELi160ELi384ELi128ELb0ELb1ELb1ELb0ELb1ELb1EEEEEEEEEvNT_6ParamsE)
        /*00b0*/ 	.word	0x00000004


	//----- nvinfo : EIATTR_FRAME_SIZE
	.align		4
.L_40:
        /*00b4*/ 	.byte	0x04, 0x11
        /*00b6*/ 	.short	(.L_42 - .L_41)
	.align		4
.L_41:
        /*00b8*/ 	.word	index@(_ZN7cutlass13device_kernelIN5flash11enable_sm90INS1_16FlashAttnFwdSm90INS1_25CollectiveMainloopFwdSm90ILi2EN4cute5tupleIJNS5_1CILi1EEES8_S8_EEENS6_IJNS7_ILi192EEENS7_ILi160EEENS7_ILi64EEEEEELi64ENS_12float_e4m3_tEfNS_4arch4Sm90ELb0ELb0ELb0ELb1ELb0ELb0ELb0ELb1ELb1ELb1ELb0ELb0EEENS1_21CollectiveEpilogueFwdINS6_IJSA_SC_SB_EEES9_NS_10bfloat16_tESG_Li384ELb1ELb1ELb0ELb1EEENS1_36VarlenDynamicPersistentTileSchedulerILi192ELi160ELi384ELi128ELb0ELb1ELb1ELb0ELb1ELb1EEEEEEEEEvNT_6ParamsE)
        /*00bc*/ 	.word	0x00000000


	//----- nvinfo : EIATTR_REGCOUNT
	.align		4
.L_42:
        /*00c0*/ 	.byte	0x04, 0x2f
        /*00c2*/ 	.short	(.L_44 - .L_43)
	.align		4
.L_43:
        /*00c4*/ 	.word	index@(_ZN7cutlass13device_kernelIN5flash11enable_sm90INS1_16FlashAttnFwdSm90INS1_25CollectiveMainloopFwdSm90ILi2EN4cute5tupleIJNS5_1CILi1EEES8_S8_EEENS6_IJNS7_ILi192EEENS7_ILi160EEENS7_ILi64EEEEEELi64ENS_12float_e4m3_tEfNS_4arch4Sm90ELb0ELb0ELb0ELb0ELb0ELb0ELb0ELb1ELb1ELb1ELb0ELb0EEENS1_21CollectiveEpilogueFwdINS6_IJSA_SC_SB_EEES9_NS_10bfloat16_tESG_Li384ELb0ELb1ELb0ELb1EEENS1_29StaticPersistentTileSchedulerILb0EEEEEEEEEvNT_6ParamsE)
        /*00c8*/ 	.word	0x00000004


	//----- nvinfo : EIATTR_FRAME_SIZE
	.align		4
.L_44:
        /*00cc*/ 	.byte	0x04, 0x11
        /*00ce*/ 	.short	(.L_46 - .L_45)
	.align		4
.L_45:
        /*00d0*/ 	.word	index@(_ZN7cutlass13device_kernelIN5flash11enable_sm90INS1_16FlashAttnFwdSm90INS1_25CollectiveMainloopFwdSm90ILi2EN4cute5tupleIJNS5_1CILi1EEES8_S8_EEENS6_IJNS7_ILi192EEENS7_ILi160EEENS7_ILi64EEEEEELi64ENS_12float_e4m3_tEfNS_4arch4Sm90ELb0ELb0ELb0ELb0ELb0ELb0ELb0ELb1ELb1ELb1ELb0ELb0EEENS1_21CollectiveEpilogueFwdINS6_IJSA_SC_SB_EEES9_NS_10bfloat16_tESG_Li384ELb0ELb1ELb0ELb1EEENS1_29StaticPersistentTileSchedulerILb0EEEEEEEEEvNT_6ParamsE)
        /*00d4*/ 	.word	0x00000000


	//----- nvinfo : EIATTR_REGCOUNT
	.align		4
.L_46:
        /*00d8*/ 	.byte	0x04, 0x2f
        /*00da*/ 	.short	(.L_48 - .L_47)
	.align		4
.L_47:
        /*00dc*/ 	.word	index@(_ZN7cutlass13device_kernelIN5flash11enable_sm90INS1_16FlashAttnFwdSm90INS1_25CollectiveMainloopFwdSm90ILi2EN4cute5tupleIJNS5_1CILi1EEES8_S8_EEENS6_IJNS7_ILi192EEENS7_ILi128EEENS7_ILi96EEEEEELi96ENS_12float_e4m3_tEfNS_4arch4Sm90ELb1ELb0ELb0ELb1ELb0ELb1ELb0ELb1ELb1ELb1ELb0ELb0EEENS1_21CollectiveEpilogueFwdINS6_IJSA_SC_SB_EEES9_NS_10bfloat16_tESG_Li384ELb1ELb1ELb0ELb1EEENS1_36VarlenDynamicPersistentTileSchedulerILi192ELi128ELi384ELi128ELb0ELb1ELb1ELb1ELb1ELb1EEEEEEEEEvNT_6ParamsE)
        /*00e0*/ 	.word	0x00000004


	//----- nvinfo : EIATTR_FRAME_SIZE
	.align		4
.L_48:
        /*00e4*/ 	.byte	0x04, 0x11
        /*00e6*/ 	.short	(.L_50 - .L_49)
	.align		4
.L_49:
        /*00e8*/ 	.word	index@(_ZN7cutlass13device_kernelIN5flash11enable_sm90INS1_16FlashAttnFwdSm90INS1_25CollectiveMainloopFwdSm90ILi2EN4cute5tupleIJNS5_1CILi1EEES8_S8_EEENS6_IJNS7_ILi192EEENS7_ILi128EEENS7_ILi96EEEEEELi96ENS_12float_e4m3_tEfNS_4arch4Sm90ELb1ELb0ELb0ELb1ELb0ELb1ELb0ELb1ELb1ELb1ELb0ELb0EEENS1_21CollectiveEpilogueFwdINS6_IJSA_SC_SB_EEES9_NS_10bfloat16_tESG_Li384ELb1ELb1ELb0ELb1EEENS1_36VarlenDynamicPersistentTileSchedulerILi192ELi128ELi384ELi128ELb0ELb1ELb1ELb1ELb1ELb1EEEEEEEEEvNT_6ParamsE)
        /*00ec*/ 	.word	0x00000000


	//----- nvinfo : EIATTR_REGCOUNT
	.align		4
.L_50:
        /*00f0*/ 	.byte	0x04, 0x2f
        /*00f2*/ 	.short	(.L_52 - .L_51)
	.align		4
.L_51:
        /*00f4*/ 	.word	index@(_ZN7cutlass13device_kernelIN5flash11enable_sm90INS1_16FlashAttnFwdSm90INS1_25CollectiveMainloopFwdSm90ILi2EN4cute5tupleIJNS5_1CILi1EEES8_S8_EEENS6_IJNS7_ILi192EEENS7_ILi128EEENS7_ILi96EEEEEELi96ENS_12float_e4m3_tEfNS_4arch4Sm90ELb1ELb0ELb0ELb1ELb0ELb0ELb0ELb1ELb1ELb1ELb0ELb0EEENS1_21CollectiveEpilogueFwdINS6_IJSA_SC_SB_EEES9_NS_10bfloat16_tESG_Li384ELb1ELb1ELb0ELb1EEENS1_36VarlenDynamicPersistentTileSchedulerILi192ELi128ELi384ELi128ELb0ELb1ELb1ELb1ELb1ELb1EEEEEEEEEvNT_6ParamsE)
        /*00f8*/ 	.word	0x00000004


	//----- nvinfo : EIATTR_FRAME_SIZE
	.align		4
.L_52:
        /*00fc*/ 	.byte	0x04, 0x11
        /*00fe*/ 	.short	(.L_54 - .L_53)
	.align		4
.L_53:
        /*0100*/ 	.word	index@(_ZN7cutlass13device_kernelIN5flash11enable_sm90INS1_16FlashAttnFwdSm90INS1_25CollectiveMainloopFwdSm90ILi2EN4cute5tupleIJNS5_1CILi1EEES8_S8_EEENS6_IJNS7_ILi192EEENS7_ILi128EEENS7_ILi96EEEEEELi96ENS_12float_e4m3_tEfNS_4arch4Sm90ELb1ELb0ELb0ELb1ELb0ELb0ELb0ELb1ELb1ELb1ELb0ELb0EEENS1_21CollectiveEpilogueFwdINS6_IJSA_SC_SB_EEES9_NS_10bfloat16_tESG_Li384ELb1ELb1ELb0ELb1EEENS1_36VarlenDynamicPersistentTileSchedulerILi192ELi128ELi384ELi128ELb0ELb1ELb1ELb1ELb1ELb1EEEEEEEEEvNT_6ParamsE)
        /*0104*/ 	.word	0x00000000


	//----- nvinfo : EIATTR_REGCOUNT
	.align		4
.L_54:
        /*0108*/ 	.byte	0x04, 0x2f
        /*010a*/ 	.short	(.L_56 - .L_55)
	.align		4
.L_55:
        /*010c*/ 	.word	index@(_ZN7cutlass13device_kernelIN5flash11enable_sm90INS1_16FlashAttnFwdSm90INS1_25CollectiveMainloopFwdSm90ILi2EN4cute5tupleIJNS5_1CILi1EEES8_S8_EEENS6_IJNS7_ILi192EEENS7_ILi128EEENS7_ILi96EEEEEELi96ENS_12float_e4m3_tEfNS_4arch4Sm90ELb1ELb0ELb0ELb0ELb0ELb0ELb0ELb1ELb1ELb1ELb0ELb0EEENS1_21CollectiveEpilogueFwdINS6_IJSA_SC_SB_EEES9_NS_10bfloat16_tESG_Li384ELb0ELb1ELb0ELb1EEENS1_30DynamicPersistentTileSchedulerILi384ELi128ELb0ELb1ELb1EEEEEEEEEvNT_6ParamsE)
        /*0110*/ 	.word	0x00000004


	//----- nvinfo : EIATTR_FRAME_SIZE
	.align		4
.L_56:
        /*0114*/ 	.byte	0x04, 0x11
        /*0116*/ 	.short	(.L_58 - .L_57)
	.align		4
.L_57:
        /*0118*/ 	.word	index@(_ZN7cutlass13device_kernelIN5flash11enable_sm90INS1_16FlashAttnFwdSm90INS1_25CollectiveMainloopFwdSm90ILi2EN4cute5tupleIJNS5_1CILi1EEES8_S8_EEENS6_IJNS7_ILi192EEENS7_ILi128EEENS7_ILi96EEEEEELi96ENS_12float_e4m3_tEfNS_4arch4Sm90ELb1ELb0ELb0ELb0ELb0ELb0ELb0ELb1ELb1ELb1ELb0ELb0EEENS1_21CollectiveEpilogueFwdINS6_IJSA_SC_SB_EEES9_NS_10bfloat16_tESG_Li384ELb0ELb1ELb0ELb1EEENS1_30DynamicPersistentTileSchedulerILi384ELi128ELb0ELb1ELb1EEEEEEEEEvNT_6ParamsE)
        /*011c*/ 	.word	0x00000000


	//----- nvinfo : EIATTR_REGCOUNT
	.align		4
.L_58:
        /*0120*/ 	.byte	0x04, 0x2f
        /*0122*/ 	.short	(.L_60 - .L_59)
	.align		4
.L_59:
        /*0124*/ 	.word	index@(_ZN7cutlass13device_kernelIN5flash11enable_sm90INS1_16FlashAttnFwdSm90INS1_25CollectiveMainloopFwdSm90ILi2EN4cute5tupleIJNS5_1CILi1EEES8_S8_EEENS6_IJNS7_ILi192EEENS7_ILi128EEENS7_ILi96EEEEEELi96ENS_12float_e4m3_tEfNS_4arch4Sm90ELb0ELb1ELb0ELb1ELb0ELb1ELb0ELb1ELb1ELb1ELb0ELb0EEENS1_21CollectiveEpilogueFwdINS6_IJSA_SC_SB_EEES9_NS_10bfloat16_tESG_Li384ELb1ELb1ELb0ELb1EEENS1_36VarlenDynamicPersistentTileSchedulerILi192ELi128ELi384ELi128ELb0ELb1ELb1ELb1ELb0ELb1EEEEEEEEEvNT_6ParamsE)
        /*0128*/ 	.word	0x00000004


	//----- nvinfo : EIATTR_FRAME_SIZE
	.align		4
.L_60:
        /*012c*/ 	.byte	0x04, 0x11
        /*012e*/ 	.short	(.L_62 - .L_61)
	.align		4
.L_61:
        /*0130*/ 	.word	index@(_ZN7cutlass13device_kernelIN5flash11enable_sm90INS1_16FlashAttnFwdSm90INS1_25CollectiveMainloopFwdSm90ILi2EN4cute5tupleIJNS5_1CILi1EEES8_S8_EEENS6_IJNS7_ILi192EEENS7_ILi128EEENS7_ILi96EEEEEELi96ENS_12float_e4m3_tEfNS_4arch4Sm90ELb0ELb1ELb0ELb1ELb0ELb1ELb0ELb1ELb1ELb1ELb0ELb0EEENS1_21CollectiveEpilogueFwdINS6_IJSA_SC_SB_EEES9_NS_10bfloat16_tESG_Li384ELb1ELb1ELb0ELb1EEENS1_36VarlenDynamicPersistentTileSchedulerILi192ELi128ELi384ELi128ELb0ELb1ELb1ELb1ELb0ELb1EEEEEEEEEvNT_6ParamsE)
        /*0134*/ 	.word	0x00000000


	//----- nvinfo : EIATTR_REGCOUNT
	.align		4
.L_62:
        /*0138*/ 	.byte	0x04, 0x2f
        /*013a*/ 	.short	(.L_64 - .L_63)
	.align		4
.L_63:
        /*013c*/ 	.word	index@(_ZN7cutlass13device_kernelIN5flash11enable_sm90INS1_16FlashAttnFwdSm90INS1_25CollectiveMainloopFwdSm90ILi2EN4cute5tupleIJNS5_1CILi1EEES8_S8_EEENS6_IJNS7_ILi192EEENS7_ILi128EEENS7_ILi96EEEEEELi96ENS_12float_e4m3_tEfNS_4arch4Sm90ELb0ELb1ELb0ELb1ELb0ELb0ELb0ELb1ELb1ELb1ELb0ELb0EEENS1_21CollectiveEpilogueFwdINS6_IJSA_SC_SB_EEES9_NS_10bfloat16_tESG_Li384ELb1ELb1ELb0ELb1EEENS1_36VarlenDynamicPersistentTileSchedulerILi192ELi128ELi384ELi128ELb0ELb1ELb1ELb1ELb0ELb1EEEEEEEEEvNT_6ParamsE)
        /*0140*/ 	.word	0x00000004


	//----- nvinfo : EIATTR_FRAME_SIZE
	.align		4
.L_64:
        /*0144*/ 	.byte	0x04, 0x11
        /*0146*/ 	.short	(.L_66 - .L_65)
	.align		4
.L_65:
        /*0148*/ 	.word	index@(_ZN7cutlass13device_kernelIN5flash11enable_sm90INS1_16FlashAttnFwdSm90INS1_25CollectiveMainloopFwdSm90ILi2EN4cute5tupleIJNS5_1CILi1EEES8_S8_EEENS6_IJNS7_ILi192EEENS7_ILi128EEENS7_ILi96EEEEEELi96ENS_12float_e4m3_tEfNS_4arch4Sm90ELb0ELb1ELb0ELb1ELb0ELb0ELb0ELb1ELb1ELb1ELb0ELb0EEENS1_21CollectiveEpilogueFwdINS6_IJSA_SC_SB_EEES9_NS_10bfloat16_tESG_Li384ELb1ELb1ELb0ELb1EEENS1_36VarlenDynamicPersistentTileSchedulerILi192ELi128ELi384ELi128ELb0ELb1ELb1ELb1ELb0ELb1EEEEEEEEEvNT_6ParamsE)
        /*014c*/ 	.word	0x00000000


	//----- nvinfo : EIATTR_REGCOUNT
	.align		4
.L_66:
        /*0150*/ 	.byte	0x04, 0x2f
        /*0152*/ 	.short	(.L_68 - .L_67)
	.align		4
.L_67:
        /*0154*/ 	.word	index@(_ZN7cutlass13device_kernelIN5flash11enable_sm90INS1_16FlashAttnFwdSm90INS1_25CollectiveMainloopFwdSm90ILi2EN4cute5tupleIJNS5_1CILi1EEES8_S8_EEENS6_IJNS7_ILi192EEENS7_ILi128EEENS7_ILi96EEEEEELi96ENS_12float_e4m3_tEfNS_4arch4Sm90ELb0ELb1ELb0ELb0ELb0ELb0ELb0ELb1ELb1ELb1ELb0ELb0EEENS1_21CollectiveEpilogueFwdINS6_IJSA_SC_SB_EEES9_NS_10bfloat16_tESG_Li384ELb0ELb1ELb0ELb1EEENS1_30DynamicPersistentTileSchedulerILi384ELi128ELb0ELb1ELb1EEEEEEEEEvNT_6ParamsE)
        /*0158*/ 	.word	0x00000004


	//----- nvinfo : EIATTR_FRAME_SIZE
	.align		4
.L_68:
        /*015c*/ 	.byte	0x04, 0x11
        /*015e*/ 	.short	(.L_70 - .L_69)
	.align		4
.L_69:
        /*0160*/ 	.word	index@(_ZN7cutlass13device_kernelIN5flash11enable_sm90INS1_16FlashAttnFwdSm90INS1_25CollectiveMainloopFwdSm90ILi2EN4cute5tupleIJNS5_1CILi1EEES8_S8_EEENS6_IJNS7_ILi192EEENS7_ILi128EEENS7_ILi96EEEEEELi96ENS_12float_e4m3_tEfNS_4arch4Sm90ELb0ELb1ELb0ELb0ELb0ELb0ELb0ELb1ELb1ELb1ELb0ELb0EEENS1_21CollectiveEpilogueFwdINS6_IJSA_SC_SB_EEES9_NS_10bfloat16_tESG_Li384ELb0ELb1ELb0ELb1EEENS1_30DynamicPersistentTileSchedulerILi384ELi128ELb0ELb1ELb1EEEEEEEEEvNT_6ParamsE)
        /*0164*/ 	.word	0x00000000


	//----- nvinfo : EIATTR_REGCOUNT
	.align		4
.L_70:
        /*0168*/ 	.byte	0x04, 0x2f
        /*016a*/ 	.short	(.L_72 - .L_71)
	.align		4
.L_71:
        /*016c*/ 	.word	index@(_ZN7cutlass13device_kernelIN5flash11enable_sm90INS1_16FlashAttnFwdSm90INS1_25CollectiveMainloopFwdSm90ILi2EN4cute5tupleIJNS5_1CILi1EEES8_S8_EEENS6_IJNS7_ILi192EEENS7_ILi128EEENS7_ILi96EEEEEELi96ENS_12float_e4m3_tEfNS_4arch4Sm90ELb0ELb0ELb0ELb1ELb0ELb1ELb0ELb1ELb1ELb1ELb0ELb0EEENS1_21CollectiveEpilogueFwdINS6_IJSA_SC_SB_EEES9_NS_10bfloat16_tESG_Li384ELb1ELb1ELb0ELb1EEENS1_36VarlenDynamicPersistentTileSchedulerILi192ELi128ELi384ELi128ELb0ELb1ELb1ELb0ELb1ELb1EEEEEEEEEvNT_6ParamsE)
        /*0170*/ 	.word	0x00000004


	//----- nvinfo : EIATTR_FRAME_SIZE
	.align		4
.L_72:
        /*0174*/ 	.byte	0x04, 0x11
        /*0176*/ 	.short	(.L_74 - .L_73)
	.align		4
.L_73:
        /*0178*/ 	.word	index@(_ZN7cutlass13device_kernelIN5flash11enable_sm90INS1_16FlashAttnFwdSm90INS1_25CollectiveMainloopFwdSm90ILi2EN4cute5tupleIJNS5_1CILi1EEES8_S8_EEENS6_IJNS7_ILi192EEENS7_ILi128EEENS7_ILi96EEEEEELi96ENS_12float_e4m3_tEfNS_4arch4Sm90ELb0ELb0ELb0ELb1ELb0ELb1ELb0ELb1ELb1ELb1ELb0ELb0EEENS1_21CollectiveEpilogueFwdINS6_IJSA_SC_SB_EEES9_NS_10bfloat16_tESG_Li384ELb1ELb1ELb0ELb1EEENS1_36VarlenDynamicPersistentTileSchedulerILi192ELi128ELi384ELi128ELb0ELb1ELb1ELb0ELb1ELb1EEEEEEEEEvNT_6ParamsE)
        /*017c*/ 	.word	0x00000000


	//----- nvinfo : EIATTR_REGCOUNT
	.align		4
.L_74:
        /*0180*/ 	.byte	0x04, 0x2f
        /*0182*/ 	.short	(.L_76 - .L_75)
	.align		4
.L_75:
        /*0184*/ 	.word	index@(_ZN7cutlass13device_kernelIN5flash11enable_sm90INS1_16FlashAttnFwdSm90INS1_25CollectiveMainloopFwdSm90ILi2EN4cute5tupleIJNS5_1CILi1EEES8_S8_EEENS6_IJNS7_ILi192EEENS7_ILi128EEENS7_ILi96EEEEEELi96ENS_12float_e4m3_tEfNS_4arch4Sm90ELb0ELb0ELb0ELb1ELb0ELb0ELb0ELb1ELb1ELb1ELb0ELb0EEENS1_21CollectiveEpilogueFwdINS6_IJSA_SC_SB_EEES9_NS_10bfloat16_tESG_Li384ELb1ELb1ELb0ELb1EEENS1_36VarlenDynamicPersistentTileSchedulerILi192ELi128ELi384ELi128ELb0ELb1ELb1ELb0ELb1ELb1EEEEEEEEEvNT_6ParamsE)
        /*0188*/ 	.word	0x00000004


	//----- nvinfo : EIATTR_FRAME_SIZE
	.align		4
.L_76:
        /*018c*/ 	.byte	0x04, 0x11
        /*018e*/ 	.short	(.L_78 - .L_77)
	.align		4
.L_77:
        /*0190*/ 	.word	index@(_ZN7cutlass13device_kernelIN5flash11enable_sm90INS1_16FlashAttnFwdSm90INS1_25CollectiveMainloopFwdSm90ILi2EN4cute5tupleIJNS5_1CILi1EEES8_S8_EEENS6_IJNS7_ILi192EEENS7_ILi128EEENS7_ILi96EEEEEELi96ENS_12float_e4m3_tEfNS_4arch4Sm90ELb0ELb0ELb0ELb1ELb0ELb0ELb0ELb1ELb1ELb1ELb0ELb0EEENS1_21CollectiveEpilogueFwdINS6_IJSA_SC_SB_EEES9_NS_10bfloat16_tESG_Li384ELb1ELb1ELb0ELb1EEENS1_36VarlenDynamicPersistentTileSchedulerILi192ELi128ELi384ELi128ELb0ELb1ELb1ELb0ELb1ELb1EEEEEEEEEvNT_6ParamsE)
        /*0194*/ 	.word	0x00000000


	//----- nvinfo : EIATTR_REGCOUNT
	.align		4
.L_78:
        /*0198*/ 	.byte	0x04, 0x2f
        /*019a*/ 	.short	(.L_80 - .L_79)
	.align		4
.L_79:
        /*019c*/ 	.word	index@(_ZN7cutlass13device_kernelIN5flash11enable_sm90INS1_16FlashAttnFwdSm90INS1_25CollectiveMainloopFwdSm90ILi2EN4cute5tupleIJNS5_1CILi1EEES8_S8_EEENS6_IJNS7_ILi192EEENS7_ILi128EEENS7_ILi96EEEEEELi96ENS_12float_e4m3_tEfNS_4arch4Sm90ELb0ELb0ELb0ELb0ELb0ELb0ELb0ELb1ELb1ELb1ELb0ELb0EEENS1_21CollectiveEpilogueFwdINS6_IJSA_SC_SB_EEES9_NS_10bfloat16_tESG_Li384ELb0ELb1ELb0ELb1EEENS1_29StaticPersistentTileSchedulerILb0EEEEEEEEEvNT_6ParamsE)
        /*01a0*/ 	.word	0x00000004


	//----- nvinfo : EIATTR_FRAME_SIZE
	.align		4
.L_80:
        /*01a4*/ 	.byte	0x04, 0x11
        /*01a6*/ 	.short	(.L_82 - .L_81)
	.align		4
.L_81:
        /*01a8*/ 	.word	index@(_ZN7cutlass13device_kernelIN5flash11enable_sm90INS1_16FlashAttnFwdSm90INS1_25CollectiveMainloopFwdSm90ILi2EN4cute5tupleIJNS5_1CILi1EEES8_S8_EEENS6_IJNS7_ILi192EEENS7_ILi128EEENS7_ILi96EEEEEELi96ENS_12float_e4m3_tEfNS_4arch4Sm90ELb0ELb0ELb0ELb0ELb0ELb0ELb0ELb1ELb1ELb1ELb0ELb0EEENS1_21CollectiveEpilogueFwdINS6_IJSA_SC_SB_EEES9_NS_10bfloat16_tESG_Li384ELb0ELb1ELb0ELb1EEENS1_29StaticPersistentTileSchedulerILb0EEEEEEEEEvNT_6ParamsE)
        /*01ac*/ 	.word	0x00000000


	//----- nvinfo : EIATTR_REGCOUNT
	.align		4
.L_82:
        /*01b0*/ 	.byte	0x04, 0x2f
        /*01b2*/ 	.short	(.L_84 - .L_83)
	.align		4
.L_83:
        /*01b4*/ 	.word	index@(_ZN7cutlass13device_kernelIN5flash11enable_sm90INS1_16FlashAttnFwdSm90INS1_25CollectiveMainloopFwdSm90ILi2EN4cute5tupleIJNS5_1CILi1EEES8_S8_EEENS6_IJNS7_ILi128EEENS7_ILi224EEESA_EEELi128ENS_12float_e4m3_tEfNS_4arch4Sm90ELb1ELb0ELb0ELb1ELb0ELb1ELb0ELb1ELb1ELb1ELb0ELb0EEENS1_21CollectiveEpilogueFwdINS6_IJSA_SA_SB_EEES9_NS_10bfloat16_tESF_Li256ELb1ELb1ELb0ELb1EEENS1_36VarlenDynamicPersistentTileSchedulerILi128ELi224ELi256ELi128ELb0ELb1ELb1ELb1ELb1ELb1EEEEEEEEEvNT_6ParamsE)
        /*01b8*/ 	.word	0x00000004


	//----- nvinfo : EIATTR_FRAME_SIZE
	.align		4
.L_84:
        /*01bc*/ 	.byte	0x04, 0x11
        /*01be*/ 	.short	(.L_86 - .L_85)
	.align		4
.L_85:
        /*01c0*/ 	.word	index@(_ZN7cutlass13device_kernelIN5flash11enable_sm90INS1_16FlashAttnFwdSm90INS1_25CollectiveMainloopFwdSm90ILi2EN4cute5tupleIJNS5_1CILi1EEES8_S8_EEENS6_IJNS7_ILi128EEENS7_ILi224EEESA_EEELi128ENS_12float_e4m3_tEfNS_4arch4Sm90ELb1ELb0ELb0ELb1ELb0ELb1ELb0ELb1ELb1ELb1ELb0ELb0EEENS1_21CollectiveEpilogueFwdINS6_IJSA_SA_SB_EEES9_NS_10bfloat16_tESF_Li256ELb1ELb1ELb0ELb1EEENS1_36VarlenDynamicPersistentTileSchedulerILi128ELi224ELi256ELi128ELb0ELb1ELb1ELb1ELb1ELb1EEEEEEEEEvNT_6ParamsE)
        /*01c4*/ 	.word	0x00000000


	//----- nvinfo : EIATTR_REGCOUNT
	.align		4
.L_86:
        /*01c8*/ 	.byte	0x04, 0x2f
        /*01ca*/ 	.short	(.L_88 - .L_87)
	.align		4
.L_87:
        /*01cc*/ 	.word	index@(_ZN7cutlass13device_kernelIN5flash11enable_sm90INS1_16FlashAttnFwdSm90INS1_25CollectiveMainloopFwdSm90ILi2EN4cute5tupleIJNS5_1CILi1EEES8_S8_EEENS6_IJNS7_ILi128EEENS7_ILi224EEESA_EEELi128ENS_12float_e4m3_tEfNS_4arch4Sm90ELb1ELb0ELb0ELb1ELb0ELb0ELb0ELb1ELb1ELb1ELb0ELb0EEENS1_21CollectiveEpilogueFwdINS6_IJSA_SA_SB_EEES9_NS_10bfloat16_tESF_Li256ELb1ELb1ELb0ELb1EEENS1_36VarlenDynamicPersistentTileSchedulerILi128ELi224ELi256ELi128ELb0ELb1ELb1ELb1ELb1ELb1EEEEEEEEEvNT_6ParamsE)
        /*01d0*/ 	.word	0x00000004


	//----- nvinfo : EIATTR_FRAME_SIZE
	.align		4
.L_88:
        /*01d4*/ 	.byte	0x04, 0x11
        /*01d6*/ 	.short	(.L_90 - .L_89)
	.align		4
.L_89:
        /*01d8*/ 	.word	index@(_ZN7cutlass13device_kernelIN5flash11enable_sm90INS1_16FlashAttnFwdSm90INS1_25CollectiveMainloopFwdSm90ILi2EN4cute5tupleIJNS5_1CILi1EEES8_S8_EEENS6_IJNS7_ILi128EEENS7_ILi224EEESA_EEELi128ENS_12float_e4m3_tEfNS_4arch4Sm90ELb1ELb0ELb0ELb1ELb0ELb0ELb0ELb1ELb1ELb1ELb0ELb0EEENS1_21CollectiveEpilogueFwdINS6_IJSA_SA_SB_EEES9_NS_10bfloat16_tESF_Li256ELb1ELb1ELb0ELb1EEENS1_36VarlenDynamicPersistentTileSchedulerILi128ELi224ELi256ELi128ELb0ELb1ELb1ELb1ELb1ELb1EEEEEEEEEvNT_6ParamsE)
        /*01dc*/ 	.word	0x00000000


	//----- nvinfo : EIATTR_REGCOUNT
	.align		4
.L_90:
        /*01e0*/ 	.byte	0x04, 0x2f
        /*01e2*/ 	.short	(.L_92 - .L_91)
	.align		4
.L_91:
        /*01e4*/ 	.word	index@(_ZN7cutlass13device_kernelIN5flash11enable_sm90INS1_16FlashAttnFwdSm90INS1_25CollectiveMainloopFwdSm90ILi2EN4cute5tupleIJNS5_1CILi1EEES8_S8_EEENS6_IJNS7_ILi128EEENS7_ILi224EEESA_EEELi128ENS_12float_e4m3_tEfNS_4arch4Sm90ELb1ELb0ELb0ELb0ELb0ELb0ELb0ELb1ELb1ELb1ELb0ELb0EEENS1_21CollectiveEpilogueFwdINS6_IJSA_SA_SB_EEES9_NS_10bfloat16_tESF_Li256ELb0ELb1ELb0ELb1EEENS1_30DynamicPersistentTileSchedulerILi256ELi128ELb0ELb1ELb1EEEEEEEEEvNT_6ParamsE)
        /*01e8*/ 	.word	0x00000004


	//----- nvinfo : EIATTR_FRAME_SIZE
	.align		4
.L_92:
        /*01ec*/ 	.byte	0x04, 0x11
        /*01ee*/ 	.short	(.L_94 - .L_93)
	.align		4
.L_93:
        /*01f0*/ 	.word	index@(_ZN7cutlass13device_kernelIN5flash11enable_sm90INS1_16FlashAttnFwdSm90INS1_25CollectiveMainloopFwdSm90ILi2EN4cute5tupleIJNS5_1CILi1EEES8_S8_EEENS6_IJNS7_ILi128EEENS7_ILi224EEESA_EEELi128ENS_12float_e4m3_tEfNS_4arch4Sm90ELb1ELb0ELb0ELb0ELb0ELb0ELb0ELb1ELb1ELb1ELb0ELb0EEENS1_21CollectiveEpilogueFwdINS6_IJSA_SA_SB_EEES9_NS_10bfloat16_tESF_Li256ELb0ELb1ELb0ELb1EEENS1_30DynamicPersistentTileSchedulerILi256ELi128ELb0ELb1ELb1EEEEEEEEEvNT_6ParamsE)
        /*01f4*/ 	.word	0x00000000


	//----- nvinfo : EIATTR_REGCOUNT
	.align		4
.L_94:
        /*01f8*/ 	.byte	0x04, 0x2f
        /*01fa*/ 	.short	(.L_96 - .L_95)
	.align		4
.L_95:
        /*01fc*/ 	.word	index@(_ZN7cutlass13device_kernelIN5flash11enable_sm90INS1_16FlashAttnFwdSm90INS1_25CollectiveMainloopFwdSm90ILi2EN4cute5tupleIJNS5_1CILi1EEES8_S8_EEENS6_IJNS7_ILi128EEENS7_ILi224EEESA_EEELi128ENS_12float_e4m3_tEfNS_4arch4Sm90ELb0ELb1ELb0ELb1ELb0ELb1ELb0ELb1ELb1ELb1ELb0ELb0EEENS1_21CollectiveEpilogueFwdINS6_IJSA_SA_SB_EEES9_NS_10bfloat16_tESF_Li256ELb1ELb1ELb0ELb1EEENS1_36VarlenDynamicPersistentTileSchedulerILi128ELi224ELi256ELi128ELb0ELb1ELb1ELb1ELb0ELb1EEEEEEEEEvNT_6ParamsE)
        /*0200*/ 	.word	0x00000004


	//----- nvinfo : EIATTR_FRAME_SIZE
	.align		4
.L_96:
        /*0204*/ 	.byte	0x04, 0x11
        /*0206*/ 	.short	(.L_98 - .L_97)
	.align		4
.L_97:
        /*0208*/ 	.word	index@(_ZN7cutlass13device_kernelIN5flash11enable_sm90INS1_16FlashAttnFwdSm90INS1_25CollectiveMainloopFwdSm90ILi2EN4cute5tupleIJNS5_1CILi1EEES8_S8_EEENS6_IJNS7_ILi128EEENS7_ILi224EEESA_EEELi128ENS_12float_e4m3_tEfNS_4arch4Sm90ELb0ELb1ELb0ELb1ELb0ELb1ELb0ELb1ELb1ELb1ELb0ELb0EEENS1_21CollectiveEpilogueFwdINS6_IJSA_SA_SB_EEES9_NS_10bfloat16_tESF_Li256ELb1ELb1ELb0ELb1EEENS1_36VarlenDynamicPersistentTileSchedulerILi128ELi224ELi256ELi128ELb0ELb1ELb1ELb1ELb0ELb1EEEEEEEEEvNT_6ParamsE)
        /*020c*/ 	.word	0x00000000


	//----- nvinfo : EIATTR_REGCOUNT
	.align		4
.L_98:
        /*0210*/ 	.byte	0x04, 0x2f
        /*0212*/ 	.short	(.L_100 - .L_99)
	.align		4
.L_99:
        /*0214*/ 	.word	index@(_ZN7cutlass13device_kernelIN5flash11enable_sm90INS1_16FlashAttnFwdSm90INS1_25CollectiveMainloopFwdSm90ILi2EN4cute5tupleIJNS5_1CILi1EEES8_S8_EEENS6_IJNS7_ILi128EEENS7_ILi224EEESA_EEELi128ENS_12float_e4m3_tEfNS_4arch4Sm90ELb0ELb1ELb0ELb1ELb0ELb0ELb0ELb1ELb1ELb1ELb0ELb0EEENS1_21CollectiveEpilogueFwdINS6_IJSA_SA_SB_EEES9_NS_10bfloat16_tESF_Li256ELb1ELb1ELb0ELb1EEENS1_36VarlenDynamicPersistentTileSchedulerILi128ELi224ELi256ELi128ELb0ELb1ELb1ELb1ELb0ELb1EEEEEEEEEvNT_6ParamsE)
        /*0218*/ 	.word	0x00000004


	//----- nvinfo : EIATTR_FRAME_SIZE
	.align		4
.L_100:
        /*021c*/ 	.byte	0x04, 0x11
        /*021e*/ 	.short	(.L_102 - .L_101)
	.align		4
.L_101:
        /*0220*/ 	.word	index@(_ZN7cutlass13device_kernelIN5flash11enable_sm90INS1_16FlashAttnFwdSm90INS1_25CollectiveMainloopFwdSm90ILi2EN4cute5tupleIJNS5_1CILi1EEES8_S8_EEENS6_IJNS7_ILi128EEENS7_ILi224EEESA_EEELi128ENS_12float_e4m3_tEfNS_4arch4Sm90ELb0ELb1ELb0ELb1ELb0ELb0ELb0ELb1ELb1ELb1ELb0ELb0EEENS1_21CollectiveEpilogueFwdINS6_IJSA_SA_SB_EEES9_NS_10bfloat16_tESF_Li256ELb1ELb1ELb0ELb1EEENS1_36VarlenDynamicPersistentTileSchedulerILi128ELi224ELi256ELi128ELb0ELb1ELb1ELb1ELb0ELb1EEEEEEEEEvNT_6ParamsE)
        /*0224*/ 	.word	0x00000000


	//----- nvinfo : EIATTR_REGCOUNT
	.align		4
.L_102:
        /*0228*/ 	.byte	0x04, 0x2f
        /*022a*/ 	.short	(.L_104 - .L_103)
	.align		4
.L_103:
        /*022c*/ 	.word	index@(_ZN7cutlass13device_kernelIN5flash11enable_sm90INS1_16FlashAttnFwdSm90INS1_25CollectiveMainloopFwdSm90ILi2EN4cute5tupleIJNS5_1CILi1EEES8_S8_EEENS6_IJNS7_ILi128EEENS7_ILi224EEESA_EEELi128ENS_12float_e4m3_tEfNS_4arch4Sm90ELb0ELb1ELb0ELb0ELb0ELb0ELb0ELb1ELb1ELb1ELb0ELb0EEENS1_21CollectiveEpilogueFwdINS6_IJSA_SA_SB_EEES9_NS_10bfloat16_tESF_Li256ELb0ELb1ELb0ELb1EEENS1_30DynamicPersistentTileSchedulerILi256ELi128ELb0ELb1ELb1EEEEEEEEEvNT_6ParamsE)
        /*0230*/ 	.word	0x00000004


	//----- nvinfo : EIATTR_FRAME_SIZE
	.align		4
.L_104:
        /*0234*/ 	.byte	0x04, 0x11
        /*0236*/ 	.short	(.L_106 - .L_105)
	.align		4
.L_105:
        /*0238*/ 	.word	index@(_ZN7cutlass13device_kernelIN5flash11enable_sm90INS1_16FlashAttnFwdSm90INS1_25CollectiveMainloopFwdSm90ILi2EN4cute5tupleIJNS5_1CILi1EEES8_S8_EEENS6_IJNS7_ILi128EEENS7_ILi224EEESA_EEELi128ENS_12float_e4m3_tEfNS_4arch4Sm90ELb0ELb1ELb0ELb0ELb0ELb0ELb0ELb1ELb1ELb1ELb0ELb0EEENS1_21CollectiveEpilogueFwdINS6_IJSA_SA_SB_EEES9_NS_10bfloat16_tESF_Li256ELb0ELb1ELb0ELb1EEENS1_30DynamicPersistentTileSchedulerILi256ELi128ELb0ELb1ELb1EEEEEEEEEvNT_6ParamsE)
        /*023c*/ 	.word	0x00000000


	//----- nvinfo : EIATTR_REGCOUNT
	.align		4
.L_106:
        /*0240*/ 	.byte	0x04, 0x2f
        /*0242*/ 	.short	(.L_108 - .L_107)
	.align		4
.L_107:
        /*0244*/ 	.word	index@(_ZN7cutlass13device_kernelIN5flash11enable_sm90INS1_16FlashAttnFwdSm90INS1_25CollectiveMainloopFwdSm90ILi2EN4cute5tupleIJNS5_1CILi1EEES8_S8_EEENS6_IJNS7_ILi128EEENS7_ILi224EEESA_EEELi128ENS_12float_e4m3_tEfNS_4arch4Sm90ELb0ELb0ELb0ELb1ELb0ELb1ELb0ELb1ELb1ELb1ELb0ELb0EEENS1_21CollectiveEpilogueFwdINS6_IJSA_SA_SB_EEES9_NS_10bfloat16_tESF_Li256ELb1ELb1ELb0ELb1EEENS1_36VarlenDynamicPersistentTileSchedulerILi128ELi224ELi256ELi128ELb0ELb1ELb1ELb0ELb1ELb1EEEEEEEEEvNT_6ParamsE)
        /*0248*/ 	.word	0x00000004


	//----- nvinfo : EIATTR_FRAME_SIZE
	.align		4
.L_108:
        /*024c*/ 	.byte	0x04, 0x11
        /*024e*/ 	.short	(.L_110 - .L_109)
	.align		4
.L_109:
        /*0250*/ 	.word	index@(_ZN7cutlass13device_kernelIN5flash11enable_sm90INS1_16FlashAttnFwdSm90INS1_25CollectiveMainloopFwdSm90ILi2EN4cute5tupleIJNS5_1CILi1EEES8_S8_EEENS6_IJNS7_ILi128EEENS7_ILi224EEESA_EEELi128ENS_12float_e4m3_tEfNS_4arch4Sm90ELb0ELb0ELb0ELb1ELb0ELb1ELb0ELb1ELb1ELb1ELb0ELb0EEENS1_21CollectiveEpilogueFwdINS6_IJSA_SA_SB_EEES9_NS_10bfloat16_tESF_Li256ELb1ELb1ELb0ELb1EEENS1_36VarlenDynamicPersistentTileSchedulerILi128ELi224ELi256ELi128ELb0ELb1ELb1ELb0ELb1ELb1EEEEEEEEEvNT_6ParamsE)
        /*0254*/ 	.word	0x00000000


	//----- nvinfo : EIATTR_REGCOUNT
	.align		4
.L_110:
        /*0258*/ 	.byte	0x04, 0x2f
        /*025a*/ 	.short	(.L_112 - .L_111)
	.align		4
.L_111:
        /*025c*/ 	.word	index@(_ZN7cutlass13device_kernelIN5flash11enable_sm90INS1_16FlashAttnFwdSm90INS1_25CollectiveMainloopFwdSm90ILi2EN4cute5tupleIJNS5_1CILi1EEES8_S8_EEENS6_IJNS7_ILi128EEENS7_ILi224EEESA_EEELi128ENS_12float_e4m3_tEfNS_4arch4Sm90ELb0ELb0ELb0ELb1ELb0ELb0ELb0ELb1ELb1ELb1ELb0ELb0EEENS1_21CollectiveEpilogueFwdINS6_IJSA_SA_SB_EEES9_NS_10bfloat16_tESF_Li256ELb1ELb1ELb0ELb1EEENS1_36VarlenDynamicPersistentTileSchedulerILi128ELi224ELi256ELi128ELb0ELb1ELb1ELb0ELb1ELb1EEEEEEEEEvNT_6ParamsE)
        /*0260*/ 	.word	0x00000004


	//----- nvinfo : EIATTR_FRAME_SIZE
	.align		4
.L_112:
        /*0264*/ 	.byte	0x04, 0x11
        /*0266*/ 	.short	(.L_114 - .L_113)
	.align		4
.L_113:
        /*0268*/ 	.word	index@(_ZN7cutlass13device_kernelIN5flash11enable_sm90INS1_16FlashAttnFwdSm90INS1_25CollectiveMainloopFwdSm90ILi2EN4cute5tupleIJNS5_1CILi1EEES8_S8_EEENS6_IJNS7_ILi128EEENS7_ILi224EEESA_EEELi128ENS_12float_e4m3_tEfNS_4arch4Sm90ELb0ELb0ELb0ELb1ELb0ELb0ELb0ELb1ELb1ELb1ELb0ELb0EEENS1_21CollectiveEpilogueFwdINS6_IJSA_SA_SB_EEES9_NS_10bfloat16_tESF_Li256ELb1ELb1ELb0ELb1EEENS1_36VarlenDynamicPersistentTileSchedulerILi128ELi224ELi256ELi128ELb0ELb1ELb1ELb0ELb1ELb1EEEEEEEEEvNT_6ParamsE)
        /*026c*/ 	.word	0x00000000


	//----- nvinfo : EIATTR_REGCOUNT
	.align		4
.L_114:
        /*0270*/ 	.byte	0x04, 0x2f
        /*0272*/ 	.short	(.L_116 - .L_115)
	.align		4
.L_115:
        /*0274*/ 	.word	index@(_ZN7cutlass13device_kernelIN5flash11enable_sm90INS1_16FlashAttnFwdSm90INS1_25CollectiveMainloopFwdSm90ILi2EN4cute5tupleIJNS5_1CILi1EEES8_S8_EEENS6_IJNS7_ILi128EEENS7_ILi224EEESA_EEELi128ENS_12float_e4m3_tEfNS_4arch4Sm90ELb0ELb0ELb0ELb0ELb0ELb0ELb0ELb1ELb1ELb1ELb0ELb0EEENS1_21CollectiveEpilogueFwdINS6_IJSA_SA_SB_EEES9_NS_10bfloat16_tESF_Li256ELb0ELb1ELb0ELb1EEENS1_29StaticPersistentTileSchedulerILb0EEEEEEEEEvNT_6ParamsE)
        /*0278*/ 	.word	0x00000004


	//----- nvinfo : EIATTR_FRAME_SIZE
	.align		4
.L_116:
        /*027c*/ 	.byte	0x04, 0x11
        /*027e*/ 	.short	(.L_118 - .L_117)
	.align		4
.L_117:
        /*0280*/ 	.word	index@(_ZN7cutlass13device_kernelIN5flash11enable_sm90INS1_16FlashAttnFwdSm90INS1_25CollectiveMainloopFwdSm90ILi2EN4cute5tupleIJNS5_1CILi1EEES8_S8_EEENS6_IJNS7_ILi128EEENS7_ILi224EEESA_EEELi128ENS_12float_e4m3_tEfNS_4arch4Sm90ELb0ELb0ELb0ELb0ELb0ELb0ELb0ELb1ELb1ELb1ELb0ELb0EEENS1_21CollectiveEpilogueFwdINS6_IJSA_SA_SB_EEES9_NS_10bfloat16_tESF_Li256ELb0ELb1ELb0ELb1EEENS1_29StaticPersistentTileSchedulerILb0EEEEEEEEEvNT_6ParamsE)
        /*0284*/ 	.word	0x00000000


	//----- nvinfo : EIATTR_REGCOUNT
	.align		4
.L_118:
        /*0288*/ 	.byte	0x04, 0x2f
        /*028a*/ 	.short	(.L_120 - .L_119)
	.align		4
.L_119:
        /*028c*/ 	.word	index@(_ZN7cutlass13device_kernelIN5flash11enable_sm90INS1_16FlashAttnFwdSm90INS1_25CollectiveMainloopFwdSm90ILi2EN4cute5tupleIJNS5_1CILi1EEES8_S8_EEENS6_IJNS7_ILi128EEENS7_ILi160EEENS7_ILi192EEEEEELi192ENS_12float_e4m3_tEfNS_4arch4Sm90ELb1ELb0ELb0ELb1ELb0ELb1ELb0ELb1ELb1ELb1ELb0ELb0EEENS1_21CollectiveEpilogueFwdINS6_IJSA_SC_SB_EEES9_NS_10bfloat16_tESG_Li256ELb1ELb1ELb0ELb1EEENS1_36VarlenDynamicPersistentTileSchedulerILi128ELi160ELi256ELi128ELb0ELb1ELb1ELb1ELb1ELb1EEEEEEEEEvNT_6ParamsE)
        /*0290*/ 	.word	0x00000004


	//----- nvinfo : EIATTR_FRAME_SIZE
	.align		4
.L_120:
        /*0294*/ 	.byte	0x04, 0x11
        /*0296*/ 	.short	(.L_122 - .L_121)
	.align		4
.L_121:
        /*0298*/ 	.word	index@(_ZN7cutlass13device_kernelIN5flash11enable_sm90INS1_16FlashAttnFwdSm90INS1_25CollectiveMainloopFwdSm90ILi2EN4cute5tupleIJNS5_1CILi1EEES8_S8_EEENS6_IJNS7_ILi128EEENS7_ILi160EEENS7_ILi192EEEEEELi192ENS_12float_e4m3_tEfNS_4arch4Sm90ELb1ELb0ELb0ELb1ELb0ELb1ELb0ELb1ELb1ELb1ELb0ELb0EEENS1_21CollectiveEpilogueFwdINS6_IJSA_SC_SB_EEES9_NS_10bfloat16_tESG_Li256ELb1ELb1ELb0ELb1EEENS1_36VarlenDynamicPersistentTileSchedulerILi128ELi160ELi256ELi128ELb0ELb1ELb1ELb1ELb1ELb1EEEEEEEEEvNT_6ParamsE)
        /*029c*/ 	.word	0x00000000


	//----- nvinfo : EIATTR_REGCOUNT
	.align		4
.L_122:
        /*02a0*/ 	.byte	0x04, 0x2f
        /*02a2*/ 	.short	(.L_124 - .L_123)
	.align		4
.L_123:
        /*02a4*/ 	.word	index@(_ZN7cutlass13device_kernelIN5flash11enable_sm90INS1_16FlashAttnFwdSm90INS1_25CollectiveMainloopFwdSm90ILi2EN4cute5tupleIJNS5_1CILi1EEES8_S8_EEENS6_IJNS7_ILi128EEENS7_ILi160EEENS7_ILi192EEEEEELi192ENS_12float_e4m3_tEfNS_4arch4Sm90ELb1ELb0ELb0ELb1ELb0ELb0ELb0ELb1ELb1ELb1ELb0ELb0EEENS1_21CollectiveEpilogueFwdINS6_IJSA_SC_SB_EEES9_NS_10bfloat16_tESG_Li256ELb1ELb1ELb0ELb1EEENS1_36VarlenDynamicPersistentTileSchedulerILi128ELi160ELi256ELi128ELb0ELb1ELb1ELb1ELb1ELb1EEEEEEEEEvNT_6ParamsE)
        /*02a8*/ 	.word	0x00000004


	//----- nvinfo : EIATTR_FRAME_SIZE
	.align		4
.L_124:
        /*02ac*/ 	.byte	0x04, 0x11
        /*02ae*/ 	.short	(.L_126 - .L_125)
	.align		4
.L_125:
        /*02b0*/ 	.word	index@(_ZN7cutlass13device_kernelIN5flash11enable_sm90INS1_16FlashAttnFwdSm90INS1_25CollectiveMainloopFwdSm90ILi2EN4cute5tupleIJNS5_1CILi1EEES8_S8_EEENS6_IJNS7_ILi128EEENS7_ILi160EEENS7_ILi192EEEEEELi192ENS_12float_e4m3_tEfNS_4arch4Sm90ELb1ELb0ELb0ELb1ELb0ELb0ELb0ELb1ELb1ELb1ELb0ELb0EEENS1_21CollectiveEpilogueFwdINS6_IJSA_SC_SB_EEES9_NS_10bfloat16_tESG_Li256ELb1ELb1ELb0ELb1EEENS1_36VarlenDynamicPersistentTileSchedulerILi128ELi160ELi256ELi128ELb0ELb1ELb1ELb1ELb1ELb1EEEEEEEEEvNT_6ParamsE)
        /*02b4*/ 	.word	0x00000000


	//----- nvinfo : EIATTR_REGCOUNT
	.align		4
.L_126:
        /*02b8*/ 	.byte	0x04, 0x2f
        /*02ba*/ 	.short	(.L_128 - .L_127)
	.align		4
.L_127:
        /*02bc*/ 	.word	index@(_ZN7cutlass13device_kernelIN5flash11enable_sm90INS1_16FlashAttnFwdSm90INS1_25CollectiveMainloopFwdSm90ILi2EN4cute5tupleIJNS5_1CILi1EEES8_S8_EEENS6_IJNS7_ILi128EEENS7_ILi160EEENS7_ILi192EEEEEELi192ENS_12float_e4m3_tEfNS_4arch4Sm90ELb1ELb0ELb0ELb0ELb0ELb0ELb0ELb1ELb1ELb1ELb0ELb0EEENS1_21CollectiveEpilogueFwdINS6_IJSA_SC_SB_EEES9_NS_10bfloat16_tESG_Li256ELb0ELb1ELb0ELb1EEENS1_30DynamicPersistentTileSchedulerILi256ELi128ELb0ELb1ELb1EEEEEEEEEvNT_6ParamsE)
        /*02c0*/ 	.word	0x00000004


	//----- nvinfo : EIATTR_FRAME_SIZE
	.align		4
.L_128:
        /*02c4*/ 	.byte	0x04, 0x11
        /*02c6*/ 	.short	(.L_130 - .L_129)
	.align		4
.L_129:
        /*02c8*/ 	.word	index@(_ZN7cutlass13device_kernelIN5flash11enable_sm90INS1_16FlashAttnFwdSm90INS1_25CollectiveMainloopFwdSm90ILi2EN4cute5tupleIJNS5_1CILi1EEES8_S8_EEENS6_IJNS7_ILi128EEENS7_ILi160EEENS7_ILi192EEEEEELi192ENS_12float_e4m3_tEfNS_4arch4Sm90ELb1ELb0ELb0ELb0ELb0ELb0ELb0ELb1ELb1ELb1ELb0ELb0EEENS1_21CollectiveEpilogueFwdINS6_IJSA_SC_SB_EEES9_NS_10bfloat16_tESG_Li256ELb0ELb1ELb0ELb1EEENS1_30DynamicPersistentTileSchedulerILi256ELi128ELb0ELb1ELb1EEEEEEEEEvNT_6ParamsE)
        /*02cc*/ 	.word	0x00000000


	//----- nvinfo : EIATTR_REGCOUNT
	.align		4
.L_130:
        /*02d0*/ 	.byte	0x04, 0x2f
        /*02d2*/ 	.short	(.L_132 - .L_131)
	.align		4
.L_131:
        /*02d4*/ 	.word	index@(_ZN7cutlass13device_kernelIN5flash11enable_sm90INS1_16FlashAttnFwdSm90INS1_25CollectiveMainloopFwdSm90ILi2EN4cute5tupleIJNS5_1CILi1EEES8_S8_EEENS6_IJNS7_ILi128EEENS7_ILi160EEENS7_ILi192EEEEEELi192ENS_12float_e4m3_tEfNS_4arch4Sm90ELb0ELb1ELb0ELb1ELb0ELb1ELb0ELb1ELb1ELb1ELb0ELb0EEENS1_21CollectiveEpilogueFwdINS6_IJSA_SC_SB_EEES9_NS_10bfloat16_tESG_Li256ELb1ELb1ELb0ELb1EEENS1_36VarlenDynamicPersistentTileSchedulerILi128ELi160ELi256ELi128ELb0ELb1ELb1ELb1ELb0ELb1EEEEEEEEEvNT_6ParamsE)
        /*02d8*/ 	.word	0x00000004


	//----- nvinfo : EIATTR_FRAME_SIZE
	.align		4
.L_132:
        /*02dc*/ 	.byte	0x04, 0x11
        /*02de*/ 	.short	(.L_134 - .L_133)
	.align		4
.L_133:
        /*02e0*/ 	.word	index@(_ZN7cutlass13device_kernelIN5flash11enable_sm90INS1_16FlashAttnFwdSm90INS1_25CollectiveMainloopFwdSm90ILi2EN4cute5tupleIJNS5_1CILi1EEES8_S8_EEENS6_IJNS7_ILi128EEENS7_ILi160EEENS7_ILi192EEEEEELi192ENS_12float_e4m3_tEfNS_4arch4Sm90ELb0ELb1ELb0ELb1ELb0ELb1ELb0ELb1ELb1ELb1ELb0ELb0EEENS1_21CollectiveEpilogueFwdINS6_IJSA_SC_SB_EEES9_NS_10bfloat16_tESG_Li256ELb1ELb1ELb0ELb1EEENS1_36VarlenDynamicPersistentTileSchedulerILi128ELi160ELi256ELi128ELb0ELb1ELb1ELb1ELb0ELb1EEEEEEEEEvNT_6ParamsE)
        /*02e4*/ 	.word	0x00000000


	//----- nvinfo : EIATTR_REGCOUNT
	.align		4
.L_134:
        /*02e8*/ 	.byte	0x04, 0x2f
        /*02ea*/ 	.short	(.L_136 - .L_135)
	.align		4
.L_135:
        /*02ec*/ 	.word	index@(_ZN7cutlass13device_kernelIN5flash11enable_sm90INS1_16FlashAttnFwdSm90INS1_25CollectiveMainloopFwdSm90ILi2EN4cute5tupleIJNS5_1CILi1EEES8_S8_EEENS6_IJNS7_ILi128EEENS7_ILi160EEENS7_ILi192EEEEEELi192ENS_12float_e4m3_tEfNS_4arch4Sm90ELb0ELb1ELb0ELb1ELb0ELb0ELb0ELb1ELb1ELb1ELb0ELb0EEENS1_21CollectiveEpilogueFwdINS6_IJSA_SC_SB_EEES9_NS_10bfloat16_tESG_Li256ELb1ELb1ELb0ELb1EEENS1_36VarlenDynamicPersistentTileSchedulerILi128ELi160ELi256ELi128ELb0ELb1ELb1ELb1ELb0ELb1EEEEEEEEEvNT_6ParamsE)
        /*02f0*/ 	.word	0x00000004


	//----- nvinfo : EIATTR_FRAME_SIZE
	.align		4
.L_136:
        /*02f4*/ 	.byte	0x04, 0x11
        /*02f6*/ 	.short	(.L_138 - .L_137)
	.align		4
.L_137:
        /*02f8*/ 	.word	index@(_ZN7cutlass13device_kernelIN5flash11enable_sm90INS1_16FlashAttnFwdSm90INS1_25CollectiveMainloopFwdSm90ILi2EN4cute5tupleIJNS5_1CILi1EEES8_S8_EEENS6_IJNS7_ILi128EEENS7_ILi160EEENS7_ILi192EEEEEELi192ENS_12float_e4m3_tEfNS_4arch4Sm90ELb0ELb1ELb0ELb1ELb0ELb0ELb0ELb1ELb1ELb1ELb0ELb0EEENS1_21CollectiveEpilogueFwdINS6_IJSA_SC_SB_EEES9_NS_10bfloat16_tESG_Li256ELb1ELb1ELb0ELb1EEENS1_36VarlenDynamicPersistentTileSchedulerILi128ELi160ELi256ELi128ELb0ELb1ELb1ELb1ELb0ELb1EEEEEEEEEvNT_6ParamsE)
        /*02fc*/ 	.word	0x00000000


	//----- nvinfo : EIATTR_REGCOUNT
	.align		4
.L_138:
        /*0300*/ 	.byte	0x04, 0x2f
        /*0302*/ 	.short	(.L_140 - .L_139)
	.align		4
.L_139:
        /*0304*/ 	.word	index@(_ZN7cutlass13device_kernelIN5flash11enable_sm90INS1_16FlashAttnFwdSm90INS1_25CollectiveMainloopFwdSm90ILi2EN4cute5tupleIJNS5_1CILi1EEES8_S8_EEENS6_IJNS7_ILi128EEENS7_ILi160EEENS7_ILi192EEEEEELi192ENS_12float_e4m3_tEfNS_4arch4Sm90ELb0ELb1ELb0ELb0ELb0ELb0ELb0ELb1ELb1ELb1ELb0ELb0EEENS1_21CollectiveEpilogueFwdINS6_IJSA_SC_SB_EEES9_NS_10bfloat16_tESG_Li256ELb0ELb1ELb0ELb1EEENS1_30DynamicPersistentTileSchedulerILi256ELi128ELb0ELb1ELb1EEEEEEEEEvNT_6ParamsE)
        /*0308*/ 	.word	0x00000004


	//----- nvinfo : EIATTR_FRAME_SIZE
	.align		4
.L_140:
        /*030c*/ 	.byte	0x04, 0x11
        /*030e*/ 	.short	(.L_142 - .L_141)
	.align		4
.L_141:
        /*0310*/ 	.word	index@(_ZN7cutlass13device_kernelIN5flash11enable_sm90INS1_16FlashAttnFwdSm90INS1_25CollectiveMainloopFwdSm90ILi2EN4cute5tupleIJNS5_1CILi1EEES8_S8_EEENS6_IJNS7_ILi128EEENS7_ILi160EEENS7_ILi192EEEEEELi192ENS_12float_e4m3_tEfNS_4arch4Sm90ELb0ELb1ELb0ELb0ELb0ELb0ELb0ELb1ELb1ELb1ELb0ELb0EEENS1_21CollectiveEpilogueFwdINS6_IJSA_SC_SB_EEES9_NS_10bfloat16_tESG_Li256ELb0ELb1ELb0ELb1EEENS1_30DynamicPersistentTileSchedulerILi256ELi128ELb0ELb1ELb1EEEEEEEEEvNT_6ParamsE)
        /*0314*/ 	.word	0x00000000


	//----- nvinfo : EIATTR_REGCOUNT
	.align		4
.L_142:
        /*0318*/ 	.byte	0x04, 0x2f
        /*031a*/ 	.short	(.L_144 - .L_143)
	.align		4
.L_143:
        /*031c*/ 	.word	index@(_ZN7cutlass13device_kernelIN5flash11enable_sm90INS1_16FlashAttnFwdSm90INS1_25CollectiveMainloopFwdSm90ILi2EN4cute5tupleIJNS5_1CILi1EEES8_S8_EEENS6_IJNS7_ILi128EEENS7_ILi160EEENS7_ILi192EEEEEELi192ENS_12float_e4m3_tEfNS_4arch4Sm90ELb0ELb0ELb0ELb1ELb0ELb1ELb0ELb1ELb1ELb1ELb0ELb0EEENS1_21CollectiveEpilogueFwdINS6_IJSA_SC_SB_EEES9_NS_10bfloat16_tESG_Li256ELb1ELb1ELb0ELb1EEENS1_36VarlenDynamicPersistentTileSchedulerILi128ELi160ELi256ELi128ELb0ELb1ELb1ELb0ELb1ELb1EEEEEEEEEvNT_6ParamsE)
        /*0320*/ 	.word	0x00000004


	//----- nvinfo : EIATTR_FRAME_SIZE
	.align		4
.L_144:
        /*0324*/ 	.byte	0x04, 0x11
        /*0326*/ 	.short	(.L_146 - .L_145)
	.align		4
.L_145:
        /*0328*/ 	.word	index@(_ZN7cutlass13device_kernelIN5flash11enable_sm90INS1_16FlashAttnFwdSm90INS1_25CollectiveMainloopFwdSm90ILi2EN4cute5tupleIJNS5_1CILi1EEES8_S8_EEENS6_IJNS7_ILi128EEENS7_ILi160EEENS7_ILi192EEEEEELi192ENS_12float_e4m3_tEfNS_4arch4Sm90ELb0ELb0ELb0ELb1ELb0ELb1ELb0ELb1ELb1ELb1ELb0ELb0EEENS1_21CollectiveEpilogueFwdINS6_IJSA_SC_SB_EEES9_NS_10bfloat16_tESG_Li256ELb1ELb1ELb0ELb1EEENS1_36VarlenDynamicPersistentTileSchedulerILi128ELi160ELi256ELi128ELb0ELb1ELb1ELb0ELb1ELb1EEEEEEEEEvNT_6ParamsE)
        /*032c*/ 	.word	0x00000000


	//----- nvinfo : EIATTR_REGCOUNT
	.align		4
.L_146:
        /*0330*/ 	.byte	0x04, 0x2f
        /*0332*/ 	.short	(.L_148 - .L_147)
	.align		4
.L_147:
        /*0334*/ 	.word	index@(_ZN7cutlass13device_kernelIN5flash11enable_sm90INS1_16FlashAttnFwdSm90INS1_25CollectiveMainloopFwdSm90ILi2EN4cute5tupleIJNS5_1CILi1EEES8_S8_EEENS6_IJNS7_ILi128EEENS7_ILi160EEENS7_ILi192EEEEEELi192ENS_12float_e4m3_tEfNS_4arch4Sm90ELb0ELb0ELb0ELb1ELb0ELb0ELb0ELb1ELb1ELb1ELb0ELb0EEENS1_21CollectiveEpilogueFwdINS6_IJSA_SC_SB_EEES9_NS_10bfloat16_tESG_Li256ELb1ELb1ELb0ELb1EEENS1_36VarlenDynamicPersistentTileSchedulerILi128ELi160ELi256ELi128ELb0ELb1ELb1ELb0ELb1ELb1EEEEEEEEEvNT_6ParamsE)
        /*0338*/ 	.word	0x00000004


	//----- nvinfo : EIATTR_FRAME_SIZE
	.align		4
.L_148:
        /*033c*/ 	.byte	0x04, 0x11
        /*033e*/ 	.short	(.L_150 - .L_149)
	.align		4
.L_149:
        /*0340*/ 	.word	index@(_ZN7cutlass13device_kernelIN5flash11enable_sm90INS1_16FlashAttnFwdSm90INS1_25CollectiveMainloopFwdSm90ILi2EN4cute5tupleIJNS5_1CILi1EEES8_S8_EEENS6_IJNS7_ILi128EEENS7_ILi160EEENS7_ILi192EEEEEELi192ENS_12float_e4m3_tEfNS_4arch4Sm90ELb0ELb0ELb0ELb1ELb0ELb0ELb0ELb1ELb1ELb1ELb0ELb0EEENS1_21CollectiveEpilogueFwdINS6_IJSA_SC_SB_EEES9_NS_10bfloat16_tESG_Li256ELb1ELb1ELb0ELb1EEENS1_36VarlenDynamicPersistentTileSchedulerILi128ELi160ELi256ELi128ELb0ELb1ELb1ELb0ELb1ELb1EEEEEEEEEvNT_6ParamsE)
        /*0344*/ 	.word	0x00000000


	//----- nvinfo : EIATTR_REGCOUNT
	.align		4
.L_150:
        /*0348*/ 	.byte	0x04, 0x2f
        /*034a*/ 	.short	(.L_152 - .L_151)
	.align		4
.L_151:
        /*034c*/ 	.word	index@(_ZN7cutlass13device_kernelIN5flash11enable_sm90INS1_16FlashAttnFwdSm90INS1_25CollectiveMainloopFwdSm90ILi2EN4cute5tupleIJNS5_1CILi2EEENS7_ILi1EEES9_EEENS6_IJNS7_ILi128EEENS7_ILi160EEENS7_ILi192EEEEEELi192ENS_12float_e4m3_tEfNS_4arch4Sm90ELb0ELb0ELb0ELb0ELb0ELb0ELb0ELb1ELb1ELb1ELb0ELb0EEENS1_21CollectiveEpilogueFwdINS6_IJSB_SD_SC_EEESA_NS_10bfloat16_tESH_Li256ELb0ELb1ELb0ELb1EEENS1_29StaticPersistentTileSchedulerILb0EEEEEEEEEvNT_6ParamsE)
        /*0350*/ 	.word	0x00000004


	//----- nvinfo : EIATTR_FRAME_SIZE
	.align		4
.L_152:
        /*0354*/ 	.byte	0x04, 0x11
        /*0356*/ 	.short	(.L_154 - .L_153)
	.align		4
.L_153:
        /*0358*/ 	.word	index@(_ZN7cutlass13device_kernelIN5flash11enable_sm90INS1_16FlashAttnFwdSm90INS1_25CollectiveMainloopFwdSm90ILi2EN4cute5tupleIJNS5_1CILi2EEENS7_ILi1EEES9_EEENS6_IJNS7_ILi128EEENS7_ILi160EEENS7_ILi192EEEEEELi192ENS_12float_e4m3_tEfNS_4arch4Sm90ELb0ELb0ELb0ELb0ELb0ELb0ELb0ELb1ELb1ELb1ELb0ELb0EEENS1_21CollectiveEpilogueFwdINS6_IJSB_SD_SC_EEESA_NS_10bfloat16_tESH_Li256ELb0ELb1ELb0ELb1EEENS1_29StaticPersistentTileSchedulerILb0EEEEEEEEEvNT_6ParamsE)
        /*035c*/ 	.word	0x00000000


	//----- nvinfo : EIATTR_REGCOUNT
	.align		4
.L_154:
        /*0360*/ 	.byte	0x04, 0x2f
        /*0362*/ 	.short	(.L_156 - .L_155)
	.align		4
.L_155:
        /*0364*/ 	.word	index@(_ZN7cutlass13device_kernelIN5flash11enable_sm90INS1_16FlashAttnFwdSm90INS1_25CollectiveMainloopFwdSm90ILi2EN4cute5tupleIJNS5_1CILi1EEES8_S8_EEENS6_IJNS7_ILi128EEENS7_ILi160EEENS7_ILi192EEEEEELi192ENS_12float_e4m3_tEfNS_4arch4Sm90ELb0ELb0ELb0ELb0ELb0ELb0ELb0ELb1ELb1ELb1ELb0ELb0EEENS1_21CollectiveEpilogueFwdINS6_IJSA_SC_SB_EEES9_NS_10bfloat16_tESG_Li256ELb0ELb1ELb0ELb1EEENS1_29StaticPersistentTileSchedulerILb0EEEEEEEEEvNT_6ParamsE)
        /*0368*/ 	.word	0x00000004


	//----- nvinfo : EIATTR_FRAME_SIZE
	.align		4
.L_156:
        /*036c*/ 	.byte	0x04, 0x11
        /*036e*/ 	.short	(.L_158 - .L_157)
	.align		4
.L_157:
        /*0370*/ 	.word	index@(_ZN7cutlass13device_kernelIN5flash11enable_sm90INS1_16FlashAttnFwdSm90INS1_25CollectiveMainloopFwdSm90ILi2EN4cute5tupleIJNS5_1CILi1EEES8_S8_EEENS6_IJNS7_ILi128EEENS7_ILi160EEENS7_ILi192EEEEEELi192ENS_12float_e4m3_tEfNS_4arch4Sm90ELb0ELb0ELb0ELb0ELb0ELb0ELb0ELb1ELb1ELb1ELb0ELb0EEENS1_21CollectiveEpilogueFwdINS6_IJSA_SC_SB_EEES9_NS_10bfloat16_tESG_Li256ELb0ELb1ELb0ELb1EEENS1_29StaticPersistentTileSchedulerILb0EEEEEEEEEvNT_6ParamsE)
        /*0374*/ 	.word	0x00000000


	//----- nvinfo : EIATTR_REGCOUNT
	.align		4
.L_158:
        /*0378*/ 	.byte	0x04, 0x2f
        /*037a*/ 	.short	(.L_160 - .L_159)
	.align		4
.L_159:
        /*037c*/ 	.word	index@(_ZN7cutlass13device_kernelIN5flash11enable_sm90INS1_16FlashAttnFwdSm90INS1_25CollectiveMainloopFwdSm90ILi2EN4cute5tupleIJNS5_1CILi1EEES8_S8_EEENS6_IJNS7_ILi128EEESA_NS7_ILi256EEEEEELi256ENS_12float_e4m3_tEfNS_4arch4Sm90ELb1ELb0ELb0ELb1ELb0ELb1ELb0ELb1ELb1ELb1ELb0ELb0EEENS1_21CollectiveEpilogueFwdINS6_IJSA_SB_SA_EEES9_NS_10bfloat16_tESF_Li256ELb1ELb1ELb0ELb1EEENS1_36VarlenDynamicPersistentTileSchedulerILi128ELi128ELi256ELi128ELb0ELb1ELb1ELb1ELb1ELb1EEEEEEEEEvNT_6ParamsE)
        /*0380*/ 	.word	0x00000004


	//----- nvinfo : EIATTR_FRAME_SIZE
	.align		4
.L_160:
        /*0384*/ 	.byte	0x04, 0x11
        /*0386*/ 	.short	(.L_162 - .L_161)
	.align		4
.L_161:
        /*0388*/ 	.word	index@(_ZN7cutlass13device_kernelIN5flash11enable_sm90INS1_16FlashAttnFwdSm90INS1_25CollectiveMainloopFwdSm90ILi2EN4cute5tupleIJNS5_1CILi1EEES8_S8_EEENS6_IJNS7_ILi128EEESA_NS7_ILi256EEEEEELi256ENS_12float_e4m3_tEfNS_4arch4Sm90ELb1ELb0ELb0ELb1ELb0ELb1ELb0ELb1ELb1ELb1ELb0ELb0EEENS1_21CollectiveEpilogueFwdINS6_IJSA_SB_SA_EEES9_NS_10bfloat16_tESF_Li256ELb1ELb1ELb0ELb1EEENS1_36VarlenDynamicPersistentTileSchedulerILi128ELi128ELi256ELi128ELb0ELb1ELb1ELb1ELb1ELb1EEEEEEEEEvNT_6ParamsE)
        /*038c*/ 	.word	0x00000000


	//----- nvinfo : EIATTR_REGCOUNT
	.align		4
.L_162:
        /*0390*/ 	.byte	0x04, 0x2f
        /*0392*/ 	.short	(.L_164 - .L_163)
	.align		4
.L_163:
        /*0394*/ 	.word	index@(_ZN7cutlass13device_kernelIN5flash11enable_sm90INS1_16FlashAttnFwdSm90INS1_25CollectiveMainloopFwdSm90ILi2EN4cute5tupleIJNS5_1CILi1EEES8_S8_EEENS6_IJNS7_ILi128EEESA_NS7_ILi256EEEEEELi256ENS_12float_e4m3_tEfNS_4arch4Sm90ELb1ELb0ELb0ELb1ELb0ELb0ELb0ELb1ELb1ELb1ELb0ELb0EEENS1_21CollectiveEpilogueFwdINS6_IJSA_SB_SA_EEES9_NS_10bfloat16_tESF_Li256ELb1ELb1ELb0ELb1EEENS1_36VarlenDynamicPersistentTileSchedulerILi128ELi128ELi256ELi128ELb0ELb1ELb1ELb1ELb1ELb1EEEEEEEEEvNT_6ParamsE)
        /*0398*/ 	.word	0x00000004


	//----- nvinfo : EIATTR_FRAME_SIZE
	.align		4
.L_164:
        /*039c*/ 	.byte	0x04, 0x11
        /*039e*/ 	.short	(.L_166 - .L_165)
	.align		4
.L_165:
        /*03a0*/ 	.word	index@(_ZN7cutlass13device_kernelIN5flash11enable_sm90INS1_16FlashAttnFwdSm90INS1_25CollectiveMainloopFwdSm90ILi2EN4cute5tupleIJNS5_1CILi1EEES8_S8_EEENS6_IJNS7_ILi128EEESA_NS7_ILi256EEEEEELi256ENS_12float_e4m3_tEfNS_4arch4Sm90ELb1ELb0ELb0ELb1ELb0ELb0ELb0ELb1ELb1ELb1ELb0ELb0EEENS1_21CollectiveEpilogueFwdINS6_IJSA_SB_SA_EEES9_NS_10bfloat16_tESF_Li256ELb1ELb1ELb0ELb1EEENS1_36VarlenDynamicPersistentTileSchedulerILi128ELi128ELi256ELi128ELb0ELb1ELb1ELb1ELb1ELb1EEEEEEEEEvNT_6ParamsE)
        /*03a4*/ 	.word	0x00000000


	//----- nvinfo : EIATTR_REGCOUNT
	.align		4
.L_166:
        /*03a8*/ 	.byte	0x04, 0x2f
        /*03aa*/ 	.short	(.L_168 - .L_167)
	.align		4
.L_167:
        /*03ac*/ 	.word	index@(_ZN7cutlass13device_kernelIN5flash11enable_sm90INS1_16FlashAttnFwdSm90INS1_25CollectiveMainloopFwdSm90ILi2EN4cute5tupleIJNS5_1CILi1EEES8_S8_EEENS6_IJNS7_ILi128EEESA_NS7_ILi256EEEEEELi256ENS_12float_e4m3_tEfNS_4arch4Sm90ELb1ELb0ELb0ELb0ELb0ELb0ELb0ELb1ELb1ELb1ELb0ELb0EEENS1_21CollectiveEpilogueFwdINS6_IJSA_SB_SA_EEES9_NS_10bfloat16_tESF_Li256ELb0ELb1ELb0ELb1EEENS1_30DynamicPersistentTileSchedulerILi256ELi128ELb0ELb1ELb1EEEEEEEEEvNT_6ParamsE)
        /*03b0*/ 	.word	0x00000004


	//----- nvinfo : EIATTR_FRAME_SIZE
	.align		4
.L_168:
        /*03b4*/ 	.byte	0x04, 0x11
        /*03b6*/ 	.short	(.L_170 - .L_169)
	.align		4
.L_169:
        /*03b8*/ 	.word	index@(_ZN7cutlass13device_kernelIN5flash11enable_sm90INS1_16FlashAttnFwdSm90INS1_25CollectiveMainloopFwdSm90ILi2EN4cute5tupleIJNS5_1CILi1EEES8_S8_EEENS6_IJNS7_ILi128EEESA_NS7_ILi256EEEEEELi256ENS_12float_e4m3_tEfNS_4arch4Sm90ELb1ELb0ELb0ELb0ELb0ELb0ELb0ELb1ELb1ELb1ELb0ELb0EEENS1_21CollectiveEpilogueFwdINS6_IJSA_SB_SA_EEES9_NS_10bfloat16_tESF_Li256ELb0ELb1ELb0ELb1EEENS1_30DynamicPersistentTileSchedulerILi256ELi128ELb0ELb1ELb1EEEEEEEEEvNT_6ParamsE)
        /*03bc*/ 	.word	0x00000000


	//----- nvinfo : EIATTR_REGCOUNT
	.align		4
.L_170:
        /*03c0*/ 	.byte	0x04, 0x2f
        /*03c2*/ 	.short	(.L_172 - .L_171)
	.align		4
.L_171:
        /*03c4*/ 	.word	index@(_ZN7cutlass13device_kernelIN5flash11enable_sm90INS1_16FlashAttnFwdSm90INS1_25CollectiveMainloopFwdSm90ILi2EN4cute5tupleIJNS5_1CILi1EEES8_S8_EEENS6_IJNS7_ILi128EEENS7_ILi64EEENS7_ILi256EEEEEELi256ENS_12float_e4m3_tEfNS_4arch4Sm90ELb0ELb1ELb0ELb1ELb0ELb1ELb0ELb1ELb1ELb1ELb0ELb0EEENS1_21CollectiveEpilogueFwdINS6_IJSA_SC_SB_EEES9_NS_10bfloat16_tESG_Li256ELb1ELb1ELb0ELb1EEENS1_36VarlenDynamicPersistentTileSchedulerILi128ELi64ELi256ELi128ELb0ELb1ELb1ELb1ELb0ELb1EEEEEEEEEvNT_6ParamsE)
        /*03c8*/ 	.word	0x00000004


	//----- nvinfo : EIATTR_FRAME_SIZE
	.align		4
.L_172:
        /*03cc*/ 	.byte	0x04, 0x11
        /*03ce*/ 	.short	(.L_174 - .L_173)
	.align		4
.L_173:
        /*03d0*/ 	.word	index@(_ZN7cutlass13device_kernelIN5flash11enable_sm90INS1_16FlashAttnFwdSm90INS1_25CollectiveMainloopFwdSm90ILi2EN4cute5tupleIJNS5_1CILi1EEES8_S8_EEENS6_IJNS7_ILi128EEENS7_ILi64EEENS7_ILi256EEEEEELi256ENS_12float_e4m3_tEfNS_4arch4Sm90ELb0ELb1ELb0ELb1ELb0ELb1ELb0ELb1ELb1ELb1ELb0ELb0EEENS1_21CollectiveEpilogueFwdINS6_IJSA_SC_SB_EEES9_NS_10bfloat16_tESG_Li256ELb1ELb1ELb0ELb1EEENS1_36VarlenDynamicPersistentTileSchedulerILi128ELi64ELi256ELi128ELb0ELb1ELb1ELb1ELb0ELb1EEEEEEEEEvNT_6ParamsE)
        /*03d4*/ 	.word	0x00000000


	//----- nvinfo : EIATTR_REGCOUNT
	.align		4
.L_174:
        /*03d8*/ 	.byte	0x04, 0x2f
        /*03da*/ 	.short	(.L_176 - .L_175)
	.align		4
.L_175:
        /*03dc*/ 	.word	index@(_ZN7cutlass13device_kernelIN5flash11enable_sm90INS1_16FlashAttnFwdSm90INS1_25CollectiveMainloopFwdSm90ILi2EN4cute5tupleIJNS5_1CILi1EEES8_S8_EEENS6_IJNS7_ILi128EEENS7_ILi64EEENS7_ILi256EEEEEELi256ENS_12float_e4m3_tEfNS_4arch4Sm90ELb0ELb1ELb0ELb1ELb0ELb0ELb0ELb1ELb1ELb1ELb0ELb0EEENS1_21CollectiveEpilogueFwdINS6_IJSA_SC_SB_EEES9_NS_10bfloat16_tESG_Li256ELb1ELb1ELb0ELb1EEENS1_36VarlenDynamicPersistentTileSchedulerILi128ELi64ELi256ELi128ELb0ELb1ELb1ELb1ELb0ELb1EEEEEEEEEvNT_6ParamsE)
        /*03e0*/ 	.word	0x00000004


	//----- nvinfo : EIATTR_FRAME_SIZE
	.align		4
.L_176:
        /*03e4*/ 	.byte	0x04, 0x11
        /*03e6*/ 	.short	(.L_178 - .L_177)
	.align		4
.L_177:
        /*03e8*/ 	.word	index@(_ZN7cutlass13device_kernelIN5flash11enable_sm90INS1_16FlashAttnFwdSm90INS1_25CollectiveMainloopFwdSm90ILi2EN4cute5tupleIJNS5_1CILi1EEES8_S8_EEENS6_IJNS7_ILi128EEENS7_ILi64EEENS7_ILi256EEEEEELi256ENS_12float_e4m3_tEfNS_4arch4Sm90ELb0ELb1ELb0ELb1ELb0ELb0ELb0ELb1ELb1ELb1ELb0ELb0EEENS1_21CollectiveEpilogueFwdINS6_IJSA_SC_SB_EEES9_NS_10bfloat16_tESG_Li256ELb1ELb1ELb0ELb1EEENS1_36VarlenDynamicPersistentTileSchedulerILi128ELi64ELi256ELi128ELb0ELb1ELb1ELb1ELb0ELb1EEEEEEEEEvNT_6ParamsE)
        /*03ec*/ 	.word	0x00000000


	//----- nvinfo : EIATTR_REGCOUNT
	.align		4
.L_178:
        /*03f0*/ 	.byte	0x04, 0x2f
        /*03f2*/ 	.short	(.L_180 - .L_179)
	.align		4
.L_179:
        /*03f4*/ 	.word	index@(_ZN7cutlass13device_kernelIN5flash11enable_sm90INS1_16FlashAttnFwdSm90INS1_25CollectiveMainloopFwdSm90ILi2EN4cute5tupleIJNS5_1CILi1EEES8_S8_EEENS6_IJNS7_ILi128EEENS7_ILi64EEENS7_ILi256EEEEEELi256ENS_12float_e4m3_tEfNS_4arch4Sm90ELb0ELb1ELb0ELb0ELb0ELb0ELb0ELb1ELb1ELb1ELb0ELb0EEENS1_21CollectiveEpilogueFwdINS6_IJSA_SC_SB_EEES9_NS_10bfloat16_tESG_Li256ELb0ELb1ELb0ELb1EEENS1_30DynamicPersistentTileSchedulerILi256ELi128ELb0ELb1ELb1EEEEEEEEEvNT_6ParamsE)
        /*03f8*/ 	.word	0x00000004


	//----- nvinfo : EIATTR_FRAME_SIZE
	.align		4
.L_180:
        /*03fc*/ 	.byte	0x04, 0x11
        /*03fe*/ 	.short	(.L_182 - .L_181)
	.align		4
.L_181:
        /*0400*/ 	.word	index@(_ZN7cutlass13device_kernelIN5flash11enable_sm90INS1_16FlashAttnFwdSm90INS1_25CollectiveMainloopFwdSm90ILi2EN4cute5tupleIJNS5_1CILi1EEES8_S8_EEENS6_IJNS7_ILi128EEENS7_ILi64EEENS7_ILi256EEEEEELi256ENS_12float_e4m3_tEfNS_4arch4Sm90ELb0ELb1ELb0ELb0ELb0ELb0ELb0ELb1ELb1ELb1ELb0ELb0EEENS1_21CollectiveEpilogueFwdINS6_IJSA_SC_SB_EEES9_NS_10bfloat16_tESG_Li256ELb0ELb1ELb0ELb1EEENS1_30DynamicPersistentTileSchedulerILi256ELi128ELb0ELb1ELb1EEEEEEEEEvNT_6ParamsE)
        /*0404*/ 	.word	0x00000000


	//----- nvinfo : EIATTR_REGCOUNT
	.align		4
.L_182:
        /*0408*/ 	.byte	0x04, 0x2f
        /*040a*/ 	.short	(.L_184 - .L_183)
	.align		4
.L_183:
        /*040c*/ 	.word	index@(_ZN7cutlass13device_kernelIN5flash11enable_sm90INS1_16FlashAttnFwdSm90INS1_25CollectiveMainloopFwdSm90ILi2EN4cute5tupleIJNS5_1CILi1EEES8_S8_EEENS6_IJNS7_ILi128EEESA_NS7_ILi256EEEEEELi256ENS_12float_e4m3_tEfNS_4arch4Sm90ELb0ELb0ELb0ELb1ELb0ELb1ELb0ELb1ELb1ELb1ELb0ELb0EEENS1_21CollectiveEpilogueFwdINS6_IJSA_SB_SA_EEES9_NS_10bfloat16_tESF_Li256ELb1ELb1ELb0ELb1EEENS1_36VarlenDynamicPersistentTileSchedulerILi128ELi128ELi256ELi128ELb0ELb1ELb1ELb0ELb1ELb1EEEEEEEEEvNT_6ParamsE)
        /*0410*/ 	.word	0x00000004


	//----- nvinfo : EIATTR_FRAME_SIZE
	.align		4
.L_184:
        /*0414*/ 	.byte	0x04, 0x11
        /*0416*/ 	.short	(.L_186 - .L_185)
	.align		4
.L_185:
        /*0418*/ 	.word	index@(_ZN7cutlass13device_kernelIN5flash11enable_sm90INS1_16FlashAttnFwdSm90INS1_25CollectiveMainloopFwdSm90ILi2EN4cute5tupleIJNS5_1CILi1EEES8_S8_EEENS6_IJNS7_ILi128EEESA_NS7_ILi256EEEEEELi256ENS_12float_e4m3_tEfNS_4arch4Sm90ELb0ELb0ELb0ELb1ELb0ELb1ELb0ELb1ELb1ELb1ELb0ELb0EEENS1_21CollectiveEpilogueFwdINS6_IJSA_SB_SA_EEES9_NS_10bfloat16_tESF_Li256ELb1ELb1ELb0ELb1EEENS1_36VarlenDynamicPersistentTileSchedulerILi128ELi128ELi256ELi128ELb0ELb1ELb1ELb0ELb1ELb1EEEEEEEEEvNT_6ParamsE)
        /*041c*/ 	.word	0x00000000


	//----- nvinfo : EIATTR_REGCOUNT
	.align		4
.L_186:
        /*0420*/ 	.byte	0x04, 0x2f
        /*0422*/ 	.short	(.L_188 - .L_187)
	.align		4
.L_187:
        /*0424*/ 	.word	index@(_ZN7cutlass13device_kernelIN5flash11enable_sm90INS1_16FlashAttnFwdSm90INS1_25CollectiveMainloopFwdSm90ILi2EN4cute5tupleIJNS5_1CILi1EEES8_S8_EEENS6_IJNS7_ILi128EEESA_NS7_ILi256EEEEEELi256ENS_12float_e4m3_tEfNS_4arch4Sm90ELb0ELb0ELb0ELb1ELb0ELb0ELb0ELb1ELb1ELb1ELb0ELb0EEENS1_21CollectiveEpilogueFwdINS6_IJSA_SB_SA_EEES9_NS_10bfloat16_tESF_Li256ELb1ELb1ELb0ELb1EEENS1_36VarlenDynamicPersistentTileSchedulerILi128ELi128ELi256ELi128ELb0ELb1ELb1ELb0ELb1ELb1EEEEEEEEEvNT_6ParamsE)
        /*0428*/ 	.word	0x00000004


	//----- nvinfo : EIATTR_FRAME_SIZE
	.align		4
.L_188:
        /*042c*/ 	.byte	0x04, 0x11
        /*042e*/ 	.short	(.L_190 - .L_189)
	.align		4
.L_189:
        /*0430*/ 	.word	index@(_ZN7cutlass13device_kernelIN5flash11enable_sm90INS1_16FlashAttnFwdSm90INS1_25CollectiveMainloopFwdSm90ILi2EN4cute5tupleIJNS5_1CILi1EEES8_S8_EEENS6_IJNS7_ILi128EEESA_NS7_ILi256EEEEEELi256ENS_12float_e4m3_tEfNS_4arch4Sm90ELb0ELb0ELb0ELb1ELb0ELb0ELb0ELb1ELb1ELb1ELb0ELb0EEENS1_21CollectiveEpilogueFwdINS6_IJSA_SB_SA_EEES9_NS_10bfloat16_tESF_Li256ELb1ELb1ELb0ELb1EEENS1_36VarlenDynamicPersistentTileSchedulerILi128ELi128ELi256ELi128ELb0ELb1ELb1ELb0ELb1ELb1EEEEEEEEEvNT_6ParamsE)
        /*0434*/ 	.word	0x00000000


	//----- nvinfo : EIATTR_REGCOUNT
	.align		4
.L_190:
        /*0438*/ 	.byte	0x04, 0x2f
        /*043a*/ 	.short	(.L_192 - .L_191)
	.align		4
.L_191:
        /*043c*/ 	.word	index@(_ZN7cutlass13device_kernelIN5flash11enable_sm90INS1_16FlashAttnFwdSm90INS1_25CollectiveMainloopFwdSm90ILi2EN4cute5tupleIJNS5_1CILi1EEES8_S8_EEENS6_IJNS7_ILi128EEESA_NS7_ILi256EEEEEELi256ENS_12float_e4m3_tEfNS_4arch4Sm90ELb0ELb0ELb0ELb0ELb0ELb0ELb0ELb1ELb1ELb1ELb0ELb0EEENS1_21CollectiveEpilogueFwdINS6_IJSA_SB_SA_EEES9_NS_10bfloat16_tESF_Li256ELb0ELb1ELb0ELb1EEENS1_29StaticPersistentTileSchedulerILb0EEEEEEEEEvNT_6ParamsE)
        /*0440*/ 	.word	0x00000004


	//----- nvinfo : EIATTR_FRAME_SIZE
	.align		4
.L_192:
        /*0444*/ 	.byte	0x04, 0x11
        /*0446*/ 	.short	(.L_194 - .L_193)
	.align		4
.L_193:
        /*0448*/ 	.word	index@(_ZN7cutlass13device_kernelIN5flash11enable_sm90INS1_16FlashAttnFwdSm90INS1_25CollectiveMainloopFwdSm90ILi2EN4cute5tupleIJNS5_1CILi1EEES8_S8_EEENS6_IJNS7_ILi128EEESA_NS7_ILi256EEEEEELi256ENS_12float_e4m3_tEfNS_4arch4Sm90ELb0ELb0ELb0ELb0ELb0ELb0ELb0ELb1ELb1ELb1ELb0ELb0EEENS1_21CollectiveEpilogueFwdINS6_IJSA_SB_SA_EEES9_NS_10bfloat16_tESF_Li256ELb0ELb1ELb0ELb1EEENS1_29StaticPersistentTileSchedulerILb0EEEEEEEEEvNT_6ParamsE)
        /*044c*/ 	.word	0x00000000


	//----- nvinfo : EIATTR_MIN_STACK_SIZE
	.align		4
.L_194:
        /*0450*/ 	.byte	0x04, 0x12
        /*0452*/ 	.short	(.L_196 - .L_195)
	.align		4
.L_195:
        /*0454*/ 	.word	index@(_ZN7cutlass13device_kernelIN5flash11enable_sm90INS1_16FlashAttnFwdSm90INS1_25CollectiveMainloopFwdSm90ILi2EN4cute5tupleIJNS5_1CILi1EEES8_S8_EEENS6_IJNS7_ILi128EEESA_NS7_ILi256EEEEEELi256ENS_12float_e4m3_tEfNS_4arch4Sm90ELb0ELb0ELb0ELb0ELb0ELb0ELb0ELb1ELb1ELb1ELb0ELb0EEENS1_21CollectiveEpilogueFwdINS6_IJSA_SB_SA_EEES9_NS_10bfloat16_tESF_Li256ELb0ELb1ELb0ELb1EEENS1_29StaticPersistentTileSchedulerILb0EEEEEEEEEvNT_6ParamsE)
        /*0458*/ 	.word	0x00000000


	//----- nvinfo : EIATTR_MIN_STACK_SIZE
	.align		4
.L_196:
        /*045c*/ 	.byte	0x04, 0x12
        /*045e*/ 	.short	(.L_198 - .L_197)
	.align		4
.L_197:
        /*0460*/ 	.word	index@(_ZN7cutlass13device_kernelIN5flash11enable_sm90INS1_16FlashAttnFwdSm90INS1_25CollectiveMainloopFwdSm90ILi2EN4cute5tupleIJNS5_1CILi1EEES8_S8_EEENS6_IJNS7_ILi128EEESA_NS7_ILi256EEEEEELi256ENS_12float_e4m3_tEfNS_4arch4Sm90ELb0ELb0ELb0ELb1ELb0ELb0ELb0ELb1ELb1ELb1ELb0ELb0EEENS1_21CollectiveEpilogueFwdINS6_IJSA_SB_SA_EEES9_NS_10bfloat16_tESF_Li256ELb1ELb1ELb0ELb1EEENS1_36VarlenDynamicPersistentTileSchedulerILi128ELi128ELi256ELi128ELb0ELb1ELb1ELb0ELb1ELb1EEEEEEEEEvNT_6ParamsE)
        /*0464*/ 	.word	0x00000000


	//----- nvinfo : EIATTR_MIN_STACK_SIZE
	.align		4
.L_198:
        /*0468*/ 	.byte	0x04, 0x12
        /*046a*/ 	.short	(.L_200 - .L_199)
	.align		4
.L_199:
        /*046c*/ 	.word	index@(_ZN7cutlass13device_kernelIN5flash11enable_sm90INS1_16FlashAttnFwdSm90INS1_25CollectiveMainloopFwdSm90ILi2EN4cute5tupleIJNS5_1CILi1EEES8_S8_EEENS6_IJNS7_ILi128EEESA_NS7_ILi256EEEEEELi256ENS_12float_e4m3_tEfNS_4arch4Sm90ELb0ELb0ELb0ELb1ELb0ELb1ELb0ELb1ELb1ELb1ELb0ELb0EEENS1_21CollectiveEpilogueFwdINS6_IJSA_SB_SA_EEES9_NS_10bfloat16_tESF_Li256ELb1ELb1ELb0ELb1EEENS1_36VarlenDynamicPersistentTileSchedulerILi128ELi128ELi256ELi128ELb0ELb1ELb1ELb0ELb1ELb1EEEEEEEEEvNT_6ParamsE)
        /*0470*/ 	.word	0x00000000


	//----- nvinfo : EIATTR_MIN_STACK_SIZE
	.align		4
.L_200:
        /*0474*/ 	.byte	0x04, 0x12
        /*0476*/ 	.short	(.L_202 - .L_201)
	.align		4
.L_201:
        /*0478*/ 	.word	index@(_ZN7cutlass13device_kernelIN5flash11enable_sm90INS1_16FlashAttnFwdSm90INS1_25CollectiveMainloopFwdSm90ILi2EN4cute5tupleIJNS5_1CILi1EEES8_S8_EEENS6_IJNS7_ILi128EEENS7_ILi64EEENS7_ILi256EEEEEELi256ENS_12float_e4m3_tEfNS_4arch4Sm90ELb0ELb1ELb0ELb0ELb0ELb0ELb0ELb1ELb1ELb1ELb0ELb0EEENS1_21CollectiveEpilogueFwdINS6_IJSA_SC_SB_EEES9_NS_10bfloat16_tESG_Li256ELb0ELb1ELb0ELb1EEENS1_30DynamicPersistentTileSchedulerILi256ELi128ELb0ELb1ELb1EEEEEEEEEvNT_6ParamsE)
        /*047c*/ 	.word	0x00000000


	//----- nvinfo : EIATTR_MIN_STACK_SIZE
	.align		4
.L_202:
        /*0480*/ 	.byte	0x04, 0x12
        /*0482*/ 	.short	(.L_204 - .L_203)
	.align		4
.L_203:
        /*0484*/ 	.word	index@(_ZN7cutlass13device_kernelIN5flash11enable_sm90INS1_16FlashAttnFwdSm90INS1_25CollectiveMainloopFwdSm90ILi2EN4cute5tupleIJNS5_1CILi1EEES8_S8_EEENS6_IJNS7_ILi128EEENS7_ILi64EEENS7_ILi256EEEEEELi256ENS_12float_e4m3_tEfNS_4arch4Sm90ELb0ELb1ELb0ELb1ELb0ELb0ELb0ELb1ELb1ELb1ELb0ELb0EEENS1_21CollectiveEpilogueFwdINS6_IJSA_SC_SB_EEES9_NS_10bfloat16_tESG_Li256ELb1ELb1ELb0ELb1EEENS1_36VarlenDynamicPersistentTileSchedulerILi128ELi64ELi256ELi128ELb0ELb1ELb1ELb1ELb0ELb1EEEEEEEEEvNT_6ParamsE)
        /*0488*/ 	.word	0x00000000


	//----- nvinfo : EIATTR_MIN_STACK_SIZE
	.align		4
.L_204:
        /*048c*/ 	.byte	0x04, 0x12
        /*048e*/ 	.short	(.L_206 - .L_205)
	.align		4
.L_205:
        /*0490*/ 	.word	index@(_ZN7cutlass13device_kernelIN5flash11enable_sm90INS1_16FlashAttnFwdSm90INS1_25CollectiveMainloopFwdSm90ILi2EN4cute5tupleIJNS5_1CILi1EEES8_S8_EEENS6_IJNS7_ILi128EEENS7_ILi64EEENS7_ILi256EEEEEELi256ENS_12float_e4m3_tEfNS_4arch4Sm90ELb0ELb1ELb0ELb1ELb0ELb1ELb0ELb1ELb1ELb1ELb0ELb0EEENS1_21CollectiveEpilogueFwdINS6_IJSA_SC_SB_EEES9_NS_10bfloat16_tESG_Li256ELb1ELb1ELb0ELb1EEENS1_36VarlenDynamicPersistentTileSchedulerILi128ELi64ELi256ELi128ELb0ELb1ELb1ELb1ELb0ELb1EEEEEEEEEvNT_6ParamsE)
        /*0494*/ 	.word	0x00000000


	//----- nvinfo : EIATTR_MIN_STACK_SIZE
	.align		4
.L_206:
        /*0498*/ 	.byte	0x04, 0x12
        /*049a*/ 	.short	(.L_208 - .L_207)
	.align		4
.L_207:
        /*049c*/ 	.word	index@(_ZN7cutlass13device_kernelIN5flash11enable_sm90INS1_16FlashAttnFwdSm90INS1_25CollectiveMainloopFwdSm90ILi2EN4cute5tupleIJNS5_1CILi1EEES8_S8_EEENS6_IJNS7_ILi128EEESA_NS7_ILi256EEEEEELi256ENS_12float_e4m3_tEfNS_4arch4Sm90ELb1ELb0ELb0ELb0ELb0ELb0ELb0ELb1ELb1ELb1ELb0ELb0EEENS1_21CollectiveEpilogueFwdINS6_IJSA_SB_SA_EEES9_NS_10bfloat16_tESF_Li256ELb0ELb1ELb0ELb1EEENS1_30DynamicPersistentTileSchedulerILi256ELi128ELb0ELb1ELb1EEEEEEEEEvNT_6ParamsE)
        /*04a0*/ 	.word	0x00000000


	//----- nvinfo : EIATTR_MIN_STACK_SIZE
	.align		4
.L_208:
        /*04a4*/ 	.byte	0x04, 0x12
        /*04a6*/ 	.short	(.L_210 - .L_209)
	.align		4
.L_209:
        /*04a8*/ 	.word	index@(_ZN7cutlass13device_kernelIN5flash11enable_sm90INS1_16FlashAttnFwdSm90INS1_25CollectiveMainloopFwdSm90ILi2EN4cute5tupleIJNS5_1CILi1EEES8_S8_EEENS6_IJNS7_ILi128EEESA_NS7_ILi256EEEEEELi256ENS_12float_e4m3_tEfNS_4arch4Sm90ELb1ELb0ELb0ELb1ELb0ELb0ELb0ELb1ELb1ELb1ELb0ELb0EEENS1_21CollectiveEpilogueFwdINS6_IJSA_SB_SA_EEES9_NS_10bfloat16_tESF_Li256ELb1ELb1ELb0ELb1EEENS1_36VarlenDynamicPersistentTileSchedulerILi128ELi128ELi256ELi128ELb0ELb1ELb1ELb1ELb1ELb1EEEEEEEEEvNT_6ParamsE)
        /*04ac*/ 	.word	0x00000000


	//----- nvinfo : EIATTR_MIN_STACK_SIZE
	.align		4
.L_210:
        /*04b0*/ 	.byte	0x04, 0x12
        /*04b2*/ 	.short	(.L_212 - .L_211)
	.align		4
.L_211:
        /*04b4*/ 	.word	index@(_ZN7cutlass13device_kernelIN5flash11enable_sm90INS1_16FlashAttnFwdSm90INS1_25CollectiveMainloopFwdSm90ILi2EN4cute5tupleIJNS5_1CILi1EEES8_S8_EEENS6_IJNS7_ILi128EEESA_NS7_ILi256EEEEEELi256ENS_12float_e4m3_tEfNS_4arch4Sm90ELb1ELb0ELb0ELb1ELb0ELb1ELb0ELb1ELb1ELb1ELb0ELb0EEENS1_21CollectiveEpilogueFwdINS6_IJSA_SB_SA_EEES9_NS_10bfloat16_tESF_Li256ELb1ELb1ELb0ELb1EEENS1_36VarlenDynamicPersistentTileSchedulerILi128ELi128ELi256ELi128ELb0ELb1ELb1ELb1ELb1ELb1EEEEEEEEEvNT_6ParamsE)
        /*04b8*/ 	.word	0x00000000


	//----- nvinfo : EIATTR_MIN_STACK_SIZE
	.align		4
.L_212:
        /*04bc*/ 	.byte	0x04, 0x12
        /*04be*/ 	.short	(.L_214 - .L_213)
	.align		4
.L_213:
        /*04c0*/ 	.word	index@(_ZN7cutlass13device_kernelIN5flash11enable_sm90INS1_16FlashAttnFwdSm90INS1_25CollectiveMainloopFwdSm90ILi2EN4cute5tupleIJNS5_1CILi1EEES8_S8_EEENS6_IJNS7_ILi128EEENS7_ILi160EEENS7_ILi192EEEEEELi192ENS_12float_e4m3_tEfNS_4arch4Sm90ELb0ELb0ELb0ELb0ELb0ELb0ELb0ELb1ELb1ELb1ELb0ELb0EEENS1_21CollectiveEpilogueFwdINS6_IJSA_SC_SB_EEES9_NS_10bfloat16_tESG_Li256ELb0ELb1ELb0ELb1EEENS1_29StaticPersistentTileSchedulerILb0EEEEEEEEEvNT_6ParamsE)
        /*04c4*/ 	.word	0x00000000


	//----- nvinfo : EIATTR_MIN_STACK_SIZE
	.align		4
.L_214:
        /*04c8*/ 	.byte	0x04, 0x12
        /*04ca*/ 	.short	(.L_216 - .L_215)
	.align		4
.L_215:
        /*04cc*/ 	.word	index@(_ZN7cutlass13device_kernelIN5flash11enable_sm90INS1_16FlashAttnFwdSm90INS1_25CollectiveMainloopFwdSm90ILi2EN4cute5tupleIJNS5_1CILi2EEENS7_ILi1EEES9_EEENS6_IJNS7_ILi128EEENS7_ILi160EEENS7_ILi192EEEEEELi192ENS_12float_e4m3_tEfNS_4arch4Sm90ELb0ELb0ELb0ELb0ELb0ELb0ELb0ELb1ELb1ELb1ELb0ELb0EEENS1_21CollectiveEpilogueFwdINS6_IJSB_SD_SC_EEESA_NS_10bfloat16_tESH_Li256ELb0ELb1ELb0ELb1EEENS1_29StaticPersistentTileSchedulerILb0EEEEEEEEEvNT_6ParamsE)
        /*04d0*/ 	.word	0x00000000


	//----- nvinfo : EIATTR_MIN_STACK_SIZE
	.align		4
.L_216:
        /*04d4*/ 	.byte	0x04, 0x12
        /*04d6*/ 	.short	(.L_218 - .L_217)
	.align		4
.L_217:
        /*04d8*/ 	.word	index@(_ZN7cutlass13device_kernelIN5flash11enable_sm90INS1_16FlashAttnFwdSm90INS1_25CollectiveMainloopFwdSm90ILi2EN4cute5tupleIJNS5_1CILi1EEES8_S8_EEENS6_IJNS7_ILi128EEENS7_ILi160EEENS7_ILi192EEEEEELi192ENS_12float_e4m3_tEfNS_4arch4Sm90ELb0ELb0ELb0ELb1ELb0ELb0ELb0ELb1ELb1ELb1ELb0ELb0EEENS1_21CollectiveEpilogueFwdINS6_IJSA_SC_SB_EEES9_NS_10bfloat16_tESG_Li256ELb1ELb1ELb0ELb1EEENS1_36VarlenDynamicPersistentTileSchedulerILi128ELi160ELi256ELi128ELb0ELb1ELb1ELb0ELb1ELb1EEEEEEEEEvNT_6ParamsE)
        /*04dc*/ 	.word	0x00000000


	//----- nvinfo : EIATTR_MIN_STACK_SIZE
	.align		4
.L_218:
        /*04e0*/ 	.byte	0x04, 0x12
        /*04e2*/ 	.short	(.L_220 - .L_219)
	.align		4
.L_219:
        /*04e4*/ 	.word	index@(_ZN7cutlass13device_kernelIN5flash11enable_sm90INS1_16FlashAttnFwdSm90INS1_25CollectiveMainloopFwdSm90ILi2EN4cute5tupleIJNS5_1CILi1EEES8_S8_EEENS6_IJNS7_ILi128EEENS7_ILi160EEENS7_ILi192EEEEEELi192ENS_12float_e4m3_tEfNS_4arch4Sm90ELb0ELb0ELb0ELb1ELb0ELb1ELb0ELb1ELb1ELb1ELb0ELb0EEENS1_21CollectiveEpilogueFwdINS6_IJSA_SC_SB_EEES9_NS_10bfloat16_tESG_Li256ELb1ELb1ELb0ELb1EEENS1_36VarlenDynamicPersistentTileSchedulerILi128ELi160ELi256ELi128ELb0ELb1ELb1ELb0ELb1ELb1EEEEEEEEEvNT_6ParamsE)
        /*04e8*/ 	.word	0x00000000


	//----- nvinfo : EIATTR_MIN_STACK_SIZE
	.align		4
.L_220:
        /*04ec*/ 	.byte	0x04, 0x12
        /*04ee*/ 	.short	(.L_222 - .L_221)
	.align		4
.L_221:
        /*04f0*/ 	.word	index@(_ZN7cutlass13device_kernelIN5flash11enable_sm90INS1_16FlashAttnFwdSm90INS1_25CollectiveMainloopFwdSm90ILi2EN4cute5tupleIJNS5_1CILi1EEES8_S8_EEENS6_IJNS7_ILi128EEENS7_ILi160EEENS7_ILi192EEEEEELi192ENS_12float_e4m3_tEfNS_4arch4Sm90ELb0ELb1ELb0ELb0ELb0ELb0ELb0ELb1ELb1ELb1ELb0ELb0EEENS1_21CollectiveEpilogueFwdINS6_IJSA_SC_SB_EEES9_NS_10bfloat16_tESG_Li256ELb0ELb1ELb0ELb1EEENS1_30DynamicPersistentTileSchedulerILi256ELi128ELb0ELb1ELb1EEEEEEEEEvNT_6ParamsE)
        /*04f4*/ 	.word	0x00000000


	//----- nvinfo : EIATTR_MIN_STACK_SIZE
	.align		4
.L_222:
        /*04f8*/ 	.byte	0x04, 0x12
        /*04fa*/ 	.short	(.L_224 - .L_223)
	.align		4
.L_223:
        /*04fc*/ 	.word	index@(_ZN7cutlass13device_kernelIN5flash11enable_sm90INS1_16FlashAttnFwdSm90INS1_25CollectiveMainloopFwdSm90ILi2EN4cute5tupleIJNS5_1CILi1EEES8_S8_EEENS6_IJNS7_ILi128EEENS7_ILi160EEENS7_ILi192EEEEEELi192ENS_12float_e4m3_tEfNS_4arch4Sm90ELb0ELb1ELb0ELb1ELb0ELb0ELb0ELb1ELb1ELb1ELb0ELb0EEENS1_21CollectiveEpilogueFwdINS6_IJSA_SC_SB_EEES9_NS_10bfloat16_tESG_Li256ELb1ELb1ELb0ELb1EEENS1_36VarlenDynamicPersistentTileSchedulerILi128ELi160ELi256ELi128ELb0ELb1ELb1ELb1ELb0ELb1EEEEEEEEEvNT_6ParamsE)
        /*0500*/ 	.word	0x00000000


	//----- nvinfo : EIATTR_MIN_STACK_SIZE
	.align		4
.L_224:
        /*0504*/ 	.byte	0x04, 0x12
        /*0506*/ 	.short	(.L_226 - .L_225)
	.align		4
.L_225:
        /*0508*/ 	.word	index@(_ZN7cutlass13device_kernelIN5flash11enable_sm90INS1_16FlashAttnFwdSm90INS1_25CollectiveMainloopFwdSm90ILi2EN4cute5tupleIJNS5_1CILi1EEES8_S8_EEENS6_IJNS7_ILi128EEENS7_ILi160EEENS7_ILi192EEEEEELi192ENS_12float_e4m3_tEfNS_4arch4Sm90ELb0ELb1ELb0ELb1ELb0ELb1ELb0ELb1ELb1ELb1ELb0ELb0EEENS1_21CollectiveEpilogueFwdINS6_IJSA_SC_SB_EEES9_NS_10bfloat16_tESG_Li256ELb1ELb1ELb0ELb1EEENS1_36VarlenDynamicPersistentTileSchedulerILi128ELi160ELi256ELi128ELb0ELb1ELb1ELb1ELb0ELb1EEEEEEEEEvNT_6ParamsE)
        /*050c*/ 	.word	0x00000000


	//----- nvinfo : EIATTR_MIN_STACK_SIZE
	.align		4
.L_226:
        /*0510*/ 	.byte	0x04, 0x12
        /*0512*/ 	.short	(.L_228 - .L_227)
	.align		4
.L_227:
        /*0514*/ 	.word	index@(_ZN7cutlass13device_kernelIN5flash11enable_sm90INS1_16FlashAttnFwdSm90INS1_25CollectiveMainloopFwdSm90ILi2EN4cute5tupleIJNS5_1CILi1EEES8_S8_EEENS6_IJNS7_ILi128EEENS7_ILi160EEENS7_ILi192EEEEEELi192ENS_12float_e4m3_tEfNS_4arch4Sm90ELb1ELb0ELb0ELb0ELb0ELb0ELb0ELb1ELb1ELb1ELb0ELb0EEENS1_21CollectiveEpilogueFwdINS6_IJSA_SC_SB_EEES9_NS_10bfloat16_tESG_Li256ELb0ELb1ELb0ELb1EEENS1_30DynamicPersistentTileSchedulerILi256ELi128ELb0ELb1ELb1EEEEEEEEEvNT_6ParamsE)
        /*0518*/ 	.word	0x00000000


	//----- nvinfo : EIATTR_MIN_STACK_SIZE
	.align		4
.L_228:
        /*051c*/ 	.byte	0x04, 0x12
        /*051e*/ 	.short	(.L_230 - .L_229)
	.align		4
.L_229:
        /*0520*/ 	.word	index@(_ZN7cutlass13device_kernelIN5flash11enable_sm90INS1_16FlashAttnFwdSm90INS1_25CollectiveMainloopFwdSm90ILi2EN4cute5tupleIJNS5_1CILi1EEES8_S8_EEENS6_IJNS7_ILi128EEENS7_ILi160EEENS7_ILi192EEEEEELi192ENS_12float_e4m3_tEfNS_4arch4Sm90ELb1ELb0ELb0ELb1ELb0ELb0ELb0ELb1ELb1ELb1ELb0ELb0EEENS1_21CollectiveEpilogueFwdINS6_IJSA_SC_SB_EEES9_NS_10bfloat16_tESG_Li256ELb1ELb1ELb0ELb1EEENS1_36VarlenDynamicPersistentTileSchedulerILi128ELi160ELi256ELi128ELb0ELb1ELb1ELb1ELb1ELb1EEEEEEEEEvNT_6ParamsE)
        /*0524*/ 	.word	0x00000000


	//----- nvinfo : EIATTR_MIN_STACK_SIZE
	.align		4
.L_230:
        /*0528*/ 	.byte	0x04, 0x12
        /*052a*/ 	.short	(.L_232 - .L_231)
	.align		4
.L_231:
        /*052c*/ 	.word	index@(_ZN7cutlass13device_kernelIN5flash11enable_sm90INS1_16FlashAttnFwdSm90INS1_25CollectiveMainloopFwdSm90ILi2EN4cute5tupleIJNS5_1CILi1EEES8_S8_EEENS6_IJNS7_ILi128EEENS7_ILi160EEENS7_ILi192EEEEEELi192ENS_12float_e4m3_tEfNS_4arch4Sm90ELb1ELb0ELb0ELb1ELb0ELb1ELb0ELb1ELb1ELb1ELb0ELb0EEENS1_21CollectiveEpilogueFwdINS6_IJSA_SC_SB_EEES9_NS_10bfloat16_tESG_Li256ELb1ELb1ELb0ELb1EEENS1_36VarlenDynamicPersistentTileSchedulerILi128ELi160ELi256ELi128ELb0ELb1ELb1ELb1ELb1ELb1EEEEEEEEEvNT_6ParamsE)
        /*0530*/ 	.word	0x00000000


	//----- nvinfo : EIATTR_MIN_STACK_SIZE
	.align		4
.L_232:
        /*0534*/ 	.byte	0x04, 0x12
        /*0536*/ 	.short	(.L_234 - .L_233)
	.align		4
.L_233:
        /*0538*/ 	.word	index@(_ZN7cutlass13device_kernelIN5flash11enable_sm90INS1_16FlashAttnFwdSm90INS1_25CollectiveMainloopFwdSm90ILi2EN4cute5tupleIJNS5_1CILi1EEES8_S8_EEENS6_IJNS7_ILi128EEENS7_ILi224EEESA_EEELi128ENS_12float_e4m3_tEfNS_4arch4Sm90ELb0ELb0ELb0ELb0ELb0ELb0ELb0ELb1ELb1ELb1ELb0ELb0EEENS1_21CollectiveEpilogueFwdINS6_IJSA_SA_SB_EEES9_NS_10bfloat16_tESF_Li256ELb0ELb1ELb0ELb1EEENS1_29StaticPersistentTileSchedulerILb0EEEEEEEEEvNT_6ParamsE)
        /*053c*/ 	.word	0x00000000


	//----- nvinfo : EIATTR_MIN_STACK_SIZE
	.align		4
.L_234:
        /*0540*/ 	.byte	0x04, 0x12
        /*0542*/ 	.short	(.L_236 - .L_235)
	.align		4
.L_235:
        /*0544*/ 	.word	index@(_ZN7cutlass13device_kernelIN5flash11enable_sm90INS1_16FlashAttnFwdSm90INS1_25CollectiveMainloopFwdSm90ILi2EN4cute5tupleIJNS5_1CILi1EEES8_S8_EEENS6_IJNS7_ILi128EEENS7_ILi224EEESA_EEELi128ENS_12float_e4m3_tEfNS_4arch4Sm90ELb0ELb0ELb0ELb1ELb0ELb0ELb0ELb1ELb1ELb1ELb0ELb0EEENS1_21CollectiveEpilogueFwdINS6_IJSA_SA_SB_EEES9_NS_10bfloat16_tESF_Li256ELb1ELb1ELb0ELb1EEENS1_36VarlenDynamicPersistentTileSchedulerILi128ELi224ELi256ELi128ELb0ELb1ELb1ELb0ELb1ELb1EEEEEEEEEvNT_6ParamsE)
        /*0548*/ 	.word	0x00000000


	//----- nvinfo : EIATTR_MIN_STACK_SIZE
	.align		4
.L_236:
        /*054c*/ 	.byte	0x04, 0x12
        /*054e*/ 	.short	(.L_238 - .L_237)
	.align		4
.L_237:
        /*0550*/ 	.word	index@(_ZN7cutlass13device_kernelIN5flash11enable_sm90INS1_16FlashAttnFwdSm90INS1_25CollectiveMainloopFwdSm90ILi2EN4cute5tupleIJNS5_1CILi1EEES8_S8_EEENS6_IJNS7_ILi128EEENS7_ILi224EEESA_EEELi128ENS_12float_e4m3_tEfNS_4arch4Sm90ELb0ELb0ELb0ELb1ELb0ELb1ELb0ELb1ELb1ELb1ELb0ELb0EEENS1_21CollectiveEpilogueFwdINS6_IJSA_SA_SB_EEES9_NS_10bfloat16_tESF_Li256ELb1ELb1ELb0ELb1EEENS1_36VarlenDynamicPersistentTileSchedulerILi128ELi224ELi256ELi128ELb0ELb1ELb1ELb0ELb1ELb1EEEEEEEEEvNT_6ParamsE)
        /*0554*/ 	.word	0x00000000


	//----- nvinfo : EIATTR_MIN_STACK_SIZE
	.align		4
.L_238:
        /*0558*/ 	.byte	0x04, 0x12
        /*055a*/ 	.short	(.L_240 - .L_239)
	.align		4
.L_239:
        /*055c*/ 	.word	index@(_ZN7cutlass13device_kernelIN5flash11enable_sm90INS1_16FlashAttnFwdSm90INS1_25CollectiveMainloopFwdSm90ILi2EN4cute5tupleIJNS5_1CILi1EEES8_S8_EEENS6_IJNS7_ILi128EEENS7_ILi224EEESA_EEELi128ENS_12float_e4m3_tEfNS_4arch4Sm90ELb0ELb1ELb0ELb0ELb0ELb0ELb0ELb1ELb1ELb1ELb0ELb0EEENS1_21CollectiveEpilogueFwdINS6_IJSA_SA_SB_EEES9_NS_10bfloat16_tESF_Li256ELb0ELb1ELb0ELb1EEENS1_30DynamicPersistentTileSchedulerILi256ELi128ELb0ELb1ELb1EEEEEEEEEvNT_6ParamsE)
        /*0560*/ 	.word	0x00000000


	//----- nvinfo : EIATTR_MIN_STACK_SIZE
	.align		4
.L_240:
        /*0564*/ 	.byte	0x04, 0x12
        /*0566*/ 	.short	(.L_242 - .L_241)
	.align		4
.L_241:
        /*0568*/ 	.word	index@(_ZN7cutlass13device_kernelIN5flash11enable_sm90INS1_16FlashAttnFwdSm90INS1_25CollectiveMainloopFwdSm90ILi2EN4cute5tupleIJNS5_1CILi1EEES8_S8_EEENS6_IJNS7_ILi128EEENS7_ILi224EEESA_EEELi128ENS_12float_e4m3_tEfNS_4arch4Sm90ELb0ELb1ELb0ELb1ELb0ELb0ELb0ELb1ELb1ELb1ELb0ELb0EEENS1_21CollectiveEpilogueFwdINS6_IJSA_SA_SB_EEES9_NS_10bfloat16_tESF_Li256ELb1ELb1ELb0ELb1EEENS1_36VarlenDynamicPersistentTileSchedulerILi128ELi224ELi256ELi128ELb0ELb1ELb1ELb1ELb0ELb1EEEEEEEEEvNT_6ParamsE)
        /*056c*/ 	.word	0x00000000


	//----- nvinfo : EIATTR_MIN_STACK_SIZE
	.align		4
.L_242:
        /*0570*/ 	.byte	0x04, 0x12
        /*0572*/ 	.short	(.L_244 - .L_243)
	.align		4
.L_243:
        /*0574*/ 	.word	index@(_ZN7cutlass13device_kernelIN5flash11enable_sm90INS1_16FlashAttnFwdSm90INS1_25CollectiveMainloopFwdSm90ILi2EN4cute5tupleIJNS5_1CILi1EEES8_S8_EEENS6_IJNS7_ILi128EEENS7_ILi224EEESA_EEELi128ENS_12float_e4m3_tEfNS_4arch4Sm90ELb0ELb1ELb0ELb1ELb0ELb1ELb0ELb1ELb1ELb1ELb0ELb0EEENS1_21CollectiveEpilogueFwdINS6_IJSA_SA_SB_EEES9_NS_10bfloat16_tESF_Li256ELb1ELb1ELb0ELb1EEENS1_36VarlenDynamicPersistentTileSchedulerILi128ELi224ELi256ELi128ELb0ELb1ELb1ELb1ELb0ELb1EEEEEEEEEvNT_6ParamsE)
        /*0578*/ 	.word	0x00000000


	//----- nvinfo : EIATTR_MIN_STACK_SIZE
	.align		4
.L_244:
        /*057c*/ 	.byte	0x04, 0x12
        /*057e*/ 	.short	(.L_246 - .L_245)
	.align		4
.L_245:
        /*0580*/ 	.word	index@(_ZN7cutlass13device_kernelIN5flash11enable_sm90INS1_16FlashAttnFwdSm90INS1_25CollectiveMainloopFwdSm90ILi2EN4cute5tupleIJNS5_1CILi1EEES8_S8_EEENS6_IJNS7_ILi128EEENS7_ILi224EEESA_EEELi128ENS_12float_e4m3_tEfNS_4arch4Sm90ELb1ELb0ELb0ELb0ELb0ELb0ELb0ELb1ELb1ELb1ELb0ELb0EEENS1_21CollectiveEpilogueFwdINS6_IJSA_SA_SB_EEES9_NS_10bfloat16_tESF_Li256ELb0ELb1ELb0ELb1EEENS1_30DynamicPersistentTileSchedulerILi256ELi128ELb0ELb1ELb1EEEEEEEEEvNT_6ParamsE)
        /*0584*/ 	.word	0x00000000


	//----- nvinfo : EIATTR_MIN_STACK_SIZE
	.align		4
.L_246:
        /*0588*/ 	.byte	0x04, 0x12
        /*058a*/ 	.short	(.L_248 - .L_247)
	.align		4
.L_247:
        /*058c*/ 	.word	index@(_ZN7cutlass13device_kernelIN5flash11enable_sm90INS1_16FlashAttnFwdSm90INS1_25CollectiveMainloopFwdSm90ILi2EN4cute5tupleIJNS5_1CILi1EEES8_S8_EEENS6_IJNS7_ILi128EEENS7_ILi224EEESA_EEELi128ENS_12float_e4m3_tEfNS_4arch4Sm90ELb1ELb0ELb0ELb1ELb0ELb0ELb0ELb1ELb1ELb1ELb0ELb0EEENS1_21CollectiveEpilogueFwdINS6_IJSA_SA_SB_EEES9_NS_10bfloat16_tESF_Li256ELb1ELb1ELb0ELb1EEENS1_36VarlenDynamicPersistentTileSchedulerILi128ELi224ELi256ELi128ELb0ELb1ELb1ELb1ELb1ELb1EEEEEEEEEvNT_6ParamsE)
        /*0590*/ 	.word	0x00000000


	//----- nvinfo : EIATTR_MIN_STACK_SIZE
	.align		4
.L_248:
        /*0594*/ 	.byte	0x04, 0x12
        /*0596*/ 	.short	(.L_250 - .L_249)
	.align		4
.L_249:
        /*0598*/ 	.word	index@(_ZN7cutlass13device_kernelIN5flash11enable_sm90INS1_16FlashAttnFwdSm90INS1_25CollectiveMainloopFwdSm90ILi2EN4cute5tupleIJNS5_1CILi1EEES8_S8_EEENS6_IJNS7_ILi128EEENS7_ILi224EEESA_EEELi128ENS_12float_e4m3_tEfNS_4arch4Sm90ELb1ELb0ELb0ELb1ELb0ELb1ELb0ELb1ELb1ELb1ELb0ELb0EEENS1_21CollectiveEpilogueFwdINS6_IJSA_SA_SB_EEES9_NS_10bfloat16_tESF_Li256ELb1ELb1ELb0ELb1EEENS1_36VarlenDynamicPersistentTileSchedulerILi128ELi224ELi256ELi128ELb0ELb1ELb1ELb1ELb1ELb1EEEEEEEEEvNT_6ParamsE)
        /*059c*/ 	.word	0x00000000


	//----- nvinfo : EIATTR_MIN_STACK_SIZE
	.align		4
.L_250:
        /*05a0*/ 	.byte	0x04, 0x12
        /*05a2*/ 	.short	(.L_252 - .L_251)
	.align		4
.L_251:
        /*05a4*/ 	.word	index@(_ZN7cutlass13device_kernelIN5flash11enable_sm90INS1_16FlashAttnFwdSm90INS1_25CollectiveMainloopFwdSm90ILi2EN4cute5tupleIJNS5_1CILi1EEES8_S8_EEENS6_IJNS7_ILi192EEENS7_ILi128EEENS7_ILi96EEEEEELi96ENS_12float_e4m3_tEfNS_4arch4Sm90ELb0ELb0ELb0ELb0ELb0ELb0ELb0ELb1ELb1ELb1ELb0ELb0EEENS1_21CollectiveEpilogueFwdINS6_IJSA_SC_SB_EEES9_NS_10bfloat16_tESG_Li384ELb0ELb1ELb0ELb1EEENS1_29StaticPersistentTileSchedulerILb0EEEEEEEEEvNT_6ParamsE)
        /*05a8*/ 	.word	0x00000000


	//----- nvinfo : EIATTR_MIN_STACK_SIZE
	.align		4
.L_252:
        /*05ac*/ 	.byte	0x04, 0x12
        /*05ae*/ 	.short	(.L_254 - .L_253)
	.align		4
.L_253:
        /*05b0*/ 	.word	index@(_ZN7cutlass13device_kernelIN5flash11enable_sm90INS1_16FlashAttnFwdSm90INS1_25CollectiveMainloopFwdSm90ILi2EN4cute5tupleIJNS5_1CILi1EEES8_S8_EEENS6_IJNS7_ILi192EEENS7_ILi128EEENS7_ILi96EEEEEELi96ENS_12float_e4m3_tEfNS_4arch4Sm90ELb0ELb0ELb0ELb1ELb0ELb0ELb0ELb1ELb1ELb1ELb0ELb0EEENS1_21CollectiveEpilogueFwdINS6_IJSA_SC_SB_EEES9_NS_10bfloat16_tESG_Li384ELb1ELb1ELb0ELb1EEENS1_36VarlenDynamicPersistentTileSchedulerILi192ELi128ELi384ELi128ELb0ELb1ELb1ELb0ELb1ELb1EEEEEEEEEvNT_6ParamsE)
        /*05b4*/ 	.word	0x00000000


	//----- nvinfo : EIATTR_MIN_STACK_SIZE
	.align		4
.L_254:
        /*05b8*/ 	.byte	0x04, 0x12
        /*05ba*/ 	.short	(.L_256 - .L_255)
	.align		4
.L_255:
        /*05bc*/ 	.word	index@(_ZN7cutlass13device_kernelIN5flash11enable_sm90INS1_16FlashAttnFwdSm90INS1_25CollectiveMainloopFwdSm90ILi2EN4cute5tupleIJNS5_1CILi1EEES8_S8_EEENS6_IJNS7_ILi192EEENS7_ILi128EEENS7_ILi96EEEEEELi96ENS_12float_e4m3_tEfNS_4arch4Sm90ELb0ELb0ELb0ELb1ELb0ELb1ELb0ELb1ELb1ELb1ELb0ELb0EEENS1_21CollectiveEpilogueFwdINS6_IJSA_SC_SB_EEES9_NS_10bfloat16_tESG_Li384ELb1ELb1ELb0ELb1EEENS1_36VarlenDynamicPersistentTileSchedulerILi192ELi128ELi384ELi128ELb0ELb1ELb1ELb0ELb1ELb1EEEEEEEEEvNT_6ParamsE)
        /*05c0*/ 	.word	0x00000000


	//----- nvinfo : EIATTR_MIN_STACK_SIZE
	.align		4
.L_256:
        /*05c4*/ 	.byte	0x04, 0x12
        /*05c6*/ 	.short	(.L_258 - .L_257)
	.align		4
.L_257:
        /*05c8*/ 	.word	index@(_ZN7cutlass13device_kernelIN5flash11enable_sm90INS1_16FlashAttnFwdSm90INS1_25CollectiveMainloopFwdSm90ILi2EN4cute5tupleIJNS5_1CILi1EEES8_S8_EEENS6_IJNS7_ILi192EEENS7_ILi128EEENS7_ILi96EEEEEELi96ENS_12float_e4m3_tEfNS_4arch4Sm90ELb0ELb1ELb0ELb0ELb0ELb0ELb0ELb1ELb1ELb1ELb0ELb0EEENS1_21CollectiveEpilogueFwdINS6_IJSA_SC_SB_EEES9_NS_10bfloat16_tESG_Li384ELb0ELb1ELb0ELb1EEENS1_30DynamicPersistentTileSchedulerILi384ELi128ELb0ELb1ELb1EEEEEEEEEvNT_6ParamsE)
        /*05cc*/ 	.word	0x00000000


	//----- nvinfo : EIATTR_MIN_STACK_SIZE
	.align		4
.L_258:
        /*05d0*/ 	.byte	0x04, 0x12
        /*05d2*/ 	.short	(.L_260 - .L_259)
	.align		4
.L_259:
        /*05d4*/ 	.word	index@(_ZN7cutlass13device_kernelIN5flash11enable_sm90INS1_16FlashAttnFwdSm90INS1_25CollectiveMainloopFwdSm90ILi2EN4cute5tupleIJNS5_1CILi1EEES8_S8_EEENS6_IJNS7_ILi192EEENS7_ILi128EEENS7_ILi96EEEEEELi96ENS_12float_e4m3_tEfNS_4arch4Sm90ELb0ELb1ELb0ELb1ELb0ELb0ELb0ELb1ELb1ELb1ELb0ELb0EEENS1_21CollectiveEpilogueFwdINS6_IJSA_SC_SB_EEES9_NS_10bfloat16_tESG_Li384ELb1ELb1ELb0ELb1EEENS1_36VarlenDynamicPersistentTileSchedulerILi192ELi128ELi384ELi128ELb0ELb1ELb1ELb1ELb0ELb1EEEEEEEEEvNT_6ParamsE)
        /*05d8*/ 	.word	0x00000000


	//----- nvinfo : EIATTR_MIN_STACK_SIZE
	.align		4
.L_260:
        /*05dc*/ 	.byte	0x04, 0x12
        /*05de*/ 	.short	(.L_262 - .L_261)
	.align		4
.L_261:
        /*05e0*/ 	.word	index@(_ZN7cutlass13device_kernelIN5flash11enable_sm90INS1_16FlashAttnFwdSm90INS1_25CollectiveMainloopFwdSm90ILi2EN4cute5tupleIJNS5_1CILi1EEES8_S8_EEENS6_IJNS7_ILi192EEENS7_ILi128EEENS7_ILi96EEEEEELi96ENS_12float_e4m3_tEfNS_4arch4Sm90ELb0ELb1ELb0ELb1ELb0ELb1ELb0ELb1ELb1ELb1ELb0ELb0EEENS1_21CollectiveEpilogueFwdINS6_IJSA_SC_SB_EEES9_NS_10bfloat16_tESG_Li384ELb1ELb1ELb0ELb1EEENS1_36VarlenDynamicPersistentTileSchedulerILi192ELi128ELi384ELi128ELb0ELb1ELb1ELb1ELb0ELb1EEEEEEEEEvNT_6ParamsE)
        /*05e4*/ 	.word	0x00000000


	//----- nvinfo : EIATTR_MIN_STACK_SIZE
	.align		4
.L_262:
        /*05e8*/ 	.byte	0x04, 0x12
        /*05ea*/ 	.short	(.L_264 - .L_263)
	.align		4
.L_263:
        /*05ec*/ 	.word	index@(_ZN7cutlass13device_kernelIN5flash11enable_sm90INS1_16FlashAttnFwdSm90INS1_25CollectiveMainloopFwdSm90ILi2EN4cute5tupleIJNS5_1CILi1EEES8_S8_EEENS6_IJNS7_ILi192EEENS7_ILi128EEENS7_ILi96EEEEEELi96ENS_12float_e4m3_tEfNS_4arch4Sm90ELb1ELb0ELb0ELb0ELb0ELb0ELb0ELb1ELb1ELb1ELb0ELb0EEENS1_21CollectiveEpilogueFwdINS6_IJSA_SC_SB_EEES9_NS_10bfloat16_tESG_Li384ELb0ELb1ELb0ELb1EEENS1_30DynamicPersistentTileSchedulerILi384ELi128ELb0ELb1ELb1EEEEEEEEEvNT_6ParamsE)
        /*05f0*/ 	.word	0x00000000


	//----- nvinfo : EIATTR_MIN_STACK_SIZE
	.align		4
.L_264:
        /*05f4*/ 	.byte	0x04, 0x12
        /*05f6*/ 	.short	(.L_266 - .L_265)
	.align		4
.L_265:
        /*05f8*/ 	.word	index@(_ZN7cutlass13device_kernelIN5flash11enable_sm90INS1_16FlashAttnFwdSm90INS1_25CollectiveMainloopFwdSm90ILi2EN4cute5tupleIJNS5_1CILi1EEES8_S8_EEENS6_IJNS7_ILi192EEENS7_ILi128EEENS7_ILi96EEEEEELi96ENS_12float_e4m3_tEfNS_4arch4Sm90ELb1ELb0ELb0ELb1ELb0ELb0ELb0ELb1ELb1ELb1ELb0ELb0EEENS1_21CollectiveEpilogueFwdINS6_IJSA_SC_SB_EEES9_NS_10bfloat16_tESG_Li384ELb1ELb1ELb0ELb1EEENS1_36VarlenDynamicPersistentTileSchedulerILi192ELi128ELi384ELi128ELb0ELb1ELb1ELb1ELb1ELb1EEEEEEEEEvNT_6ParamsE)
        /*05fc*/ 	.word	0x00000000


	//----- nvinfo : EIATTR_MIN_STACK_SIZE
	.align		4
.L_266:
        /*0600*/ 	.byte	0x04, 0x12
        /*0602*/ 	.short	(.L_268 - .L_267)
	.align		4
.L_267:
        /*0604*/ 	.word	index@(_ZN7cutlass13device_kernelIN5flash11enable_sm90INS1_16FlashAttnFwdSm90INS1_25CollectiveMainloopFwdSm90ILi2EN4cute5tupleIJNS5_1CILi1EEES8_S8_EEENS6_IJNS7_ILi192EEENS7_ILi128EEENS7_ILi96EEEEEELi96ENS_12float_e4m3_tEfNS_4arch4Sm90ELb1ELb0ELb0ELb1ELb0ELb1ELb0ELb1ELb1ELb1ELb0ELb0EEENS1_21CollectiveEpilogueFwdINS6_IJSA_SC_SB_EEES9_NS_10bfloat16_tESG_Li384ELb1ELb1ELb0ELb1EEENS1_36VarlenDynamicPersistentTileSchedulerILi192ELi128ELi384ELi128ELb0ELb1ELb1ELb1ELb1ELb1EEEEEEEEEvNT_6ParamsE)
        /*0608*/ 	.word	0x00000000


	//----- nvinfo : EIATTR_MIN_STACK_SIZE
	.align		4
.L_268:
        /*060c*/ 	.byte	0x04, 0x12
        /*060e*/ 	.short	(.L_270 - .L_269)
	.align		4
.L_269:
        /*0610*/ 	.word	index@(_ZN7cutlass13device_kernelIN5flash11enable_sm90INS1_16FlashAttnFwdSm90INS1_25CollectiveMainloopFwdSm90ILi2EN4cute5tupleIJNS5_1CILi1EEES8_S8_EEENS6_IJNS7_ILi192EEENS7_ILi160EEENS7_ILi64EEEEEELi64ENS_12float_e4m3_tEfNS_4arch4Sm90ELb0ELb0ELb0ELb0ELb0ELb0ELb0ELb1ELb1ELb1ELb0ELb0EEENS1_21CollectiveEpilogueFwdINS6_IJSA_SC_SB_EEES9_NS_10bfloat16_tESG_Li384ELb0ELb1ELb0ELb1EEENS1_29StaticPersistentTileSchedulerILb0EEEEEEEEEvNT_6ParamsE)
        /*0614*/ 	.word	0x00000000


	//----- nvinfo : EIATTR_MIN_STACK_SIZE
	.align		4
.L_270:
        /*0618*/ 	.byte	0x04, 0x12
        /*061a*/ 	.short	(.L_272 - .L_271)
	.align		4
.L_271:
        /*061c*/ 	.word	index@(_ZN7cutlass13device_kernelIN5flash11enable_sm90INS1_16FlashAttnFwdSm90INS1_25CollectiveMainloopFwdSm90ILi2EN4cute5tupleIJNS5_1CILi1EEES8_S8_EEENS6_IJNS7_ILi192EEENS7_ILi160EEENS7_ILi64EEEEEELi64ENS_12float_e4m3_tEfNS_4arch4Sm90ELb0ELb0ELb0ELb1ELb0ELb0ELb0ELb1ELb1ELb1ELb0ELb0EEENS1_21CollectiveEpilogueFwdINS6_IJSA_SC_SB_EEES9_NS_10bfloat16_tESG_Li384ELb1ELb1ELb0ELb1EEENS1_36VarlenDynamicPersistentTileSchedulerILi192ELi160ELi384ELi128ELb0ELb1ELb1ELb0ELb1ELb1EEEEEEEEEvNT_6ParamsE)
        /*0620*/ 	.word	0x00000000


	//----- nvinfo : EIATTR_MIN_STACK_SIZE
	.align		4
.L_272:
        /*0624*/ 	.byte	0x04, 0x12
        /*0626*/ 	.short	(.L_274 - .L_273)
	.align		4
.L_273:
        /*0628*/ 	.word	index@(_ZN7cutlass13device_kernelIN5flash11enable_sm90INS1_16FlashAttnFwdSm90INS1_25CollectiveMainloopFwdSm90ILi2EN4cute5tupleIJNS5_1CILi1EEES8_S8_EEENS6_IJNS7_ILi192EEENS7_ILi160EEENS7_ILi64EEEEEELi64ENS_12float_e4m3_tEfNS_4arch4Sm90ELb0ELb0ELb0ELb1ELb0ELb1ELb0ELb1ELb1ELb1ELb0ELb0EEENS1_21CollectiveEpilogueFwdINS6_IJSA_SC_SB_EEES9_NS_10bfloat16_tESG_Li384ELb1ELb1ELb0ELb1EEENS1_36VarlenDynamicPersistentTileSchedulerILi192ELi160ELi384ELi128ELb0ELb1ELb1ELb0ELb1ELb1EEEEEEEEEvNT_6ParamsE)
        /*062c*/ 	.word	0x00000000


	//----- nvinfo : EIATTR_MIN_STACK_SIZE
	.align		4
.L_274:
        /*0630*/ 	.byte	0x04, 0x12
        /*0632*/ 	.short	(.L_276 - .L_275)
	.align		4
.L_275:
        /*0634*/ 	.word	index@(_ZN7cutlass13device_kernelIN5flash11enable_sm90INS1_16FlashAttnFwdSm90INS1_25CollectiveMainloopFwdSm90ILi2EN4cute5tupleIJNS5_1CILi1EEES8_S8_EEENS6_IJNS7_ILi192EEENS7_ILi160EEENS7_ILi64EEEEEELi64ENS_12float_e4m3_tEfNS_4arch4Sm90ELb0ELb1ELb0ELb0ELb0ELb0ELb0ELb1ELb1ELb1ELb0ELb0EEENS1_21CollectiveEpilogueFwdINS6_IJSA_SC_SB_EEES9_NS_10bfloat16_tESG_Li384ELb0ELb1ELb0ELb1EEENS1_30DynamicPersistentTileSchedulerILi384ELi128ELb0ELb1ELb1EEEEEEEEEvNT_6ParamsE)
        /*0638*/ 	.word	0x00000000


	//----- nvinfo : EIATTR_MIN_STACK_SIZE
	.align		4
.L_276:
        /*063c*/ 	.byte	0x04, 0x12
        /*063e*/ 	.short	(.L_278 - .L_277)
	.align		4
.L_277:
        /*0640*/ 	.word	index@(_ZN7cutlass13device_kernelIN5flash11enable_sm90INS1_16FlashAttnFwdSm90INS1_25CollectiveMainloopFwdSm90ILi2EN4cute5tupleIJNS5_1CILi1EEES8_S8_EEENS6_IJNS7_ILi192EEENS7_ILi160EEENS7_ILi64EEEEEELi64ENS_12float_e4m3_tEfNS_4arch4Sm90ELb0ELb1ELb0ELb1ELb0ELb0ELb0ELb1ELb1ELb1ELb0ELb0EEENS1_21CollectiveEpilogueFwdINS6_IJSA_SC_SB_EEES9_NS_10bfloat16_tESG_Li384ELb1ELb1ELb0ELb1EEENS1_36VarlenDynamicPersistentTileSchedulerILi192ELi160ELi384ELi128ELb0ELb1ELb1ELb1ELb0ELb1EEEEEEEEEvNT_6ParamsE)
        /*0644*/ 	.word	0x00000000


	//----- nvinfo : EIATTR_MIN_STACK_SIZE
	.align		4
.L_278:
        /*0648*/ 	.byte	0x04, 0x12
        /*064a*/ 	.short	(.L_280 - .L_279)
	.align		4
.L_279:
        /*064c*/ 	.word	index@(_ZN7cutlass13device_kernelIN5flash11enable_sm90INS1_16FlashAttnFwdSm90INS1_25CollectiveMainloopFwdSm90ILi2EN4cute5tupleIJNS5_1CILi1EEES8_S8_EEENS6_IJNS7_ILi192EEENS7_ILi160EEENS7_ILi64EEEEEELi64ENS_12float_e4m3_tEfNS_4arch4Sm90ELb0ELb1ELb0ELb1ELb0ELb1ELb0ELb1ELb1ELb1ELb0ELb0EEENS1_21CollectiveEpilogueFwdINS6_IJSA_SC_SB_EEES9_NS_10bfloat16_tESG_Li384ELb1ELb1ELb0ELb1EEENS1_36VarlenDynamicPersistentTileSchedulerILi192ELi160ELi384ELi128ELb0ELb1ELb1ELb1ELb0ELb1EEEEEEEEEvNT_6ParamsE)
        /*0650*/ 	.word	0x00000000


	//----- nvinfo : EIATTR_MIN_STACK_SIZE
	.align		4
.L_280:
        /*0654*/ 	.byte	0x04, 0x12
        /*0656*/ 	.short	(.L_282 - .L_281)
	.align		4
.L_281:
        /*0658*/ 	.word	index@(_ZN7cutlass13device_kernelIN5flash11enable_sm90INS1_16FlashAttnFwdSm90INS1_25CollectiveMainloopFwdSm90ILi2EN4cute5tupleIJNS5_1CILi1EEES8_S8_EEENS6_IJNS7_ILi192EEENS7_ILi160EEENS7_ILi64EEEEEELi64ENS_12float_e4m3_tEfNS_4arch4Sm90ELb1ELb0ELb0ELb0ELb0ELb0ELb0ELb1ELb1ELb1ELb0ELb0EEENS1_21CollectiveEpilogueFwdINS6_IJSA_SC_SB_EEES9_NS_10bfloat16_tESG_Li384ELb0ELb1ELb0ELb1EEENS1_30DynamicPersistentTileSchedulerILi384ELi128ELb0ELb1ELb1EEEEEEEEEvNT_6ParamsE)
        /*065c*/ 	.word	0x00000000


	//----- nvinfo : EIATTR_MIN_STACK_SIZE
	.align		4
.L_282:
        /*0660*/ 	.byte	0x04, 0x12
        /*0662*/ 	.short	(.L_284 - .L_283)
	.align		4
.L_283:
        /*0664*/ 	.word	index@(_ZN7cutlass13device_kernelIN5flash11enable_sm90INS1_16FlashAttnFwdSm90INS1_25CollectiveMainloopFwdSm90ILi2EN4cute5tupleIJNS5_1CILi1EEES8_S8_EEENS6_IJNS7_ILi192EEENS7_ILi160EEENS7_ILi64EEEEEELi64ENS_12float_e4m3_tEfNS_4arch4Sm90ELb1ELb0ELb0ELb1ELb0ELb0ELb0ELb1ELb1ELb1ELb0ELb0EEENS1_21CollectiveEpilogueFwdINS6_IJSA_SC_SB_EEES9_NS_10bfloat16_tESG_Li384ELb1ELb1ELb0ELb1EEENS1_36VarlenDynamicPersistentTileSchedulerILi192ELi160ELi384ELi128ELb0ELb1ELb1ELb1ELb1ELb1EEEEEEEEEvNT_6ParamsE)
        /*0668*/ 	.word	0x00000000


	//----- nvinfo : EIATTR_MIN_STACK_SIZE
	.align		4
.L_284:
        /*066c*/ 	.byte	0x04, 0x12
        /*066e*/ 	.short	(.L_286 - .L_285)
	.align		4
.L_285:
        /*0670*/ 	.word	index@(_ZN7cutlass13device_kernelIN5flash11enable_sm90INS1_16FlashAttnFwdSm90INS1_25CollectiveMainloopFwdSm90ILi2EN4cute5tupleIJNS5_1CILi1EEES8_S8_EEENS6_IJNS7_ILi192EEENS7_ILi160EEENS7_ILi64EEEEEELi64ENS_12float_e4m3_tEfNS_4arch4Sm90ELb1ELb0ELb0ELb1ELb0ELb1ELb0ELb1ELb1ELb1ELb0ELb0EEENS1_21CollectiveEpilogueFwdINS6_IJSA_SC_SB_EEES9_NS_10bfloat16_tESG_Li384ELb1ELb1ELb0ELb1EEENS1_36VarlenDynamicPersistentTileSchedulerILi192ELi160ELi384ELi128ELb0ELb1ELb1ELb1ELb1ELb1EEEEEEEEEvNT_6ParamsE)
        /*0674*/ 	.word	0x00000000
.L_286:


//--------------------- .nv.compat                --------------------------
	.section	.nv.compat,"",@"SHT_CUDA_COMPAT_INFO"
	.align	4
        /*0000*/ 	.byte	0x02, 0x09, 0x01, 0x00, 0x02, 0x02, 0x01, 0x00, 0x02, 0x05, 0x05, 0x00, 0x03, 0x07, 0x01, 0x01
        /*0010*/ 	.byte	0x02, 0x03, 0x00, 0x00, 0x02, 0x06, 0x01, 0x00, 0x04, 0x0b, 0x08, 0x00, 0x09, 0x00, 0x00, 0x00
        /*0020*/ 	.byte	0x00, 0x00, 0x00, 0x00


//--------------------- .nv.info._ZN7cutlass13device_kernelIN5flash11enable_sm90INS1_16FlashAttnFwdSm90INS1_25CollectiveMainloopFwdSm90ILi2EN4cute5tupleIJNS5_1CILi1EEES8_S8_EEENS6_IJNS7_ILi128EEESA_NS7_ILi256EEEEEELi256ENS_12float_e4m3_tEfNS_4arch4Sm90ELb0ELb0ELb0ELb0ELb0ELb0ELb0ELb1ELb1ELb1ELb0ELb0EEENS1_21CollectiveEpilogueFwdINS6_IJSA_SB_SA_EEES9_NS_10bfloat16_tESF_Li256ELb0ELb1ELb0ELb1EEENS1_29StaticPersistentTileSchedulerILb0EEEEEEEEEvNT_6ParamsE --------------------------
	.section	.nv.info._ZN7cutlass13device_kernelIN5flash11enable_sm90INS1_16FlashAttnFwdSm90INS1_25CollectiveMainloopFwdSm90ILi2EN4cute5tupleIJNS5_1CILi1EEES8_S8_EEENS6_IJNS7_ILi128EEESA_NS7_ILi256EEEEEELi256ENS_12float_e4m3_tEfNS_4arch4Sm90ELb0ELb0ELb0ELb0ELb0ELb0ELb0ELb1ELb1ELb1ELb0ELb0EEENS1_21CollectiveEpilogueFwdINS6_IJSA_SB_SA_EEES9_NS_10bfloat16_tESF_Li256ELb0ELb1ELb0ELb1EEENS1_29StaticPersistentTileSchedulerILb0EEEEEEEEEvNT_6ParamsE,"",@"SHT_CUDA_INFO"
	.sectionflags	@""
	.align	4


	//----- nvinfo : EIATTR_CUDA_API_VERSION
	.align		4
        /*0000*/ 	.byte	0x04, 0x37
        /*0002*/ 	.short	(.L_288 - .L_287)
.L_287:
        /*0004*/ 	.word	0x00000082


	//----- nvinfo : EIATTR_KPARAM_INFO
	.align		4
.L_288:
        /*0008*/ 	.byte	0x04, 0x17
        /*000a*/ 	.short	(.L_290 - .L_289)
.L_289:
        /*000c*/ 	.word	0x00000000
        /*0010*/ 	.short	0x0000
        /*0012*/ 	.short	0x0000
        /*0014*/ 	.byte	0x00, 0xf0, 0x01, 0x28


	//----- nvinfo : EIATTR_SPARSE_MMA_MASK
	.align		4
.L_290:
        /*0018*/ 	.byte	0x03, 0x50
        /*001a*/ 	.short	0x0000


	//----- nvinfo : EIATTR_MAXREG_COUNT
	.align		4
        /*001c*/ 	.byte	0x03, 0x1b
        /*001e*/ 	.short	0x00a8


	//----- nvinfo : EIATTR_MERCURY_ISA_VERSION
	.align		4
        /*0020*/ 	.byte	0x03, 0x5f
        /*0022*/ 	.short	0x0101


	//----- nvinfo : EIATTR_VRC_CTA_INIT_COUNT
	.align		4
        /*0024*/ 	.byte	0x02, 0x4a
	.zero		1
	.zero		1


	//----- nvinfo : EIATTR_EXIT_INSTR_OFFSETS
	.align		4
        /*0028*/ 	.byte	0x04, 0x1c
        /*002a*/ 	.short	(.L_292 - .L_291)


	//   ....[0]....
.L_291:
        /*002c*/ 	.word	0x00000010


	//----- nvinfo : EIATTR_MAX_THREADS
	.align		4
.L_292:
        /*0030*/ 	.byte	0x04, 0x05
        /*0032*/ 	.short	(.L_294 - .L_293)
.L_293:
        /*0034*/ 	.word	0x00000180
        /*0038*/ 	.word	0x00000001
        /*003c*/ 	.word	0x00000001


	//----- nvinfo : EIATTR_CBANK_PARAM_SIZE
	.align		4
.L_294:
        /*0040*/ 	.byte	0x03, 0x19
        /*0042*/ 	.short	0x0a00


	//----- nvinfo : EIATTR_PARAM_CBANK
	.align		4
        /*0044*/ 	.byte	0x04, 0x0a
        /*0046*/ 	.short	(.L_296 - .L_295)
	.align		4
.L_295:
        /*0048*/ 	.word	index@(.nv.constant0._ZN7cutlass13device_kernelIN5flash11enable_sm90INS1_16FlashAttnFwdSm90INS1_25CollectiveMainloopFwdSm90ILi2EN4cute5tupleIJNS5_1CILi1EEES8_S8_EEENS6_IJNS7_ILi128EEESA_NS7_ILi256EEEEEELi256ENS_12float_e4m3_tEfNS_4arch4Sm90ELb0ELb0ELb0ELb0ELb0ELb0ELb0ELb1ELb1ELb1ELb0ELb0EEENS1_21CollectiveEpilogueFwdINS6_IJSA_SB_SA_EEES9_NS_10bfloat16_tESF_Li256ELb0ELb1ELb0ELb1EEENS1_29StaticPersistentTileSchedulerILb0EEEEEEEEEvNT_6ParamsE)
        /*004c*/ 	.short	0x0380
        /*004e*/ 	.short	0x0a00


	//----- nvinfo : EIATTR_SW_WAR
	.align		4
.L_296:
        /*0050*/ 	.byte	0x04, 0x36
        /*0052*/ 	.short	(.L_298 - .L_297)
.L_297:
        /*0054*/ 	.word	0x00000008
.L_298:


//--------------------- .nv.info._ZN7cutlass13device_kernelIN5flash11enable_sm90INS1_16FlashAttnFwdSm90INS1_25CollectiveMainloopFwdSm90ILi2EN4cute5tupleIJNS5_1CILi1EEES8_S8_EEENS6_IJNS7_ILi128EEESA_NS7_ILi256EEEEEELi256ENS_12float_e4m3_tEfNS_4arch4Sm90ELb0ELb0ELb0ELb1ELb0ELb0ELb0ELb1ELb1ELb1ELb0ELb0EEENS1_21CollectiveEpilogueFwdINS6_IJSA_SB_SA_EEES9_NS_10bfloat16_tESF_Li256ELb1ELb1ELb0ELb1EEENS1_36VarlenDynamicPersistentTileSchedulerILi128ELi128ELi256ELi128ELb0ELb1ELb1ELb0ELb1ELb1EEEEEEEEEvNT_6ParamsE --------------------------
	.section	.nv.info._ZN7cutlass13device_kernelIN5flash11enable_sm90INS1_16FlashAttnFwdSm90INS1_25CollectiveMainloopFwdSm90ILi2EN4cute5tupleIJNS5_1CILi1EEES8_S8_EEENS6_IJNS7_ILi128EEESA_NS7_ILi256EEEEEELi256ENS_12float_e4m3_tEfNS_4arch4Sm90ELb0ELb0ELb0ELb1ELb0ELb0ELb0ELb1ELb1ELb1ELb0ELb0EEENS1_21CollectiveEpilogueFwdINS6_IJSA_SB_SA_EEES9_NS_10bfloat16_tESF_Li256ELb1ELb1ELb0ELb1EEENS1_36VarlenDynamicPersistentTileSchedulerILi128ELi128ELi256ELi128ELb0ELb1ELb1ELb0ELb1ELb1EEEEEEEEEvNT_6ParamsE,"",@"SHT_CUDA_INFO"
	.sectionflags	@""
	.align	4


	//----- nvinfo : EIATTR_CUDA_API_VERSION
	.align		4
        /*0000*/ 	.byte	0x04, 0x37
        /*0002*/ 	.short	(.L_300 - .L_299)
.L_299:
        /*0004*/ 	.word	0x00000082


	//----- nvinfo : EIATTR_KPARAM_INFO
	.align		4
.L_300:
        /*0008*/ 	.byte	0x04, 0x17
        /*000a*/ 	.short	(.L_302 - .L_301)
.L_301:
        /*000c*/ 	.word	0x00000000
        /*0010*/ 	.short	0x0000
        /*0012*/ 	.short	0x0000
        /*0014*/ 	.byte	0x00, 0xf0, 0x01, 0x2a


	//----- nvinfo : EIATTR_SPARSE_MMA_MASK
	.align		4
.L_302:
        /*0018*/ 	.byte	0x03, 0x50
        /*001a*/ 	.short	0x0000


	//----- nvinfo : EIATTR_MAXREG_COUNT
	.align		4
        /*001c*/ 	.byte	0x03, 0x1b
        /*001e*/ 	.short	0x00a8


	//----- nvinfo : EIATTR_MERCURY_ISA_VERSION
	.align		4
        /*0020*/ 	.byte	0x03, 0x5f
        /*0022*/ 	.short	0x0101


	//----- nvinfo : EIATTR_VRC_CTA_INIT_COUNT
	.align		4
        /*0024*/ 	.byte	0x02, 0x4a
	.zero		1
	.zero		1


	//----- nvinfo : EIATTR_EXIT_INSTR_OFFSETS
	.align		4
        /*0028*/ 	.byte	0x04, 0x1c
        /*002a*/ 	.short	(.L_304 - .L_303)


	//   ....[0]....
.L_303:
        /*002c*/ 	.word	0x00000010


	//----- nvinfo : EIATTR_MAX_THREADS
	.align		4
.L_304:
        /*0030*/ 	.byte	0x04, 0x05
        /*0032*/ 	.short	(.L_306 - .L_305)
.L_305:
        /*0034*/ 	.word	0x00000180
        /*0038*/ 	.word	0x00000001
        /*003c*/ 	.word	0x00000001


	//----- nvinfo : EIATTR_CBANK_PARAM_SIZE
	.align		4
.L_306:
        /*0040*/ 	.byte	0x03, 0x19
        /*0042*/ 	.short	0x0a80


	//----- nvinfo : EIATTR_PARAM_CBANK
	.align		4
        /*0044*/ 	.byte	0x04, 0x0a
        /*0046*/ 	.short	(.L_308 - .L_307)
	.align		4
.L_307:
        /*0048*/ 	.word	index@(.nv.constant0._ZN7cutlass13device_kernelIN5flash11enable_sm90INS1_16FlashAttnFwdSm90INS1_25CollectiveMainloopFwdSm90ILi2EN4cute5tupleIJNS5_1CILi1EEES8_S8_EEENS6_IJNS7_ILi128EEESA_NS7_ILi256EEEEEELi256ENS_12float_e4m3_tEfNS_4arch4Sm90ELb0ELb0ELb0ELb1ELb0ELb0ELb0ELb1ELb1ELb1ELb0ELb0EEENS1_21CollectiveEpilogueFwdINS6_IJSA_SB_SA_EEES9_NS_10bfloat16_tESF_Li256ELb1ELb1ELb0ELb1EEENS1_36VarlenDynamicPersistentTileSchedulerILi128ELi128ELi256ELi128ELb0ELb1ELb1ELb0ELb1ELb1EEEEEEEEEvNT_6ParamsE)
        /*004c*/ 	.short	0x0380
        /*004e*/ 	.short	0x0a80


	//----- nvinfo : EIATTR_SW_WAR
	.align		4
.L_308:
        /*0050*/ 	.byte	0x04, 0x36
        /*0052*/ 	.short	(.L_310 - .L_309)
.L_309:
        /*0054*/ 	.word	0x00000008
.L_310:


//--------------------- .nv.info._ZN7cutlass13device_kernelIN5flash11enable_sm90INS1_16FlashAttnFwdSm90INS1_25CollectiveMainloopFwdSm90ILi2EN4cute5tupleIJNS5_1CILi1EEES8_S8_EEENS6_IJNS7_ILi128EEESA_NS7_ILi256EEEEEELi256ENS_12float_e4m3_tEfNS_4arch4Sm90ELb0ELb0ELb0ELb1ELb0ELb1ELb0ELb1ELb1ELb1ELb0ELb0EEENS1_21CollectiveEpilogueFwdINS6_IJSA_SB_SA_EEES9_NS_10bfloat16_tESF_Li256ELb1ELb1ELb0ELb1EEENS1_36VarlenDynamicPersistentTileSchedulerILi128ELi128ELi256ELi128ELb0ELb1ELb1ELb0ELb1ELb1EEEEEEEEEvNT_6ParamsE --------------------------
	.section	.nv.info._ZN7cutlass13device_kernelIN5flash11enable_sm90INS1_16FlashAttnFwdSm90INS1_25CollectiveMainloopFwdSm90ILi2EN4cute5tupleIJNS5_1CILi1EEES8_S8_EEENS6_IJNS7_ILi128EEESA_NS7_ILi256EEEEEELi256ENS_12float_e4m3_tEfNS_4arch4Sm90ELb0ELb0ELb0ELb1ELb0ELb1ELb0ELb1ELb1ELb1ELb0ELb0EEENS1_21CollectiveEpilogueFwdINS6_IJSA_SB_SA_EEES9_NS_10bfloat16_tESF_Li256ELb1ELb1ELb0ELb1EEENS1_36VarlenDynamicPersistentTileSchedulerILi128ELi128ELi256ELi128ELb0ELb1ELb1ELb0ELb1ELb1EEEEEEEEEvNT_6ParamsE,"",@"SHT_CUDA_INFO"
	.sectionflags	@""
	.align	4


	//----- nvinfo : EIATTR_CUDA_API_VERSION
	.align		4
        /*0000*/ 	.byte	0x04, 0x37
        /*0002*/ 	.short	(.L_312 - .L_311)
.L_311:
        /*0004*/ 	.word	0x00000082


	//----- nvinfo : EIATTR_KPARAM_INFO
	.align		4
.L_312:
        /*0008*/ 	.byte	0x04, 0x17
        /*000a*/ 	.short	(.L_314 - .L_313)
.L_313:
        /*000c*/ 	.word	0x00000000
        /*0010*/ 	.short	0x0000
        /*0012*/ 	.short	0x0000
        /*0014*/ 	.byte	0x00, 0xf0, 0x01, 0x2a


	//----- nvinfo : EIATTR_SPARSE_MMA_MASK
	.align		4
.L_314:
        /*0018*/ 	.byte	0x03, 0x50
        /*001a*/ 	.short	0x0000


	//----- nvinfo : EIATTR_MAXREG_COUNT
	.align		4
        /*001c*/ 	.byte	0x03, 0x1b
        /*001e*/ 	.short	0x00a8


	//----- nvinfo : EIATTR_MERCURY_ISA_VERSION
	.align		4
        /*0020*/ 	.byte	0x03, 0x5f
        /*0022*/ 	.short	0x0101


	//----- nvinfo : EIATTR_VRC_CTA_INIT_COUNT
	.align		4
        /*0024*/ 	.byte	0x02, 0x4a
	.zero		1
	.zero		1


	//----- nvinfo : EIATTR_EXIT_INSTR_OFFSETS
	.align		4
        /*0028*/ 	.byte	0x04, 0x1c
        /*002a*/ 	.short	(.L_316 - .L_315)


	//   ....[0]....
.L_315:
        /*002c*/ 	.word	0x00000010


	//----- nvinfo : EIATTR_MAX_THREADS
	.align		4
.L_316:
        /*0030*/ 	.byte	0x04, 0x05
        /*0032*/ 	.short	(.L_318 - .L_317)
.L_317:
        /*0034*/ 	.word	0x00000180
        /*0038*/ 	.word	0x00000001
        /*003c*/ 	.word	0x00000001


	//----- nvinfo : EIATTR_CBANK_PARAM_SIZE
	.align		4
.L_318:
        /*0040*/ 	.byte	0x03, 0x19
        /*0042*/ 	.short	0x0a80


	//----- nvinfo : EIATTR_PARAM_CBANK
	.align		4
        /*0044*/ 	.byte	0x04, 0x0a
        /*0046*/ 	.short	(.L_320 - .L_319)
	.align		4
.L_319:
        /*0048*/ 	.word	index@(.nv.constant0._ZN7cutlass13device_kernelIN5flash11enable_sm90INS1_16FlashAttnFwdSm90INS1_25CollectiveMainloopFwdSm90ILi2EN4cute5tupleIJNS5_1CILi1EEES8_S8_EEENS6_IJNS7_ILi128EEESA_NS7_ILi256EEEEEELi256ENS_12float_e4m3_tEfNS_4arch4Sm90ELb0ELb0ELb0ELb1ELb0ELb1ELb0ELb1ELb1ELb1ELb0ELb0EEENS1_21CollectiveEpilogueFwdINS6_IJSA_SB_SA_EEES9_NS_10bfloat16_tESF_Li256ELb1ELb1ELb0ELb1EEENS1_36VarlenDynamicPersistentTileSchedulerILi128ELi128ELi256ELi128ELb0ELb1ELb1ELb0ELb1ELb1EEEEEEEEEvNT_6ParamsE)
        /*004c*/ 	.short	0x0380
        /*004e*/ 	.short	0x0a80


	//----- nvinfo : EIATTR_SW_WAR
	.align		4
.L_320:
        /*0050*/ 	.byte	0x04, 0x36
        /*0052*/ 	.short	(.L_322 - .L_321)
.L_321:
        /*0054*/ 	.word	0x00000008
.L_322:


//--------------------- .nv.info._ZN7cutlass13device_kernelIN5flash11enable_sm90INS1_16FlashAttnFwdSm90INS1_25CollectiveMainloopFwdSm90ILi2EN4cute5tupleIJNS5_1CILi1EEES8_S8_EEENS6_IJNS7_ILi128EEENS7_ILi64EEENS7_ILi256EEEEEELi256ENS_12float_e4m3_tEfNS_4arch4Sm90ELb0ELb1ELb0ELb0ELb0ELb0ELb0ELb1ELb1ELb1ELb0ELb0EEENS1_21CollectiveEpilogueFwdINS6_IJSA_SC_SB_EEES9_NS_10bfloat16_tESG_Li256ELb0ELb1ELb0ELb1EEENS1_30DynamicPersistentTileSchedulerILi256ELi128ELb0ELb1ELb1EEEEEEEEEvNT_6ParamsE --------------------------
	.section	.nv.info._ZN7cutlass13device_kernelIN5flash11enable_sm90INS1_16FlashAttnFwdSm90INS1_25CollectiveMainloopFwdSm90ILi2EN4cute5tupleIJNS5_1CILi1EEES8_S8_EEENS6_IJNS7_ILi128EEENS7_ILi64EEENS7_ILi256EEEEEELi256ENS_12float_e4m3_tEfNS_4arch4Sm90ELb0ELb1ELb0ELb0ELb0ELb0ELb0ELb1ELb1ELb1ELb0ELb0EEENS1_21CollectiveEpilogueFwdINS6_IJSA_SC_SB_EEES9_NS_10bfloat16_tESG_Li256ELb0ELb1ELb0ELb1EEENS1_30DynamicPersistentTileSchedulerILi256ELi128ELb0ELb1ELb1EEEEEEEEEvNT_6ParamsE,"",@"SHT_CUDA_INFO"
	.sectionflags	@""
	.align	4


	//----- nvinfo : EIATTR_CUDA_API_VERSION
	.align		4
        /*0000*/ 	.byte	0x04, 0x37
        /*0002*/ 	.short	(.L_324 - .L_323)
.L_323:
        /*0004*/ 	.word	0x00000082


	//----- nvinfo : EIATTR_KPARAM_INFO
	.align		4
.L_324:
        /*0008*/ 	.byte	0x04, 0x17
        /*000a*/ 	.short	(.L_326 - .L_325)
.L_325:
        /*000c*/ 	.word	0x00000000
        /*0010*/ 	.short	0x0000
        /*0012*/ 	.short	0x0000
        /*0014*/ 	.byte	0x00, 0xf0, 0x01, 0x2a


	//----- nvinfo : EIATTR_SPARSE_MMA_MASK
	.align		4
.L_326:
        /*0018*/ 	.byte	0x03, 0x50
        /*001a*/ 	.short	0x0000


	//----- nvinfo : EIATTR_MAXREG_COUNT
	.align		4
        /*001c*/ 	.byte	0x03, 0x1b
        /*001e*/ 	.short	0x00a8


	//----- nvinfo : EIATTR_MERCURY_ISA_VERSION
	.align		4
        /*0020*/ 	.byte	0x03, 0x5f
        /*0022*/ 	.short	0x0101


	//----- nvinfo : EIATTR_VRC_CTA_INIT_COUNT
	.align		4
        /*0024*/ 	.byte	0x02, 0x4a
	.zero		1
	.zero		1


	//----- nvinfo : EIATTR_EXIT_INSTR_OFFSETS
	.align		4
        /*0028*/ 	.byte	0x04, 0x1c
        /*002a*/ 	.short	(.L_328 - .L_327)


	//   ....[0]....
.L_327:
        /*002c*/ 	.word	0x00000010


	//----- nvinfo : EIATTR_MAX_THREADS
	.align		4
.L_328:
        /*0030*/ 	.byte	0x04, 0x05
        /*0032*/ 	.short	(.L_330 - .L_329)
.L_329:
        /*0034*/ 	.word	0x00000180
        /*0038*/ 	.word	0x00000001
        /*003c*/ 	.word	0x00000001


	//----- nvinfo : EIATTR_CBANK_PARAM_SIZE
	.align		4
.L_330:
        /*0040*/ 	.byte	0x03, 0x19
        /*0042*/ 	.short	0x0a80


	//----- nvinfo : EIATTR_PARAM_CBANK
	.align		4
        /*0044*/ 	.byte	0x04, 0x0a
        /*0046*/ 	.short	(.L_332 - .L_331)
	.align		4
.L_331:
        /*0048*/ 	.word	index@(.nv.constant0._ZN7cutlass13device_kernelIN5flash11enable_sm90INS1_16FlashAttnFwdSm90INS1_25CollectiveMainloopFwdSm90ILi2EN4cute5tupleIJNS5_1CILi1EEES8_S8_EEENS6_IJNS7_ILi128EEENS7_ILi64EEENS7_ILi256EEEEEELi256ENS_12float_e4m3_tEfNS_4arch4Sm90ELb0ELb1ELb0ELb0ELb0ELb0ELb0ELb1ELb1ELb1ELb0ELb0EEENS1_21CollectiveEpilogueFwdINS6_IJSA_SC_SB_EEES9_NS_10bfloat16_tESG_Li256ELb0ELb1ELb0ELb1EEENS1_30DynamicPersistentTileSchedulerILi256ELi128ELb0ELb1ELb1EEEEEEEEEvNT_6ParamsE)
        /*004c*/ 	.short	0x0380
        /*004e*/ 	.short	0x0a80


	//----- nvinfo : EIATTR_SW_WAR
	.align		4
.L_332:
        /*0050*/ 	.byte	0x04, 0x36
        /*0052*/ 	.short	(.L_334 - .L_333)
.L_333:
        /*0054*/ 	.word	0x00000008
.L_334:


//--------------------- .nv.info._ZN7cutlass13device_kernelIN5flash11enable_sm90INS1_16FlashAttnFwdSm90INS1_25CollectiveMainloopFwdSm90ILi2EN4cute5tupleIJNS5_1CILi1EEES8_S8_EEENS6_IJNS7_ILi128EEENS7_ILi64EEENS7_ILi256EEEEEELi256ENS_12float_e4m3_tEfNS_4arch4Sm90ELb0ELb1ELb0ELb1ELb0ELb0ELb0ELb1ELb1ELb1ELb0ELb0EEENS1_21CollectiveEpilogueFwdINS6_IJSA_SC_SB_EEES9_NS_10bfloat16_tESG_Li256ELb1ELb1ELb0ELb1EEENS1_36VarlenDynamicPersistentTileSchedulerILi128ELi64ELi256ELi128ELb0ELb1ELb1ELb1ELb0ELb1EEEEEEEEEvNT_6ParamsE --------------------------
	.section	.nv.info._ZN7cutlass13device_kernelIN5flash11enable_sm90INS1_16FlashAttnFwdSm90INS1_25CollectiveMainloopFwdSm90ILi2EN4cute5tupleIJNS5_1CILi1EEES8_S8_EEENS6_IJNS7_ILi128EEENS7_ILi64EEENS7_ILi256EEEEEELi256ENS_12float_e4m3_tEfNS_4arch4Sm90ELb0ELb1ELb0ELb1ELb0ELb0ELb0ELb1ELb1ELb1ELb0ELb0EEENS1_21CollectiveEpilogueFwdINS6_IJSA_SC_SB_EEES9_NS_10bfloat16_tESG_Li256ELb1ELb1ELb0ELb1EEENS1_36VarlenDynamicPersistentTileSchedulerILi128ELi64ELi256ELi128ELb0ELb1ELb1ELb1ELb0ELb1EEEEEEEEEvNT_6ParamsE,"",@"SHT_CUDA_INFO"
	.sectionflags	@""
	.align	4


	//----- nvinfo : EIATTR_CUDA_API_VERSION
	.align		4
        /*0000*/ 	.byte	0x04, 0x37
        /*0002*/ 	.short	(.L_336 - .L_335)
.L_335:
        /*0004*/ 	.word	0x00000082


	//----- nvinfo : EIATTR_KPARAM_INFO
	.align		4
.L_336:
        /*0008*/ 	.byte	0x04, 0x17
        /*000a*/ 	.short	(.L_338 - .L_337)
.L_337:
        /*000c*/ 	.word	0x00000000
        /*0010*/ 	.short	0x0000
        /*0012*/ 	.short	0x0000
        /*0014*/ 	.byte	0x00, 0xf0, 0x01, 0x2a


	//----- nvinfo : EIATTR_SPARSE_MMA_MASK
	.align		4
.L_338:
        /*0018*/ 	.byte	0x03, 0x50
        /*001a*/ 	.short	0x0000


	//----- nvinfo : EIATTR_MAXREG_COUNT
	.align		4
        /*001c*/ 	.byte	0x03, 0x1b
        /*001e*/ 	.short	0x00a8


	//----- nvinfo : EIATTR_MERCURY_ISA_VERSION
	.align		4
        /*0020*/ 	.byte	0x03, 0x5f
        /*0022*/ 	.short	0x0101


	//----- nvinfo : EIATTR_VRC_CTA_INIT_COUNT
	.align		4
        /*0024*/ 	.byte	0x02, 0x4a
	.zero		1
	.zero		1


	//----- nvinfo : EIATTR_EXIT_INSTR_OFFSETS
	.align		4
        /*0028*/ 	.byte	0x04, 0x1c
        /*002a*/ 	.short	(.L_340 - .L_339)


	//   ....[0]....
.L_339:
        /*002c*/ 	.word	0x00000010


	//----- nvinfo : EIATTR_MAX_THREADS
	.align		4
.L_340:
        /*0030*/ 	.byte	0x04, 0x05
        /*0032*/ 	.short	(.L_342 - .L_341)
.L_341:
        /*0034*/ 	.word	0x00000180
        /*0038*/ 	.word	0x00000001
        /*003c*/ 	.word	0x00000001


	//----- nvinfo : EIATTR_CBANK_PARAM_SIZE
	.align		4
.L_342:
        /*0040*/ 	.byte	0x03, 0x19
        /*0042*/ 	.short	0x0a80


	//----- nvinfo : EIATTR_PARAM_CBANK
	.align		4
        /*0044*/ 	.byte	0x04, 0x0a
        /*0046*/ 	.short	(.L_344 - .L_343)
	.align		4
.L_343:
        /*0048*/ 	.word	index@(.nv.constant0._ZN7cutlass13device_kernelIN5flash11enable_sm90INS1_16FlashAttnFwdSm90INS1_25CollectiveMainloopFwdSm90ILi2EN4cute5tupleIJNS5_1CILi1EEES8_S8_EEENS6_IJNS7_ILi128EEENS7_ILi64EEENS7_ILi256EEEEEELi256ENS_12float_e4m3_tEfNS_4arch4Sm90ELb0ELb1ELb0ELb1ELb0ELb0ELb0ELb1ELb1ELb1ELb0ELb0EEENS1_21CollectiveEpilogueFwdINS6_IJSA_SC_SB_EEES9_NS_10bfloat16_tESG_Li256ELb1ELb1ELb0ELb1EEENS1_36VarlenDynamicPersistentTileSchedulerILi128ELi64ELi256ELi128ELb0ELb1ELb1ELb1ELb0ELb1EEEEEEEEEvNT_6ParamsE)
        /*004c*/ 	.short	0x0380
        /*004e*/ 	.short	0x0a80


	//----- nvinfo : EIATTR_SW_WAR
	.align		4
.L_344:
        /*0050*/ 	.byte	0x04, 0x36
        /*0052*/ 	.short	(.L_346 - .L_345)
.L_345:
        /*0054*/ 	.word	0x00000008
.L_346:


//--------------------- .nv.info._ZN7cutlass13device_kernelIN5flash11enable_sm90INS1_16FlashAttnFwdSm90INS1_25CollectiveMainloopFwdSm90ILi2EN4cute5tupleIJNS5_1CILi1EEES8_S8_EEENS6_IJNS7_ILi128EEENS7_ILi64EEENS7_ILi256EEEEEELi256ENS_12float_e4m3_tEfNS_4arch4Sm90ELb0ELb1ELb0ELb1ELb0ELb1ELb0ELb1ELb1ELb1ELb0ELb0EEENS1_21CollectiveEpilogueFwdINS6_IJSA_SC_SB_EEES9_NS_10bfloat16_tESG_Li256ELb1ELb1ELb0ELb1EEENS1_36VarlenDynamicPersistentTileSchedulerILi128ELi64ELi256ELi128ELb0ELb1ELb1ELb1ELb0ELb1EEEEEEEEEvNT_6ParamsE --------------------------
	.section	.nv.info._ZN7cutlass13device_kernelIN5flash11enable_sm90INS1_16FlashAttnFwdSm90INS1_25CollectiveMainloopFwdSm90ILi2EN4cute5tupleIJNS5_1CILi1EEES8_S8_EEENS6_IJNS7_ILi128EEENS7_ILi64EEENS7_ILi256EEEEEELi256ENS_12float_e4m3_tEfNS_4arch4Sm90ELb0ELb1ELb0ELb1ELb0ELb1ELb0ELb1ELb1ELb1ELb0ELb0EEENS1_21CollectiveEpilogueFwdINS6_IJSA_SC_SB_EEES9_NS_10bfloat16_tESG_Li256ELb1ELb1ELb0ELb1EEENS1_36VarlenDynamicPersistentTileSchedulerILi128ELi64ELi256ELi128ELb0ELb1ELb1ELb1ELb0ELb1EEEEEEEEEvNT_6ParamsE,"",@"SHT_CUDA_INFO"
	.sectionflags	@""
	.align	4


	//----- nvinfo : EIATTR_CUDA_API_VERSION
	.align		4
        /*0000*/ 	.byte	0x04, 0x37
        /*0002*/ 	.short	(.L_348 - .L_347)
.L_347:
        /*0004*/ 	.word	0x00000082


	//----- nvinfo : EIATTR_KPARAM_INFO
	.align		4
.L_348:
        /*0008*/ 	.byte	0x04, 0x17
        /*000a*/ 	.short	(.L_350 - .L_349)
.L_349:
        /*000c*/ 	.word	0x00000000
        /*0010*/ 	.short	0x0000
        /*0012*/ 	.short	0x0000
        /*0014*/ 	.byte	0x00, 0xf0, 0x01, 0x2a


	//----- nvinfo : EIATTR_SPARSE_MMA_MASK
	.align		4
.L_350:
        /*0018*/ 	.byte	0x03, 0x50
        /*001a*/ 	.short	0x0000


	//----- nvinfo : EIATTR_MAXREG_COUNT
	.align		4
        /*001c*/ 	.byte	0x03, 0x1b
        /*001e*/ 	.short	0x00a8


	//----- nvinfo : EIATTR_MERCURY_ISA_VERSION
	.align		4
        /*0020*/ 	.byte	0x03, 0x5f
        /*0022*/ 	.short	0x0101


	//----- nvinfo : EIATTR_VRC_CTA_INIT_COUNT
	.align		4
        /*0024*/ 	.byte	0x02, 0x4a
	.zero		1
	.zero		1


	//----- nvinfo : EIATTR_EXIT_INSTR_OFFSETS
	.align		4
        /*0028*/ 	.byte	0x04, 0x1c
        /*002a*/ 	.short	(.L_352 - .L_351)


	//   ....[0]....
.L_351:
        /*002c*/ 	.word	0x00000010


	//----- nvinfo : EIATTR_MAX_THREADS
	.align		4
.L_352:
        /*0030*/ 	.byte	0x04, 0x05
        /*0032*/ 	.short	(.L_354 - .L_353)
.L_353:
        /*0034*/ 	.word	0x00000180
        /*0038*/ 	.word	0x00000001
        /*003c*/ 	.word	0x00000001


	//----- nvinfo : EIATTR_CBANK_PARAM_SIZE
	.align		4
.L_354:
        /*0040*/ 	.byte	0x03, 0x19
        /*0042*/ 	.short	0x0a80


	//----- nvinfo : EIATTR_PARAM_CBANK
	.align		4
        /*0044*/ 	.byte	0x04, 0x0a
        /*0046*/ 	.short	(.L_356 - .L_355)
	.align		4
.L_355:
        /*0048*/ 	.word	index@(.nv.constant0._ZN7cutlass13device_kernelIN5flash11enable_sm90INS1_16FlashAttnFwdSm90INS1_25CollectiveMainloopFwdSm90ILi2EN4cute5tupleIJNS5_1CILi1EEES8_S8_EEENS6_IJNS7_ILi128EEENS7_ILi64EEENS7_ILi256EEEEEELi256ENS_12float_e4m3_tEfNS_4arch4Sm90ELb0ELb1ELb0ELb1ELb0ELb1ELb0ELb1ELb1ELb1ELb0ELb0EEENS1_21CollectiveEpilogueFwdINS6_IJSA_SC_SB_EEES9_NS_10bfloat16_tESG_Li256ELb1ELb1ELb0ELb1EEENS1_36VarlenDynamicPersistentTileSchedulerILi128ELi64ELi256ELi128ELb0ELb1ELb1ELb1ELb0ELb1EEEEEEEEEvNT_6ParamsE)
        /*004c*/ 	.short	0x0380
        /*004e*/ 	.short	0x0a80


	//----- nvinfo : EIATTR_SW_WAR
	.align		4
.L_356:
        /*0050*/ 	.byte	0x04, 0x36
        /*0052*/ 	.short	(.L_358 - .L_357)
.L_357:
        /*0054*/ 	.word	0x00000008
.L_358:


//--------------------- .nv.info._ZN7cutlass13device_kernelIN5flash11enable_sm90INS1_16FlashAttnFwdSm90INS1_25CollectiveMainloopFwdSm90ILi2EN4cute5tupleIJNS5_1CILi1EEES8_S8_EEENS6_IJNS7_ILi128EEESA_NS7_ILi256EEEEEELi256ENS_12float_e4m3_tEfNS_4arch4Sm90ELb1ELb0ELb0ELb0ELb0ELb0ELb0ELb1ELb1ELb1ELb0ELb0EEENS1_21CollectiveEpilogueFwdINS6_IJSA_SB_SA_EEES9_NS_10bfloat16_tESF_Li256ELb0ELb1ELb0ELb1EEENS1_30DynamicPersistentTileSchedulerILi256ELi128ELb0ELb1ELb1EEEEEEEEEvNT_6ParamsE --------------------------
	.section	.nv.info._ZN7cutlass13device_kernelIN5flash11enable_sm90INS1_16FlashAttnFwdSm90INS1_25CollectiveMainloopFwdSm90ILi2EN4cute5tupleIJNS5_1CILi1EEES8_S8_EEENS6_IJNS7_ILi128EEESA_NS7_ILi256EEEEEELi256ENS_12float_e4m3_tEfNS_4arch4Sm90ELb1ELb0ELb0ELb0ELb0ELb0ELb0ELb1ELb1ELb1ELb0ELb0EEENS1_21CollectiveEpilogueFwdINS6_IJSA_SB_SA_EEES9_NS_10bfloat16_tESF_Li256ELb0ELb1ELb0ELb1EEENS1_30DynamicPersistentTileSchedulerILi256ELi128ELb0ELb1ELb1EEEEEEEEEvNT_6ParamsE,"",@"SHT_CUDA_INFO"
	.sectionflags	@""
	.align	4


	//----- nvinfo : EIATTR_CUDA_API_VERSION
	.align		4
        /*0000*/ 	.byte	0x04, 0x37
        /*0002*/ 	.short	(.L_360 - .L_359)
.L_359:
        /*0004*/ 	.word	0x00000082


	//----- nvinfo : EIATTR_KPARAM_INFO
	.align		4
.L_360:
        /*0008*/ 	.byte	0x04, 0x17
        /*000a*/ 	.short	(.L_362 - .L_361)
.L_361:
        /*000c*/ 	.word	0x00000000
        /*0010*/ 	.short	0x0000
        /*0012*/ 	.short	0x0000
        /*0014*/ 	.byte	0x00, 0xf0, 0x01, 0x2a


	//----- nvinfo : EIATTR_SPARSE_MMA_MASK
	.align		4
.L_362:
        /*0018*/ 	.byte	0x03, 0x50
        /*001a*/ 	.short	0x0000


	//----- nvinfo : EIATTR_MAXREG_COUNT
	.align		4
        /*001c*/ 	.byte	0x03, 0x1b
        /*001e*/ 	.short	0x00a8


	//----- nvinfo : EIATTR_MERCURY_ISA_VERSION
	.align		4
        /*0020*/ 	.byte	0x03, 0x5f
        /*0022*/ 	.short	0x0101


	//----- nvinfo : EIATTR_VRC_CTA_INIT_COUNT
	.align		4
        /*0024*/ 	.byte	0x02, 0x4a
	.zero		1
	.zero		1


	//----- nvinfo : EIATTR_EXIT_INSTR_OFFSETS
	.align		4
        /*0028*/ 	.byte	0x04, 0x1c
        /*002a*/ 	.short	(.L_364 - .L_363)


	//   ....[0]....
.L_363:
        /*002c*/ 	.word	0x00000010


	//----- nvinfo : EIATTR_MAX_THREADS
	.align		4
.L_364:
        /*0030*/ 	.byte	0x04, 0x05
        /*0032*/ 	.short	(.L_366 - .L_365)
.L_365:
        /*0034*/ 	.word	0x00000180
        /*0038*/ 	.word	0x00000001
        /*003c*/ 	.word	0x00000001


	//----- nvinfo : EIATTR_CBANK_PARAM_SIZE
	.align		4
.L_366:
        /*0040*/ 	.byte	0x03, 0x19
        /*0042*/ 	.short	0x0a80


	//----- nvinfo : EIATTR_PARAM_CBANK
	.align		4
        /*0044*/ 	.byte	0x04, 0x0a
        /*0046*/ 	.short	(.L_368 - .L_367)
	.align		4
.L_367:
        /*0048*/ 	.word	index@(.nv.constant0._ZN7cutlass13device_kernelIN5flash11enable_sm90INS1_16FlashAttnFwdSm90INS1_25CollectiveMainloopFwdSm90ILi2EN4cute5tupleIJNS5_1CILi1EEES8_S8_EEENS6_IJNS7_ILi128EEESA_NS7_ILi256EEEEEELi256ENS_12float_e4m3_tEfNS_4arch4Sm90ELb1ELb0ELb0ELb0ELb0ELb0ELb0ELb1ELb1ELb1ELb0ELb0EEENS1_21CollectiveEpilogueFwdINS6_IJSA_SB_SA_EEES9_NS_10bfloat16_tESF_Li256ELb0ELb1ELb0ELb1EEENS1_30DynamicPersistentTileSchedulerILi256ELi128ELb0ELb1ELb1EEEEEEEEEvNT_6ParamsE)
        /*004c*/ 	.short	0x0380
        /*004e*/ 	.short	0x0a80


	//----- nvinfo : EIATTR_SW_WAR
	.align		4
.L_368:
        /*0050*/ 	.byte	0x04, 0x36
        /*0052*/ 	.short	(.L_370 - .L_369)
.L_369:
        /*0054*/ 	.word	0x00000008
.L_370:


//--------------------- .nv.info._ZN7cutlass13device_kernelIN5flash11enable_sm90INS1_16FlashAttnFwdSm90INS1_25CollectiveMainloopFwdSm90ILi2EN4cute5tupleIJNS5_1CILi1EEES8_S8_EEENS6_IJNS7_ILi128EEESA_NS7_ILi256EEEEEELi256ENS_12float_e4m3_tEfNS_4arch4Sm90ELb1ELb0ELb0ELb1ELb0ELb0ELb0ELb1ELb1ELb1ELb0ELb0EEENS1_21CollectiveEpilogueFwdINS6_IJSA_SB_SA_EEES9_NS_10bfloat16_tESF_Li256ELb1ELb1ELb0ELb1EEENS1_36VarlenDynamicPersistentTileSchedulerILi128ELi128ELi256ELi128ELb0ELb1ELb1ELb1ELb1ELb1EEEEEEEEEvNT_6ParamsE --------------------------
	.section	.nv.info._ZN7cutlass13device_kernelIN5flash11enable_sm90INS1_16FlashAttnFwdSm90INS1_25CollectiveMainloopFwdSm90ILi2EN4cute5tupleIJNS5_1CILi1EEES8_S8_EEENS6_IJNS7_ILi128EEESA_NS7_ILi256EEEEEELi256ENS_12float_e4m3_tEfNS_4arch4Sm90ELb1ELb0ELb0ELb1ELb0ELb0ELb0ELb1ELb1ELb1ELb0ELb0EEENS1_21CollectiveEpilogueFwdINS6_IJSA_SB_SA_EEES9_NS_10bfloat16_tESF_Li256ELb1ELb1ELb0ELb1EEENS1_36VarlenDynamicPersistentTileSchedulerILi128ELi128ELi256ELi128ELb0ELb1ELb1ELb1ELb1ELb1EEEEEEEEEvNT_6ParamsE,"",@"SHT_CUDA_INFO"
	.sectionflags	@""
	.align	4


	//----- nvinfo : EIATTR_CUDA_API_VERSION
	.align		4
        /*0000*/ 	.byte	0x04, 0x37
        /*0002*/ 	.short	(.L_372 - .L_371)
.L_371:
        /*0004*/ 	.word	0x00000082


	//----- nvinfo : EIATTR_KPARAM_INFO
	.align		4
.L_372:
        /*0008*/ 	.byte	0x04, 0x17
        /*000a*/ 	.short	(.L_374 - .L_373)
.L_373:
        /*000c*/ 	.word	0x00000000
        /*0010*/ 	.short	0x0000
        /*0012*/ 	.short	0x0000
        /*0014*/ 	.byte	0x00, 0xf0, 0x01, 0x2a


	//----- nvinfo : EIATTR_SPARSE_MMA_MASK
	.align		4
.L_374:
        /*0018*/ 	.byte	0x03, 0x50
        /*001a*/ 	.short	0x0000


	//----- nvinfo : EIATTR_MAXREG_COUNT
	.align		4
        /*001c*/ 	.byte	0x03, 0x1b
        /*001e*/ 	.short	0x00a8


	//----- nvinfo : EIATTR_MERCURY_ISA_VERSION
	.align		4
        /*0020*/ 	.byte	0x03, 0x5f
        /*0022*/ 	.short	0x0101


	//----- nvinfo : EIATTR_VRC_CTA_INIT_COUNT
	.align		4
        /*0024*/ 	.byte	0x02, 0x4a
	.zero		1
	.zero		1


	//----- nvinfo : EIATTR_EXIT_INSTR_OFFSETS
	.align		4
        /*0028*/ 	.byte	0x04, 0x1c
        /*002a*/ 	.short	(.L_376 - .L_375)


	//   ....[0]....
.L_375:
        /*002c*/ 	.word	0x00000010


	//----- nvinfo : EIATTR_MAX_THREADS
	.align		4
.L_376:
        /*0030*/ 	.byte	0x04, 0x05
        /*0032*/ 	.short	(.L_378 - .L_377)
.L_377:
        /*0034*/ 	.word	0x00000180
        /*0038*/ 	.word	0x00000001
        /*003c*/ 	.word	0x00000001


	//----- nvinfo : EIATTR_CBANK_PARAM_SIZE
	.align		4
.L_378:
        /*0040*/ 	.byte	0x03, 0x19
        /*0042*/ 	.short	0x0a80


	//----- nvinfo : EIATTR_PARAM_CBANK
	.align		4
        /*0044*/ 	.byte	0x04, 0x0a
        /*0046*/ 	.short	(.L_380 - .L_379)
	.align		4
.L_379:
        /*0048*/ 	.word	index@(.nv.constant0._ZN7cutlass13device_kernelIN5flash11enable_sm90INS1_16FlashAttnFwdSm90INS1_25CollectiveMainloopFwdSm90ILi2EN4cute5tupleIJNS5_1CILi1EEES8_S8_EEENS6_IJNS7_ILi128EEESA_NS7_ILi256EEEEEELi256ENS_12float_e4m3_tEfNS_4arch4Sm90ELb1ELb0ELb0ELb1ELb0ELb0ELb0ELb1ELb1ELb1ELb0ELb0EEENS1_21CollectiveEpilogueFwdINS6_IJSA_SB_SA_EEES9_NS_10bfloat16_tESF_Li256ELb1ELb1ELb0ELb1EEENS1_36VarlenDynamicPersistentTileSchedulerILi128ELi128ELi256ELi128ELb0ELb1ELb1ELb1ELb1ELb1EEEEEEEEEvNT_6ParamsE)
        /*004c*/ 	.short	0x0380
        /*004e*/ 	.short	0x0a80


	//----- nvinfo : EIATTR_SW_WAR
	.align		4
.L_380:
        /*0050*/ 	.byte	0x04, 0x36
        /*0052*/ 	.short	(.L_382 - .L_381)
.L_381:
        /*0054*/ 	.word	0x00000008
.L_382:


//--------------------- .nv.info._ZN7cutlass13device_kernelIN5flash11enable_sm90INS1_16FlashAttnFwdSm90INS1_25CollectiveMainloopFwdSm90ILi2EN4cute5tupleIJNS5_1CILi1EEES8_S8_EEENS6_IJNS7_ILi128EEESA_NS7_ILi256EEEEEELi256ENS_12float_e4m3_tEfNS_4arch4Sm90ELb1ELb0ELb0ELb1ELb0ELb1ELb0ELb1ELb1ELb1ELb0ELb0EEENS1_21CollectiveEpilogueFwdINS6_IJSA_SB_SA_EEES9_NS_10bfloat16_tESF_Li256ELb1ELb1ELb0ELb1EEENS1_36VarlenDynamicPersistentTileSchedulerILi128ELi128ELi256ELi128ELb0ELb1ELb1ELb1ELb1ELb1EEEEEEEEEvNT_6ParamsE --------------------------
	.section	.nv.info._ZN7cutlass13device_kernelIN5flash11enable_sm90INS1_16FlashAttnFwdSm90INS1_25CollectiveMainloopFwdSm90ILi2EN4cute5tupleIJNS5_1CILi1EEES8_S8_EEENS6_IJNS7_ILi128EEESA_NS7_ILi256EEEEEELi256ENS_12float_e4m3_tEfNS_4arch4Sm90ELb1ELb0ELb0ELb1ELb0ELb1ELb0ELb1ELb1ELb1ELb0ELb0EEENS1_21CollectiveEpilogueFwdINS6_IJSA_SB_SA_EEES9_NS_10bfloat16_tESF_Li256ELb1ELb1ELb0ELb1EEENS1_36VarlenDynamicPersistentTileSchedulerILi128ELi128ELi256ELi128ELb0ELb1ELb1ELb1ELb1ELb1EEEEEEEEEvNT_6ParamsE,"",@"SHT_CUDA_INFO"
	.sectionflags	@""
	.align	4


	//----- nvinfo : EIATTR_CUDA_API_VERSION
	.align		4
        /*0000*/ 	.byte	0x04, 0x37
        /*0002*/ 	.short	(.L_384 - .L_383)
.L_383:
        /*0004*/ 	.word	0x00000082


	//----- nvinfo : EIATTR_KPARAM_INFO
	.align		4
.L_384:
        /*0008*/ 	.byte	0x04, 0x17
        /*000a*/ 	.short	(.L_386 - .L_385)
.L_385:
        /*000c*/ 	.word	0x00000000
        /*0010*/ 	.short	0x0000
        /*0012*/ 	.short	0x0000
        /*0014*/ 	.byte	0x00, 0xf0, 0x01, 0x2a


	//----- nvinfo : EIATTR_SPARSE_MMA_MASK
	.align		4
.L_386:
        /*0018*/ 	.byte	0x03, 0x50
        /*001a*/ 	.short	0x0000


	//----- nvinfo : EIATTR_MAXREG_COUNT
	.align		4
        /*001c*/ 	.byte	0x03, 0x1b
        /*001e*/ 	.short	0x00a8


	//----- nvinfo : EIATTR_MERCURY_ISA_VERSION
	.align		4
        /*0020*/ 	.byte	0x03, 0x5f
        /*0022*/ 	.short	0x0101


	//----- nvinfo : EIATTR_VRC_CTA_INIT_COUNT
	.align		4
        /*0024*/ 	.byte	0x02, 0x4a
	.zero		1
	.zero		1


	//----- nvinfo : EIATTR_EXIT_INSTR_OFFSETS
	.align		4
        /*0028*/ 	.byte	0x04, 0x1c
        /*002a*/ 	.short	(.L_388 - .L_387)


	//   ....[0]....
.L_387:
        /*002c*/ 	.word	0x00000010


	//----- nvinfo : EIATTR_MAX_THREADS
	.align		4
.L_388:
        /*0030*/ 	.byte	0x04, 0x05
        /*0032*/ 	.short	(.L_390 - .L_389)
.L_389:
        /*0034*/ 	.word	0x00000180
        /*0038*/ 	.word	0x00000001
        /*003c*/ 	.word	0x00000001


	//----- nvinfo : EIATTR_CBANK_PARAM_SIZE
	.align		4
.L_390:
        /*0040*/ 	.byte	0x03, 0x19
        /*0042*/ 	.short	0x0a80


	//----- nvinfo : EIATTR_PARAM_CBANK
	.align		4
        /*0044*/ 	.byte	0x04, 0x0a
        /*0046*/ 	.short	(.L_392 - .L_391)
	.align		4
.L_391:
        /*0048*/ 	.word	index@(.nv.constant0._ZN7cutlass13device_kernelIN5flash11enable_sm90INS1_16FlashAttnFwdSm90INS1_25CollectiveMainloopFwdSm90ILi2EN4cute5tupleIJNS5_1CILi1EEES8_S8_EEENS6_IJNS7_ILi128EEESA_NS7_ILi256EEEEEELi256ENS_12float_e4m3_tEfNS_4arch4Sm90ELb1ELb0ELb0ELb1ELb0ELb1ELb0ELb1ELb1ELb1ELb0ELb0EEENS1_21CollectiveEpilogueFwdINS6_IJSA_SB_SA_EEES9_NS_10bfloat16_tESF_Li256ELb1ELb1ELb0ELb1EEENS1_36VarlenDynamicPersistentTileSchedulerILi128ELi128ELi256ELi128ELb0ELb1ELb1ELb1ELb1ELb1EEEEEEEEEvNT_6ParamsE)
        /*004c*/ 	.short	0x0380
        /*004e*/ 	.short	0x0a80


	//----- nvinfo : EIATTR_SW_WAR
	.align		4
.L_392:
        /*0050*/ 	.byte	0x04, 0x36
        /*0052*/ 	.short	(.L_394 - .L_393)
.L_393:
        /*0054*/ 	.word	0x00000008
.L_394:


//--------------------- .nv.info._ZN7cutlass13device_kernelIN5flash11enable_sm90INS1_16FlashAttnFwdSm90INS1_25CollectiveMainloopFwdSm90ILi2EN4cute5tupleIJNS5_1CILi1EEES8_S8_EEENS6_IJNS7_ILi128EEENS7_ILi160EEENS7_ILi192EEEEEELi192ENS_12float_e4m3_tEfNS_4arch4Sm90ELb0ELb0ELb0ELb0ELb0ELb0ELb0ELb1ELb1ELb1ELb0ELb0EEENS1_21CollectiveEpilogueFwdINS6_IJSA_SC_SB_EEES9_NS_10bfloat16_tESG_Li256ELb0ELb1ELb0ELb1EEENS1_29StaticPersistentTileSchedulerILb0EEEEEEEEEvNT_6ParamsE --------------------------
	.section	.nv.info._ZN7cutlass13device_kernelIN5flash11enable_sm90INS1_16FlashAttnFwdSm90INS1_25CollectiveMainloopFwdSm90ILi2EN4cute5tupleIJNS5_1CILi1EEES8_S8_EEENS6_IJNS7_ILi128EEENS7_ILi160EEENS7_ILi192EEEEEELi192ENS_12float_e4m3_tEfNS_4arch4Sm90ELb0ELb0ELb0ELb0ELb0ELb0ELb0ELb1ELb1ELb1ELb0ELb0EEENS1_21CollectiveEpilogueFwdINS6_IJSA_SC_SB_EEES9_NS_10bfloat16_tESG_Li256ELb0ELb1ELb0ELb1EEENS1_29StaticPersistentTileSchedulerILb0EEEEEEEEEvNT_6ParamsE,"",@"SHT_CUDA_INFO"
	.sectionflags	@""
	.align	4


	//----- nvinfo : EIATTR_CUDA_API_VERSION
	.align		4
        /*0000*/ 	.byte	0x04, 0x37
        /*0002*/ 	.short	(.L_396 - .L_395)
.L_395:
        /*0004*/ 	.word	0x00000082


	//----- nvinfo : EIATTR_KPARAM_INFO
	.align		4
.L_396:
        /*0008*/ 	.byte	0x04, 0x17
        /*000a*/ 	.short	(.L_398 - .L_397)
.L_397:
        /*000c*/ 	.word	0x00000000
        /*0010*/ 	.short	0x0000
        /*0012*/ 	.short	0x0000
        /*0014*/ 	.byte	0x00, 0xf0, 0x01, 0x28


	//----- nvinfo : EIATTR_SPARSE_MMA_MASK
	.align		4
.L_398:
        /*0018*/ 	.byte	0x03, 0x50
        /*001a*/ 	.short	0x0000


	//----- nvinfo : EIATTR_MAXREG_COUNT
	.align		4
        /*001c*/ 	.byte	0x03, 0x1b
        /*001e*/ 	.short	0x00a8


	//----- nvinfo : EIATTR_MERCURY_ISA_VERSION
	.align		4
        /*0020*/ 	.byte	0x03, 0x5f
        /*0022*/ 	.short	0x0101


	//----- nvinfo : EIATTR_VRC_CTA_INIT_COUNT
	.align		4
        /*0024*/ 	.byte	0x02, 0x4a
	.zero		1
	.zero		1


	//----- nvinfo : EIATTR_EXIT_INSTR_OFFSETS
	.align		4
        /*0028*/ 	.byte	0x04, 0x1c
        /*002a*/ 	.short	(.L_400 - .L_399)


	//   ....[0]....
.L_399:
        /*002c*/ 	.word	0x00000010


	//----- nvinfo : EIATTR_MAX_THREADS
	.align		4
.L_400:
        /*0030*/ 	.byte	0x04, 0x05
        /*0032*/ 	.short	(.L_402 - .L_401)
.L_401:
        /*0034*/ 	.word	0x00000180
        /*0038*/ 	.word	0x00000001
        /*003c*/ 	.word	0x00000001


	//----- nvinfo : EIATTR_CBANK_PARAM_SIZE
	.align		4
.L_402:
        /*0040*/ 	.byte	0x03, 0x19
        /*0042*/ 	.short	0x0a00


	//----- nvinfo : EIATTR_PARAM_CBANK
	.align		4
        /*0044*/ 	.byte	0x04, 0x0a
        /*0046*/ 	.short	(.L_404 - .L_403)
	.align		4
.L_403:
        /*0048*/ 	.word	index@(.nv.constant0._ZN7cutlass13device_kernelIN5flash11enable_sm90INS1_16FlashAttnFwdSm90INS1_25CollectiveMainloopFwdSm90ILi2EN4cute5tupleIJNS5_1CILi1EEES8_S8_EEENS6_IJNS7_ILi128EEENS7_ILi160EEENS7_ILi192EEEEEELi192ENS_12float_e4m3_tEfNS_4arch4Sm90ELb0ELb0ELb0ELb0ELb0ELb0ELb0ELb1ELb1ELb1ELb0ELb0EEENS1_21CollectiveEpilogueFwdINS6_IJSA_SC_SB_EEES9_NS_10bfloat16_tESG_Li256ELb0ELb1ELb0ELb1EEENS1_29StaticPersistentTileSchedulerILb0EEEEEEEEEvNT_6ParamsE)
        /*004c*/ 	.short	0x0380
        /*004e*/ 	.short	0x0a00


	//----- nvinfo : EIATTR_SW_WAR
	.align		4
.L_404:
        /*0050*/ 	.byte	0x04, 0x36
        /*0052*/ 	.short	(.L_406 - .L_405)
.L_405:
        /*0054*/ 	.word	0x00000008
.L_406:


//--------------------- .nv.info._ZN7cutlass13device_kernelIN5flash11enable_sm90INS1_16FlashAttnFwdSm90INS1_25CollectiveMainloopFwdSm90ILi2EN4cute5tupleIJNS5_1CILi2EEENS7_ILi1EEES9_EEENS6_IJNS7_ILi128EEENS7_ILi160EEENS7_ILi192EEEEEELi192ENS_12float_e4m3_tEfNS_4arch4Sm90ELb0ELb0ELb0ELb0ELb0ELb0ELb0ELb1ELb1ELb1ELb0ELb0EEENS1_21CollectiveEpilogueFwdINS6_IJSB_SD_SC_EEESA_NS_10bfloat16_tESH_Li256ELb0ELb1ELb0ELb1EEENS1_29StaticPersistentTileSchedulerILb0EEEEEEEEEvNT_6ParamsE --------------------------
	.section	.nv.info._ZN7cutlass13device_kernelIN5flash11enable_sm90INS1_16FlashAttnFwdSm90INS1_25CollectiveMainloopFwdSm90ILi2EN4cute5tupleIJNS5_1CILi2EEENS7_ILi1EEES9_EEENS6_IJNS7_ILi128EEENS7_ILi160EEENS7_ILi192EEEEEELi192ENS_12float_e4m3_tEfNS_4arch4Sm90ELb0ELb0ELb0ELb0ELb0ELb0ELb0ELb1ELb1ELb1ELb0ELb0EEENS1_21CollectiveEpilogueFwdINS6_IJSB_SD_SC_EEESA_NS_10bfloat16_tESH_Li256ELb0ELb1ELb0ELb1EEENS1_29StaticPersistentTileSchedulerILb0EEEEEEEEEvNT_6ParamsE,"",@"SHT_CUDA_INFO"
	.sectionflags	@""
	.align	4


	//----- nvinfo : EIATTR_CUDA_API_VERSION
	.align		4
        /*0000*/ 	.byte	0x04, 0x37
        /*0002*/ 	.short	(.L_408 - .L_407)
.L_407:
        /*0004*/ 	.word	0x00000082


	//----- nvinfo : EIATTR_KPARAM_INFO
	.align		4
.L_408:
        /*0008*/ 	.byte	0x04, 0x17
        /*000a*/ 	.short	(.L_410 - .L_409)
.L_409:
        /*000c*/ 	.word	0x00000000
        /*0010*/ 	.short	0x0000
        /*0012*/ 	.short	0x0000
        /*0014*/ 	.byte	0x00, 0xf0, 0x01, 0x28


	//----- nvinfo : EIATTR_SPARSE_MMA_MASK
	.align		4
.L_410:
        /*0018*/ 	.byte	0x03, 0x50
        /*001a*/ 	.short	0x0000


	//----- nvinfo : EIATTR_MAXREG_COUNT
	.align		4
        /*001c*/ 	.byte	0x03, 0x1b
        /*001e*/ 	.short	0x00a8


	//----- nvinfo : EIATTR_MERCURY_ISA_VERSION
	.align		4
        /*0020*/ 	.byte	0x03, 0x5f
        /*0022*/ 	.short	0x0101


	//----- nvinfo : EIATTR_VRC_CTA_INIT_COUNT
	.align		4
        /*0024*/ 	.byte	0x02, 0x4a
	.zero		1
	.zero		1


	//----- nvinfo : EIATTR_EXIT_INSTR_OFFSETS
	.align		4
        /*0028*/ 	.byte	0x04, 0x1c
        /*002a*/ 	.short	(.L_412 - .L_411)


	//   ....[0]....
.L_411:
        /*002c*/ 	.word	0x00000010


	//----- nvinfo : EIATTR_MAX_THREADS
	.align		4
.L_412:
        /*0030*/ 	.byte	0x04, 0x05
        /*0032*/ 	.short	(.L_414 - .L_413)
.L_413:
        /*0034*/ 	.word	0x00000180
        /*0038*/ 	.word	0x00000001
        /*003c*/ 	.word	0x00000001


	//----- nvinfo : EIATTR_CBANK_PARAM_SIZE
	.align		4
.L_414:
        /*0040*/ 	.byte	0x03, 0x19
        /*0042*/ 	.short	0x0a00


	//----- nvinfo : EIATTR_PARAM_CBANK
	.align		4
        /*0044*/ 	.byte	0x04, 0x0a
        /*0046*/ 	.short	(.L_416 - .L_415)
	.align		4
.L_415:
        /*0048*/ 	.word	index@(.nv.constant0._ZN7cutlass13device_kernelIN5flash11enable_sm90INS1_16FlashAttnFwdSm90INS1_25CollectiveMainloopFwdSm90ILi2EN4cute5tupleIJNS5_1CILi2EEENS7_ILi1EEES9_EEENS6_IJNS7_ILi128EEENS7_ILi160EEENS7_ILi192EEEEEELi192ENS_12float_e4m3_tEfNS_4arch4Sm90ELb0ELb0ELb0ELb0ELb0ELb0ELb0ELb1ELb1ELb1ELb0ELb0EEENS1_21CollectiveEpilogueFwdINS6_IJSB_SD_SC_EEESA_NS_10bfloat16_tESH_Li256ELb0ELb1ELb0ELb1EEENS1_29StaticPersistentTileSchedulerILb0EEEEEEEEEvNT_6ParamsE)
        /*004c*/ 	.short	0x0380
        /*004e*/ 	.short	0x0a00


	//----- nvinfo : EIATTR_SW_WAR
	.align		4
.L_416:
        /*0050*/ 	.byte	0x04, 0x36
        /*0052*/ 	.short	(.L_418 - .L_417)
.L_417:
        /*0054*/ 	.word	0x00000008
.L_418:


//--------------------- .nv.info._ZN7cutlass13device_kernelIN5flash11enable_sm90INS1_16FlashAttnFwdSm90INS1_25CollectiveMainloopFwdSm90ILi2EN4cute5tupleIJNS5_1CILi1EEES8_S8_EEENS6_IJNS7_ILi128EEENS7_ILi160EEENS7_ILi192EEEEEELi192ENS_12float_e4m3_tEfNS_4arch4Sm90ELb0ELb0ELb0ELb1ELb0ELb0ELb0ELb1ELb1ELb1ELb0ELb0EEENS1_21CollectiveEpilogueFwdINS6_IJSA_SC_SB_EEES9_NS_10bfloat16_tESG_Li256ELb1ELb1ELb0ELb1EEENS1_36VarlenDynamicPersistentTileSchedulerILi128ELi160ELi256ELi128ELb0ELb1ELb1ELb0ELb1ELb1EEEEEEEEEvNT_6ParamsE --------------------------
	.section	.nv.info._ZN7cutlass13device_kernelIN5flash11enable_sm90INS1_16FlashAttnFwdSm90INS1_25CollectiveMainloopFwdSm90ILi2EN4cute5tupleIJNS5_1CILi1EEES8_S8_EEENS6_IJNS7_ILi128EEENS7_ILi160EEENS7_ILi192EEEEEELi192ENS_12float_e4m3_tEfNS_4arch4Sm90ELb0ELb0ELb0ELb1ELb0ELb0ELb0ELb1ELb1ELb1ELb0ELb0EEENS1_21CollectiveEpilogueFwdINS6_IJSA_SC_SB_EEES9_NS_10bfloat16_tESG_Li256ELb1ELb1ELb0ELb1EEENS1_36VarlenDynamicPersistentTileSchedulerILi128ELi160ELi256ELi128ELb0ELb1ELb1ELb0ELb1ELb1EEEEEEEEEvNT_6ParamsE,"",@"SHT_CUDA_INFO"
	.sectionflags	@""
	.align	4


	//----- nvinfo : EIATTR_CUDA_API_VERSION
	.align		4
        /*0000*/ 	.byte	0x04, 0x37
        /*0002*/ 	.short	(.L_420 - .L_419)
.L_419:
        /*0004*/ 	.word	0x00000082


	//----- nvinfo : EIATTR_KPARAM_INFO
	.align		4
.L_420:
        /*0008*/ 	.byte	0x04, 0x17
        /*000a*/ 	.short	(.L_422 - .L_421)
.L_421:
        /*000c*/ 	.word	0x00000000
        /*0010*/ 	.short	0x0000
        /*0012*/ 	.short	0x0000
        /*0014*/ 	.byte	0x00, 0xf0, 0x01, 0x2a


	//----- nvinfo : EIATTR_SPARSE_MMA_MASK
	.align		4
.L_422:
        /*0018*/ 	.byte	0x03, 0x50
        /*001a*/ 	.short	0x0000


	//----- nvinfo : EIATTR_MAXREG_COUNT
	.align		4
        /*001c*/ 	.byte	0x03, 0x1b
        /*001e*/ 	.short	0x00a8


	//----- nvinfo : EIATTR_MERCURY_ISA_VERSION
	.align		4
        /*0020*/ 	.byte	0x03, 0x5f
        /*0022*/ 	.short	0x0101


	//----- nvinfo : EIATTR_VRC_CTA_INIT_COUNT
	.align		4
        /*0024*/ 	.byte	0x02, 0x4a
	.zero		1
	.zero		1


	//----- nvinfo : EIATTR_EXIT_INSTR_OFFSETS
	.align		4
        /*0028*/ 	.byte	0x04, 0x1c
        /*002a*/ 	.short	(.L_424 - .L_423)


	//   ....[0]....
.L_423:
        /*002c*/ 	.word	0x00000010


	//----- nvinfo : EIATTR_MAX_THREADS
	.align		4
.L_424:
        /*0030*/ 	.byte	0x04, 0x05
        /*0032*/ 	.short	(.L_426 - .L_425)
.L_425:
        /*0034*/ 	.word	0x00000180
        /*0038*/ 	.word	0x00000001
        /*003c*/ 	.word	0x00000001


	//----- nvinfo : EIATTR_CBANK_PARAM_SIZE
	.align		4
.L_426:
        /*0040*/ 	.byte	0x03, 0x19
        /*0042*/ 	.short	0x0a80


	//----- nvinfo : EIATTR_PARAM_CBANK
	.align		4
        /*0044*/ 	.byte	0x04, 0x0a
        /*0046*/ 	.short	(.L_428 - .L_427)
	.align		4
.L_427:
        /*0048*/ 	.word	index@(.nv.constant0._ZN7cutlass13device_kernelIN5flash11enable_sm90INS1_16FlashAttnFwdSm90INS1_25CollectiveMainloopFwdSm90ILi2EN4cute5tupleIJNS5_1CILi1EEES8_S8_EEENS6_IJNS7_ILi128EEENS7_ILi160EEENS7_ILi192EEEEEELi192ENS_12float_e4m3_tEfNS_4arch4Sm90ELb0ELb0ELb0ELb1ELb0ELb0ELb0ELb1ELb1ELb1ELb0ELb0EEENS1_21CollectiveEpilogueFwdINS6_IJSA_SC_SB_EEES9_NS_10bfloat16_tESG_Li256ELb1ELb1ELb0ELb1EEENS1_36VarlenDynamicPersistentTileSchedulerILi128ELi160ELi256ELi128ELb0ELb1ELb1ELb0ELb1ELb1EEEEEEEEEvNT_6ParamsE)
        /*004c*/ 	.short	0x0380
        /*004e*/ 	.short	0x0a80


	//----- nvinfo : EIATTR_SW_WAR
	.align		4
.L_428:
        /*0050*/ 	.byte	0x04, 0x36
        /*0052*/ 	.short	(.L_430 - .L_429)
.L_429:
        /*0054*/ 	.word	0x00000008
.L_430:


//--------------------- .nv.info._ZN7cutlass13device_kernelIN5flash11enable_sm90INS1_16FlashAttnFwdSm90INS1_25CollectiveMainloopFwdSm90ILi2EN4cute5tupleIJNS5_1CILi1EEES8_S8_EEENS6_IJNS7_ILi128EEENS7_ILi160EEENS7_ILi192EEEEEELi192ENS_12float_e4m3_tEfNS_4arch4Sm90ELb0ELb0ELb0ELb1ELb0ELb1ELb0ELb1ELb1ELb1ELb0ELb0EEENS1_21CollectiveEpilogueFwdINS6_IJSA_SC_SB_EEES9_NS_10bfloat16_tESG_Li256ELb1ELb1ELb0ELb1EEENS1_36VarlenDynamicPersistentTileSchedulerILi128ELi160ELi256ELi128ELb0ELb1ELb1ELb0ELb1ELb1EEEEEEEEEvNT_6ParamsE --------------------------
	.section	.nv.info._ZN7cutlass13device_kernelIN5flash11enable_sm90INS1_16FlashAttnFwdSm90INS1_25CollectiveMainloopFwdSm90ILi2EN4cute5tupleIJNS5_1CILi1EEES8_S8_EEENS6_IJNS7_ILi128EEENS7_ILi160EEENS7_ILi192EEEEEELi192ENS_12float_e4m3_tEfNS_4arch4Sm90ELb0ELb0ELb0ELb1ELb0ELb1ELb0ELb1ELb1ELb1ELb0ELb0EEENS1_21CollectiveEpilogueFwdINS6_IJSA_SC_SB_EEES9_NS_10bfloat16_tESG_Li256ELb1ELb1ELb0ELb1EEENS1_36VarlenDynamicPersistentTileSchedulerILi128ELi160ELi256ELi128ELb0ELb1ELb1ELb0ELb1ELb1EEEEEEEEEvNT_6ParamsE,"",@"SHT_CUDA_INFO"
	.sectionflags	@""
	.align	4


	//----- nvinfo : EIATTR_CUDA_API_VERSION
	.align		4
        /*0000*/ 	.byte	0x04, 0x37
        /*0002*/ 	.short	(.L_432 - .L_431)
.L_431:
        /*0004*/ 	.word	0x00000082


	//----- nvinfo : EIATTR_KPARAM_INFO
	.align		4
.L_432:
        /*0008*/ 	.byte	0x04, 0x17
        /*000a*/ 	.short	(.L_434 - .L_433)
.L_433:
        /*000c*/ 	.word	0x00000000
        /*0010*/ 	.short	0x0000
        /*0012*/ 	.short	0x0000
        /*0014*/ 	.byte	0x00, 0xf0, 0x01, 0x2a


	//----- nvinfo : EIATTR_SPARSE_MMA_MASK
	.align		4
.L_434:
        /*0018*/ 	.byte	0x03, 0x50
        /*001a*/ 	.short	0x0000


	//----- nvinfo : EIATTR_MAXREG_COUNT
	.align		4
        /*001c*/ 	.byte	0x03, 0x1b
        /*001e*/ 	.short	0x00a8


	//----- nvinfo : EIATTR_MERCURY_ISA_VERSION
	.align		4
        /*0020*/ 	.byte	0x03, 0x5f
        /*0022*/ 	.short	0x0101


	//----- nvinfo : EIATTR_VRC_CTA_INIT_COUNT
	.align		4
        /*0024*/ 	.byte	0x02, 0x4a
	.zero		1
	.zero		1


	//----- nvinfo : EIATTR_EXIT_INSTR_OFFSETS
	.align		4
        /*0028*/ 	.byte	0x04, 0x1c
        /*002a*/ 	.short	(.L_436 - .L_435)


	//   ....[0]....
.L_435:
        /*002c*/ 	.word	0x00000010


	//----- nvinfo : EIATTR_MAX_THREADS
	.align		4
.L_436:
        /*0030*/ 	.byte	0x04, 0x05
        /*0032*/ 	.short	(.L_438 - .L_437)
.L_437:
        /*0034*/ 	.word	0x00000180
        /*0038*/ 	.word	0x00000001
        /*003c*/ 	.word	0x00000001


	//----- nvinfo : EIATTR_CBANK_PARAM_SIZE
	.align		4
.L_438:
        /*0040*/ 	.byte	0x03, 0x19
        /*0042*/ 	.short	0x0a80


	//----- nvinfo : EIATTR_PARAM_CBANK
	.align		4
        /*0044*/ 	.byte	0x04, 0x0a
        /*0046*/ 	.short	(.L_440 - .L_439)
	.align		4
.L_439:
        /*0048*/ 	.word	index@(.nv.constant0._ZN7cutlass13device_kernelIN5flash11enable_sm90INS1_16FlashAttnFwdSm90INS1_25CollectiveMainloopFwdSm90ILi2EN4cute5tupleIJNS5_1CILi1EEES8_S8_EEENS6_IJNS7_ILi128EEENS7_ILi160EEENS7_ILi192EEEEEELi192ENS_12float_e4m3_tEfNS_4arch4Sm90ELb0ELb0ELb0ELb1ELb0ELb1ELb0ELb1ELb1ELb1ELb0ELb0EEENS1_21CollectiveEpilogueFwdINS6_IJSA_SC_SB_EEES9_NS_10bfloat16_tESG_Li256ELb1ELb1ELb0ELb1EEENS1_36VarlenDynamicPersistentTileSchedulerILi128ELi160ELi256ELi128ELb0ELb1ELb1ELb0ELb1ELb1EEEEEEEEEvNT_6ParamsE)
        /*004c*/ 	.short	0x0380
        /*004e*/ 	.short	0x0a80


	//----- nvinfo : EIATTR_SW_WAR
	.align		4
.L_440:
        /*0050*/ 	.byte	0x04, 0x36
        /*0052*/ 	.short	(.L_442 - .L_441)
.L_441:
        /*0054*/ 	.word	0x00000008
.L_442:


//--------------------- .nv.info._ZN7cutlass13device_kernelIN5flash11enable_sm90INS1_16FlashAttnFwdSm90INS1_25CollectiveMainloopFwdSm90ILi2EN4cute5tupleIJNS5_1CILi1EEES8_S8_EEENS6_IJNS7_ILi128EEENS7_ILi160EEENS7_ILi192EEEEEELi192ENS_12float_e4m3_tEfNS_4arch4Sm90ELb0ELb1ELb0ELb0ELb0ELb0ELb0ELb1ELb1ELb1ELb0ELb0EEENS1_21CollectiveEpilogueFwdINS6_IJSA_SC_SB_EEES9_NS_10bfloat16_tESG_Li256ELb0ELb1ELb0ELb1EEENS1_30DynamicPersistentTileSchedulerILi256ELi128ELb0ELb1ELb1EEEEEEEEEvNT_6ParamsE --------------------------
	.section	.nv.info._ZN7cutlass13device_kernelIN5flash11enable_sm90INS1_16FlashAttnFwdSm90INS1_25CollectiveMainloopFwdSm90ILi2EN4cute5tupleIJNS5_1CILi1EEES8_S8_EEENS6_IJNS7_ILi128EEENS7_ILi160EEENS7_ILi192EEEEEELi192ENS_12float_e4m3_tEfNS_4arch4Sm90ELb0ELb1ELb0ELb0ELb0ELb0ELb0ELb1ELb1ELb1ELb0ELb0EEENS1_21CollectiveEpilogueFwdINS6_IJSA_SC_SB_EEES9_NS_10bfloat16_tESG_Li256ELb0ELb1ELb0ELb1EEENS1_30DynamicPersistentTileSchedulerILi256ELi128ELb0ELb1ELb1EEEEEEEEEvNT_6ParamsE,"",@"SHT_CUDA_INFO"
	.sectionflags	@""
	.align	4


	//----- nvinfo : EIATTR_CUDA_API_VERSION
	.align		4
        /*0000*/ 	.byte	0x04, 0x37
        /*0002*/ 	.short	(.L_444 - .L_443)
.L_443:
        /*0004*/ 	.word	0x00000082


	//----- nvinfo : EIATTR_KPARAM_INFO
	.align		4
.L_444:
        /*0008*/ 	.byte	0x04, 0x17
        /*000a*/ 	.short	(.L_446 - .L_445)
.L_445:
        /*000c*/ 	.word	0x00000000
        /*0010*/ 	.short	0x0000
        /*0012*/ 	.short	0x0000
        /*0014*/ 	.byte	0x00, 0xf0, 0x01, 0x2a


	//----- nvinfo : EIATTR_SPARSE_MMA_MASK
	.align		4
.L_446:
        /*0018*/ 	.byte	0x03, 0x50
        /*001a*/ 	.short	0x0000


	//----- nvinfo : EIATTR_MAXREG_COUNT
	.align		4
        /*001c*/ 	.byte	0x03, 0x1b
        /*001e*/ 	.short	0x00a8


	//----- nvinfo : EIATTR_MERCURY_ISA_VERSION
	.align		4
        /*0020*/ 	.byte	0x03, 0x5f
        /*0022*/ 	.short	0x0101


	//----- nvinfo : EIATTR_VRC_CTA_INIT_COUNT
	.align		4
        /*0024*/ 	.byte	0x02, 0x4a
	.zero		1
	.zero		1


	//----- nvinfo : EIATTR_EXIT_INSTR_OFFSETS
	.align		4
        /*0028*/ 	.byte	0x04, 0x1c
        /*002a*/ 	.short	(.L_448 - .L_447)


	//   ....[0]....
.L_447:
        /*002c*/ 	.word	0x00000010


	//----- nvinfo : EIATTR_MAX_THREADS
	.align		4
.L_448:
        /*0030*/ 	.byte	0x04, 0x05
        /*0032*/ 	.short	(.L_450 - .L_449)
.L_449:
        /*0034*/ 	.word	0x00000180
        /*0038*/ 	.word	0x00000001
        /*003c*/ 	.word	0x00000001


	//----- nvinfo : EIATTR_CBANK_PARAM_SIZE
	.align		4
.L_450:
        /*0040*/ 	.byte	0x03, 0x19
        /*0042*/ 	.short	0x0a80


	//----- nvinfo : EIATTR_PARAM_CBANK
	.align		4
        /*0044*/ 	.byte	0x04, 0x0a
        /*0046*/ 	.short	(.L_452 - .L_451)
	.align		4
.L_451:
        /*0048*/ 	.word	index@(.nv.constant0._ZN7cutlass13device_kernelIN5flash11enable_sm90INS1_16FlashAttnFwdSm90INS1_25CollectiveMainloopFwdSm90ILi2EN4cute5tupleIJNS5_1CILi1EEES8_S8_EEENS6_IJNS7_ILi128EEENS7_ILi160EEENS7_ILi192EEEEEELi192ENS_12float_e4m3_tEfNS_4arch4Sm90ELb0ELb1ELb0ELb0ELb0ELb0ELb0ELb1ELb1ELb1ELb0ELb0EEENS1_21CollectiveEpilogueFwdINS6_IJSA_SC_SB_EEES9_NS_10bfloat16_tESG_Li256ELb0ELb1ELb0ELb1EEENS1_30DynamicPersistentTileSchedulerILi256ELi128ELb0ELb1ELb1EEEEEEEEEvNT_6ParamsE)
        /*004c*/ 	.short	0x0380
        /*004e*/ 	.short	0x0a80


	//----- nvinfo : EIATTR_SW_WAR
	.align		4
.L_452:
        /*0050*/ 	.byte	0x04, 0x36
        /*0052*/ 	.short	(.L_454 - .L_453)
.L_453:
        /*0054*/ 	.word	0x00000008
.L_454:


//--------------------- .nv.info._ZN7cutlass13device_kernelIN5flash11enable_sm90INS1_16FlashAttnFwdSm90INS1_25CollectiveMainloopFwdSm90ILi2EN4cute5tupleIJNS5_1CILi1EEES8_S8_EEENS6_IJNS7_ILi128EEENS7_ILi160EEENS7_ILi192EEEEEELi192ENS_12float_e4m3_tEfNS_4arch4Sm90ELb0ELb1ELb0ELb1ELb0ELb0ELb0ELb1ELb1ELb1ELb0ELb0EEENS1_21CollectiveEpilogueFwdINS6_IJSA_SC_SB_EEES9_NS_10bfloat16_tESG_Li256ELb1ELb1ELb0ELb1EEENS1_36VarlenDynamicPersistentTileSchedulerILi128ELi160ELi256ELi128ELb0ELb1ELb1ELb1ELb0ELb1EEEEEEEEEvNT_6ParamsE --------------------------
	.section	.nv.info._ZN7cutlass13device_kernelIN5flash11enable_sm90INS1_16FlashAttnFwdSm90INS1_25CollectiveMainloopFwdSm90ILi2EN4cute5tupleIJNS5_1CILi1EEES8_S8_EEENS6_IJNS7_ILi128EEENS7_ILi160EEENS7_ILi192EEEEEELi192ENS_12float_e4m3_tEfNS_4arch4Sm90ELb0ELb1ELb0ELb1ELb0ELb0ELb0ELb1ELb1ELb1ELb0ELb0EEENS1_21CollectiveEpilogueFwdINS6_IJSA_SC_SB_EEES9_NS_10bfloat16_tESG_Li256ELb1ELb1ELb0ELb1EEENS1_36VarlenDynamicPersistentTileSchedulerILi128ELi160ELi256ELi128ELb0ELb1ELb1ELb1ELb0ELb1EEEEEEEEEvNT_6ParamsE,"",@"SHT_CUDA_INFO"
	.sectionflags	@""
	.align	4


	//----- nvinfo : EIATTR_CUDA_API_VERSION
	.align		4
        /*0000*/ 	.byte	0x04, 0x37
        /*0002*/ 	.short	(.L_456 - .L_455)
.L_455:
        /*0004*/ 	.word	0x00000082


	//----- nvinfo : EIATTR_KPARAM_INFO
	.align		4
.L_456:
        /*0008*/ 	.byte	0x04, 0x17
        /*000a*/ 	.short	(.L_458 - .L_457)
.L_457:
        /*000c*/ 	.word	0x00000000
        /*0010*/ 	.short	0x0000
        /*0012*/ 	.short	0x0000
        /*0014*/ 	.byte	0x00, 0xf0, 0x01, 0x2a


	//----- nvinfo : EIATTR_SPARSE_MMA_MASK
	.align		4
.L_458:
        /*0018*/ 	.byte	0x03, 0x50
        /*001a*/ 	.short	0x0000


	//----- nvinfo : EIATTR_MAXREG_COUNT
	.align		4
        /*001c*/ 	.byte	0x03, 0x1b
        /*001e*/ 	.short	0x00a8


	//----- nvinfo : EIATTR_MERCURY_ISA_VERSION
	.align		4
        /*0020*/ 	.byte	0x03, 0x5f
        /*0022*/ 	.short	0x0101


	//----- nvinfo : EIATTR_VRC_CTA_INIT_COUNT
	.align		4
        /*0024*/ 	.byte	0x02, 0x4a
	.zero		1
	.zero		1


	//----- nvinfo : EIATTR_EXIT_INSTR_OFFSETS
	.align		4
        /*0028*/ 	.byte	0x04, 0x1c
        /*002a*/ 	.short	(.L_460 - .L_459)


	//   ....[0]....
.L_459:
        /*002c*/ 	.word	0x00000010


	//----- nvinfo : EIATTR_MAX_THREADS
	.align		4
.L_460:
        /*0030*/ 	.byte	0x04, 0x05
        /*0032*/ 	.short	(.L_462 - .L_461)
.L_461:
        /*0034*/ 	.word	0x00000180
        /*0038*/ 	.word	0x00000001
        /*003c*/ 	.word	0x00000001


	//----- nvinfo : EIATTR_CBANK_PARAM_SIZE
	.align		4
.L_462:
        /*0040*/ 	.byte	0x03, 0x19
        /*0042*/ 	.short	0x0a80


	//----- nvinfo : EIATTR_PARAM_CBANK
	.align		4
        /*0044*/ 	.byte	0x04, 0x0a
        /*0046*/ 	.short	(.L_464 - .L_463)
	.align		4
.L_463:
        /*0048*/ 	.word	index@(.nv.constant0._ZN7cutlass13device_kernelIN5flash11enable_sm90INS1_16FlashAttnFwdSm90INS1_25CollectiveMainloopFwdSm90ILi2EN4cute5tupleIJNS5_1CILi1EEES8_S8_EEENS6_IJNS7_ILi128EEENS7_ILi160EEENS7_ILi192EEEEEELi192ENS_12float_e4m3_tEfNS_4arch4Sm90ELb0ELb1ELb0ELb1ELb0ELb0ELb0ELb1ELb1ELb1ELb0ELb0EEENS1_21CollectiveEpilogueFwdINS6_IJSA_SC_SB_EEES9_NS_10bfloat16_tESG_Li256ELb1ELb1ELb0ELb1EEENS1_36VarlenDynamicPersistentTileSchedulerILi128ELi160ELi256ELi128ELb0ELb1ELb1ELb1ELb0ELb1EEEEEEEEEvNT_6ParamsE)
        /*004c*/ 	.short	0x0380
        /*004e*/ 	.short	0x0a80


	//----- nvinfo : EIATTR_SW_WAR
	.align		4
.L_464:
        /*0050*/ 	.byte	0x04, 0x36
        /*0052*/ 	.short	(.L_466 - .L_465)
.L_465:
        /*0054*/ 	.word	0x00000008
.L_466:


//--------------------- .nv.info._ZN7cutlass13device_kernelIN5flash11enable_sm90INS1_16FlashAttnFwdSm90INS1_25CollectiveMainloopFwdSm90ILi2EN4cute5tupleIJNS5_1CILi1EEES8_S8_EEENS6_IJNS7_ILi128EEENS7_ILi160EEENS7_ILi192EEEEEELi192ENS_12float_e4m3_tEfNS_4arch4Sm90ELb0ELb1ELb0ELb1ELb0ELb1ELb0ELb1ELb1ELb1ELb0ELb0EEENS1_21CollectiveEpilogueFwdINS6_IJSA_SC_SB_EEES9_NS_10bfloat16_tESG_Li256ELb1ELb1ELb0ELb1EEENS1_36VarlenDynamicPersistentTileSchedulerILi128ELi160ELi256ELi128ELb0ELb1ELb1ELb1ELb0ELb1EEEEEEEEEvNT_6ParamsE --------------------------
	.section	.nv.info._ZN7cutlass13device_kernelIN5flash11enable_sm90INS1_16FlashAttnFwdSm90INS1_25CollectiveMainloopFwdSm90ILi2EN4cute5tupleIJNS5_1CILi1EEES8_S8_EEENS6_IJNS7_ILi128EEENS7_ILi160EEENS7_ILi192EEEEEELi192ENS_12float_e4m3_tEfNS_4arch4Sm90ELb0ELb1ELb0ELb1ELb0ELb1ELb0ELb1ELb1ELb1ELb0ELb0EEENS1_21CollectiveEpilogueFwdINS6_IJSA_SC_SB_EEES9_NS_10bfloat16_tESG_Li256ELb1ELb1ELb0ELb1EEENS1_36VarlenDynamicPersistentTileSchedulerILi128ELi160ELi256ELi128ELb0ELb1ELb1ELb1ELb0ELb1EEEEEEEEEvNT_6ParamsE,"",@"SHT_CUDA_INFO"
	.sectionflags	@""
	.align	4


	//----- nvinfo : EIATTR_CUDA_API_VERSION
	.align		4
        /*0000*/ 	.byte	0x04, 0x37
        /*0002*/ 	.short	(.L_468 - .L_467)
.L_467:
        /*0004*/ 	.word	0x00000082


	//----- nvinfo : EIATTR_KPARAM_INFO
	.align		4
.L_468:
        /*0008*/ 	.byte	0x04, 0x17
        /*000a*/ 	.short	(.L_470 - .L_469)
.L_469:
        /*000c*/ 	.word	0x00000000
        /*0010*/ 	.short	0x0000
        /*0012*/ 	.short	0x0000
        /*0014*/ 	.byte	0x00, 0xf0, 0x01, 0x2a


	//----- nvinfo : EIATTR_SPARSE_MMA_MASK
	.align		4
.L_470:
        /*0018*/ 	.byte	0x03, 0x50
        /*001a*/ 	.short	0x0000


	//----- nvinfo : EIATTR_MAXREG_COUNT
	.align		4
        /*001c*/ 	.byte	0x03, 0x1b
        /*001e*/ 	.short	0x00a8


	//----- nvinfo : EIATTR_MERCURY_ISA_VERSION
	.align		4
        /*0020*/ 	.byte	0x03, 0x5f
        /*0022*/ 	.short	0x0101


	//----- nvinfo : EIATTR_VRC_CTA_INIT_COUNT
	.align		4
        /*0024*/ 	.byte	0x02, 0x4a
	.zero		1
	.zero		1


	//----- nvinfo : EIATTR_EXIT_INSTR_OFFSETS
	.align		4
        /*0028*/ 	.byte	0x04, 0x1c
        /*002a*/ 	.short	(.L_472 - .L_471)


	//   ....[0]....
.L_471:
        /*002c*/ 	.word	0x00000010


	//----- nvinfo : EIATTR_MAX_THREADS
	.align		4
.L_472:
        /*0030*/ 	.byte	0x04, 0x05
        /*0032*/ 	.short	(.L_474 - .L_473)
.L_473:
        /*0034*/ 	.word	0x00000180
        /*0038*/ 	.word	0x00000001
        /*003c*/ 	.word	0x00000001


	//----- nvinfo : EIATTR_CBANK_PARAM_SIZE
	.align		4
.L_474:
        /*0040*/ 	.byte	0x03, 0x19
        /*0042*/ 	.short	0x0a80


	//----- nvinfo : EIATTR_PARAM_CBANK
	.align		4
        /*0044*/ 	.byte	0x04, 0x0a
        /*0046*/ 	.short	(.L_476 - .L_475)
	.align		4
.L_475:
        /*0048*/ 	.word	index@(.nv.constant0._ZN7cutlass13device_kernelIN5flash11enable_sm90INS1_16FlashAttnFwdSm90INS1_25CollectiveMainloopFwdSm90ILi2EN4cute5tupleIJNS5_1CILi1EEES8_S8_EEENS6_IJNS7_ILi128EEENS7_ILi160EEENS7_ILi192EEEEEELi192ENS_12float_e4m3_tEfNS_4arch4Sm90ELb0ELb1ELb0ELb1ELb0ELb1ELb0ELb1ELb1ELb1ELb0ELb0EEENS1_21CollectiveEpilogueFwdINS6_IJSA_SC_SB_EEES9_NS_10bfloat16_tESG_Li256ELb1ELb1ELb0ELb1EEENS1_36VarlenDynamicPersistentTileSchedulerILi128ELi160ELi256ELi128ELb0ELb1ELb1ELb1ELb0ELb1EEEEEEEEEvNT_6ParamsE)
        /*004c*/ 	.short	0x0380
        /*004e*/ 	.short	0x0a80


	//----- nvinfo : EIATTR_SW_WAR
	.align		4
.L_476:
        /*0050*/ 	.byte	0x04, 0x36
        /*0052*/ 	.short	(.L_478 - .L_477)
.L_477:
        /*0054*/ 	.word	0x00000008
.L_478:


//--------------------- .nv.info._ZN7cutlass13device_kernelIN5flash11enable_sm90INS1_16FlashAttnFwdSm90INS1_25CollectiveMainloopFwdSm90ILi2EN4cute5tupleIJNS5_1CILi1EEES8_S8_EEENS6_IJNS7_ILi128EEENS7_ILi160EEENS7_ILi192EEEEEELi192ENS_12float_e4m3_tEfNS_4arch4Sm90ELb1ELb0ELb0ELb0ELb0ELb0ELb0ELb1ELb1ELb1ELb0ELb0EEENS1_21CollectiveEpilogueFwdINS6_IJSA_SC_SB_EEES9_NS_10bfloat16_tESG_Li256ELb0ELb1ELb0ELb1EEENS1_30DynamicPersistentTileSchedulerILi256ELi128ELb0ELb1ELb1EEEEEEEEEvNT_6ParamsE --------------------------
	.section	.nv.info._ZN7cutlass13device_kernelIN5flash11enable_sm90INS1_16FlashAttnFwdSm90INS1_25CollectiveMainloopFwdSm90ILi2EN4cute5tupleIJNS5_1CILi1EEES8_S8_EEENS6_IJNS7_ILi128EEENS7_ILi160EEENS7_ILi192EEEEEELi192ENS_12float_e4m3_tEfNS_4arch4Sm90ELb1ELb0ELb0ELb0ELb0ELb0ELb0ELb1ELb1ELb1ELb0ELb0EEENS1_21CollectiveEpilogueFwdINS6_IJSA_SC_SB_EEES9_NS_10bfloat16_tESG_Li256ELb0ELb1ELb0ELb1EEENS1_30DynamicPersistentTileSchedulerILi256ELi128ELb0ELb1ELb1EEEEEEEEEvNT_6ParamsE,"",@"SHT_CUDA_INFO"
	.sectionflags	@""
	.align	4


	//----- nvinfo : EIATTR_CUDA_API_VERSION
	.align		4
        /*0000*/ 	.byte	0x04, 0x37
        /*0002*/ 	.short	(.L_480 - .L_479)
.L_479:
        /*0004*/ 	.word	0x00000082


	//----- nvinfo : EIATTR_KPARAM_INFO
	.align		4
.L_480:
        /*0008*/ 	.byte	0x04, 0x17
        /*000a*/ 	.short	(.L_482 - .L_481)
.L_481:
        /*000c*/ 	.word	0x00000000
        /*0010*/ 	.short	0x0000
        /*0012*/ 	.short	0x0000
        /*0014*/ 	.byte	0x00, 0xf0, 0x01, 0x2a


	//----- nvinfo : EIATTR_SPARSE_MMA_MASK
	.align		4
.L_482:
        /*0018*/ 	.byte	0x03, 0x50
        /*001a*/ 	.short	0x0000


	//----- nvinfo : EIATTR_MAXREG_COUNT
	.align		4
        /*001c*/ 	.byte	0x03, 0x1b
        /*001e*/ 	.short	0x00a8


	//----- nvinfo : EIATTR_MERCURY_ISA_VERSION
	.align		4
        /*0020*/ 	.byte	0x03, 0x5f
        /*0022*/ 	.short	0x0101


	//----- nvinfo : EIATTR_VRC_CTA_INIT_COUNT
	.align		4
        /*0024*/ 	.byte	0x02, 0x4a
	.zero		1
	.zero		1


	//----- nvinfo : EIATTR_EXIT_INSTR_OFFSETS
	.align		4
        /*0028*/ 	.byte	0x04, 0x1c
        /*002a*/ 	.short	(.L_484 - .L_483)


	//   ....[0]....
.L_483:
        /*002c*/ 	.word	0x00000010


	//----- nvinfo : EIATTR_MAX_THREADS
	.align		4
.L_484:
        /*0030*/ 	.byte	0x04, 0x05
        /*0032*/ 	.short	(.L_486 - .L_485)
.L_485:
        /*0034*/ 	.word	0x00000180
        /*0038*/ 	.word	0x00000001
        /*003c*/ 	.word	0x00000001


	//----- nvinfo : EIATTR_CBANK_PARAM_SIZE
	.align		4
.L_486:
        /*0040*/ 	.byte	0x03, 0x19
        /*0042*/ 	.short	0x0a80


	//----- nvinfo : EIATTR_PARAM_CBANK
	.align		4
        /*0044*/ 	.byte	0x04, 0x0a
        /*0046*/ 	.short	(.L_488 - .L_487)
	.align		4
.L_487:
        /*0048*/ 	.word	index@(.nv.constant0._ZN7cutlass13device_kernelIN5flash11enable_sm90INS1_16FlashAttnFwdSm90INS1_25CollectiveMainloopFwdSm90ILi2EN4cute5tupleIJNS5_1CILi1EEES8_S8_EEENS6_IJNS7_ILi128EEENS7_ILi160EEENS7_ILi192EEEEEELi192ENS_12float_e4m3_tEfNS_4arch4Sm90ELb1ELb0ELb0ELb0ELb0ELb0ELb0ELb1ELb1ELb1ELb0ELb0EEENS1_21CollectiveEpilogueFwdINS6_IJSA_SC_SB_EEES9_NS_10bfloat16_tESG_Li256ELb0ELb1ELb0ELb1EEENS1_30DynamicPersistentTileSchedulerILi256ELi128ELb0ELb1ELb1EEEEEEEEEvNT_6ParamsE)
        /*004c*/ 	.short	0x0380
        /*004e*/ 	.short	0x0a80


	//----- nvinfo : EIATTR_SW_WAR
	.align		4
.L_488:
        /*0050*/ 	.byte	0x04, 0x36
        /*0052*/ 	.short	(.L_490 - .L_489)
.L_489:
        /*0054*/ 	.word	0x00000008
.L_490:


//--------------------- .nv.info._ZN7cutlass13device_kernelIN5flash11enable_sm90INS1_16FlashAttnFwdSm90INS1_25CollectiveMainloopFwdSm90ILi2EN4cute5tupleIJNS5_1CILi1EEES8_S8_EEENS6_IJNS7_ILi128EEENS7_ILi160EEENS7_ILi192EEEEEELi192ENS_12float_e4m3_tEfNS_4arch4Sm90ELb1ELb0ELb0ELb1ELb0ELb0ELb0ELb1ELb1ELb1ELb0ELb0EEENS1_21CollectiveEpilogueFwdINS6_IJSA_SC_SB_EEES9_NS_10bfloat16_tESG_Li256ELb1ELb1ELb0ELb1EEENS1_36VarlenDynamicPersistentTileSchedulerILi128ELi160ELi256ELi128ELb0ELb1ELb1ELb1ELb1ELb1EEEEEEEEEvNT_6ParamsE --------------------------
	.section	.nv.info._ZN7cutlass13device_kernelIN5flash11enable_sm90INS1_16FlashAttnFwdSm90INS1_25CollectiveMainloopFwdSm90ILi2EN4cute5tupleIJNS5_1CILi1EEES8_S8_EEENS6_IJNS7_ILi128EEENS7_ILi160EEENS7_ILi192EEEEEELi192ENS_12float_e4m3_tEfNS_4arch4Sm90ELb1ELb0ELb0ELb1ELb0ELb0ELb0ELb1ELb1ELb1ELb0ELb0EEENS1_21CollectiveEpilogueFwdINS6_IJSA_SC_SB_EEES9_NS_10bfloat16_tESG_Li256ELb1ELb1ELb0ELb1EEENS1_36VarlenDynamicPersistentTileSchedulerILi128ELi160ELi256ELi128ELb0ELb1ELb1ELb1ELb1ELb1EEEEEEEEEvNT_6ParamsE,"",@"SHT_CUDA_INFO"
	.sectionflags	@""
	.align	4


	//----- nvinfo : EIATTR_CUDA_API_VERSION
	.align		4
        /*0000*/ 	.byte	0x04, 0x37
        /*0002*/ 	.short	(.L_492 - .L_491)
.L_491:
        /*0004*/ 	.word	0x00000082


	//----- nvinfo : EIATTR_KPARAM_INFO
	.align		4
.L_492:
        /*0008*/ 	.byte	0x04, 0x17
        /*000a*/ 	.short	(.L_494 - .L_493)
.L_493:
        /*000c*/ 	.word	0x00000000
        /*0010*/ 	.short	0x0000
        /*0012*/ 	.short	0x0000
        /*0014*/ 	.byte	0x00, 0xf0, 0x01, 0x2a


	//----- nvinfo : EIATTR_SPARSE_MMA_MASK
	.align		4
.L_494:
        /*0018*/ 	.byte	0x03, 0x50
        /*001a*/ 	.short	0x0000


	//----- nvinfo : EIATTR_MAXREG_COUNT
	.align		4
        /*001c*/ 	.byte	0x03, 0x1b
        /*001e*/ 	.short	0x00a8


	//----- nvinfo : EIATTR_MERCURY_ISA_VERSION
	.align		4
        /*0020*/ 	.byte	0x03, 0x5f
        /*0022*/ 	.short	0x0101


	//----- nvinfo : EIATTR_VRC_CTA_INIT_COUNT
	.align		4
        /*0024*/ 	.byte	0x02, 0x4a
	.zero		1
	.zero		1


	//----- nvinfo : EIATTR_EXIT_INSTR_OFFSETS
	.align		4
        /*0028*/ 	.byte	0x04, 0x1c
        /*002a*/ 	.short	(.L_496 - .L_495)


	//   ....[0]....
.L_495:
        /*002c*/ 	.word	0x00000010


	//----- nvinfo : EIATTR_MAX_THREADS
	.align		4
.L_496:
        /*0030*/ 	.byte	0x04, 0x05
        /*0032*/ 	.short	(.L_498 - .L_497)
.L_497:
        /*0034*/ 	.word	0x00000180
        /*0038*/ 	.word	0x00000001
        /*003c*/ 	.word	0x00000001


	//----- nvinfo : EIATTR_CBANK_PARAM_SIZE
	.align		4
.L_498:
        /*0040*/ 	.byte	0x03, 0x19
        /*0042*/ 	.short	0x0a80


	//----- nvinfo : EIATTR_PARAM_CBANK
	.align		4
        /*0044*/ 	.byte	0x04, 0x0a
        /*0046*/ 	.short	(.L_500 - .L_499)
	.align		4
.L_499:
        /*0048*/ 	.word	index@(.nv.constant0._ZN7cutlass13device_kernelIN5flash11enable_sm90INS1_16FlashAttnFwdSm90INS1_25CollectiveMainloopFwdSm90ILi2EN4cute5tupleIJNS5_1CILi1EEES8_S8_EEENS6_IJNS7_ILi128EEENS7_ILi160EEENS7_ILi192EEEEEELi192ENS_12float_e4m3_tEfNS_4arch4Sm90ELb1ELb0ELb0ELb1ELb0ELb0ELb0ELb1ELb1ELb1ELb0ELb0EEENS1_21CollectiveEpilogueFwdINS6_IJSA_SC_SB_EEES9_NS_10bfloat16_tESG_Li256ELb1ELb1ELb0ELb1EEENS1_36VarlenDynamicPersistentTileSchedulerILi128ELi160ELi256ELi128ELb0ELb1ELb1ELb1ELb1ELb1EEEEEEEEEvNT_6ParamsE)
        /*004c*/ 	.short	0x0380
        /*004e*/ 	.short	0x0a80


	//----- nvinfo : EIATTR_SW_WAR
	.align		4
.L_500:
        /*0050*/ 	.byte	0x04, 0x36
        /*0052*/ 	.short	(.L_502 - .L_501)
.L_501:
        /*0054*/ 	.word	0x00000008
.L_502:


//--------------------- .nv.info._ZN7cutlass13device_kernelIN5flash11enable_sm90INS1_16FlashAttnFwdSm90INS1_25CollectiveMainloopFwdSm90ILi2EN4cute5tupleIJNS5_1CILi1EEES8_S8_EEENS6_IJNS7_ILi128EEENS7_ILi160EEENS7_ILi192EEEEEELi192ENS_12float_e4m3_tEfNS_4arch4Sm90ELb1ELb0ELb0ELb1ELb0ELb1ELb0ELb1ELb1ELb1ELb0ELb0EEENS1_21CollectiveEpilogueFwdINS6_IJSA_SC_SB_EEES9_NS_10bfloat16_tESG_Li256ELb1ELb1ELb0ELb1EEENS1_36VarlenDynamicPersistentTileSchedulerILi128ELi160ELi256ELi128ELb0ELb1ELb1ELb1ELb1ELb1EEEEEEEEEvNT_6ParamsE --------------------------
	.section	.nv.info._ZN7cutlass13device_kernelIN5flash11enable_sm90INS1_16FlashAttnFwdSm90INS1_25CollectiveMainloopFwdSm90ILi2EN4cute5tupleIJNS5_1CILi1EEES8_S8_EEENS6_IJNS7_ILi128EEENS7_ILi160EEENS7_ILi192EEEEEELi192ENS_12float_e4m3_tEfNS_4arch4Sm90ELb1ELb0ELb0ELb1ELb0ELb1ELb0ELb1ELb1ELb1ELb0ELb0EEENS1_21CollectiveEpilogueFwdINS6_IJSA_SC_SB_EEES9_NS_10bfloat16_tESG_Li256ELb1ELb1ELb0ELb1EEENS1_36VarlenDynamicPersistentTileSchedulerILi128ELi160ELi256ELi128ELb0ELb1ELb1ELb1ELb1ELb1EEEEEEEEEvNT_6ParamsE,"",@"SHT_CUDA_INFO"
	.sectionflags	@""
	.align	4


	//----- nvinfo : EIATTR_CUDA_API_VERSION
	.align		4
        /*0000*/ 	.byte	0x04, 0x37
        /*0002*/ 	.short	(.L_504 - .L_503)
.L_503:
        /*0004*/ 	.word	0x00000082


	//----- nvinfo : EIATTR_KPARAM_INFO
	.align		4
.L_504:
        /*0008*/ 	.byte	0x04, 0x17
        /*000a*/ 	.short	(.L_506 - .L_505)
.L_505:
        /*000c*/ 	.word	0x00000000
        /*0010*/ 	.short	0x0000
        /*0012*/ 	.short	0x0000
        /*0014*/ 	.byte	0x00, 0xf0, 0x01, 0x2a


	//----- nvinfo : EIATTR_SPARSE_MMA_MASK
	.align		4
.L_506:
        /*0018*/ 	.byte	0x03, 0x50
        /*001a*/ 	.short	0x0000


	//----- nvinfo : EIATTR_MAXREG_COUNT
	.align		4
        /*001c*/ 	.byte	0x03, 0x1b
        /*001e*/ 	.short	0x00a8


	//----- nvinfo : EIATTR_MERCURY_ISA_VERSION
	.align		4
        /*0020*/ 	.byte	0x03, 0x5f
        /*0022*/ 	.short	0x0101


	//----- nvinfo : EIATTR_VRC_CTA_INIT_COUNT
	.align		4
        /*0024*/ 	.byte	0x02, 0x4a
	.zero		1
	.zero		1


	//----- nvinfo : EIATTR_EXIT_INSTR_OFFSETS
	.align		4
        /*0028*/ 	.byte	0x04, 0x1c
        /*002a*/ 	.short	(.L_508 - .L_507)


	//   ....[0]....
.L_507:
        /*002c*/ 	.word	0x00000010


	//----- nvinfo : EIATTR_MAX_THREADS
	.align		4
.L_508:
        /*0030*/ 	.byte	0x04, 0x05
        /*0032*/ 	.short	(.L_510 - .L_509)
.L_509:
        /*0034*/ 	.word	0x00000180
        /*0038*/ 	.word	0x00000001
        /*003c*/ 	.word	0x00000001


	//----- nvinfo : EIATTR_CBANK_PARAM_SIZE
	.align		4
.L_510:
        /*0040*/ 	.byte	0x03, 0x19
        /*0042*/ 	.short	0x0a80


	//----- nvinfo : EIATTR_PARAM_CBANK
	.align		4
        /*0044*/ 	.byte	0x04, 0x0a
        /*0046*/ 	.short	(.L_512 - .L_511)
	.align		4
.L_511:
        /*0048*/ 	.word	index@(.nv.constant0._ZN7cutlass13device_kernelIN5flash11enable_sm90INS1_16FlashAttnFwdSm90INS1_25CollectiveMainloopFwdSm90ILi2EN4cute5tupleIJNS5_1CILi1EEES8_S8_EEENS6_IJNS7_ILi128EEENS7_ILi160EEENS7_ILi192EEEEEELi192ENS_12float_e4m3_tEfNS_4arch4Sm90ELb1ELb0ELb0ELb1ELb0ELb1ELb0ELb1ELb1ELb1ELb0ELb0EEENS1_21CollectiveEpilogueFwdINS6_IJSA_SC_SB_EEES9_NS_10bfloat16_tESG_Li256ELb1ELb1ELb0ELb1EEENS1_36VarlenDynamicPersistentTileSchedulerILi128ELi160ELi256ELi128ELb0ELb1ELb1ELb1ELb1ELb1EEEEEEEEEvNT_6ParamsE)
        /*004c*/ 	.short	0x0380
        /*004e*/ 	.short	0x0a80


	//----- nvinfo : EIATTR_SW_WAR
	.align		4
.L_512:
        /*0050*/ 	.byte	0x04, 0x36
        /*0052*/ 	.short	(.L_514 - .L_513)
.L_513:
        /*0054*/ 	.word	0x00000008
.L_514:


//--------------------- .nv.info._ZN7cutlass13device_kernelIN5flash11enable_sm90INS1_16FlashAttnFwdSm90INS1_25CollectiveMainloopFwdSm90ILi2EN4cute5tupleIJNS5_1CILi1EEES8_S8_EEENS6_IJNS7_ILi128EEENS7_ILi224EEESA_EEELi128ENS_12float_e4m3_tEfNS_4arch4Sm90ELb0ELb0ELb0ELb0ELb0ELb0ELb0ELb1ELb1ELb1ELb0ELb0EEENS1_21CollectiveEpilogueFwdINS6_IJSA_SA_SB_EEES9_NS_10bfloat16_tESF_Li256ELb0ELb1ELb0ELb1EEENS1_29StaticPersistentTileSchedulerILb0EEEEEEEEEvNT_6ParamsE --------------------------
	.section	.nv.info._ZN7cutlass13device_kernelIN5flash11enable_sm90INS1_16FlashAttnFwdSm90INS1_25CollectiveMainloopFwdSm90ILi2EN4cute5tupleIJNS5_1CILi1EEES8_S8_EEENS6_IJNS7_ILi128EEENS7_ILi224EEESA_EEELi128ENS_12float_e4m3_tEfNS_4arch4Sm90ELb0ELb0ELb0ELb0ELb0ELb0ELb0ELb1ELb1ELb1ELb0ELb0EEENS1_21CollectiveEpilogueFwdINS6_IJSA_SA_SB_EEES9_NS_10bfloat16_tESF_Li256ELb0ELb1ELb0ELb1EEENS1_29StaticPersistentTileSchedulerILb0EEEEEEEEEvNT_6ParamsE,"",@"SHT_CUDA_INFO"
	.sectionflags	@""
	.align	4


	//----- nvinfo : EIATTR_CUDA_API_VERSION
	.align		4
        /*0000*/ 	.byte	0x04, 0x37
        /*0002*/ 	.short	(.L_516 - .L_515)
.L_515:
        /*0004*/ 	.word	0x00000082


	//----- nvinfo : EIATTR_KPARAM_INFO
	.align		4
.L_516:
        /*0008*/ 	.byte	0x04, 0x17
        /*000a*/ 	.short	(.L_518 - .L_517)
.L_517:
        /*000c*/ 	.word	0x00000000
        /*0010*/ 	.short	0x0000
        /*0012*/ 	.short	0x0000
        /*0014*/ 	.byte	0x00, 0xf0, 0x01, 0x28


	//----- nvinfo : EIATTR_SPARSE_MMA_MASK
	.align		4
.L_518:
        /*0018*/ 	.byte	0x03, 0x50
        /*001a*/ 	.short	0x0000


	//----- nvinfo : EIATTR_MAXREG_COUNT
	.align		4
        /*001c*/ 	.byte	0x03, 0x1b
        /*001e*/ 	.short	0x00a8


	//----- nvinfo : EIATTR_MERCURY_ISA_VERSION
	.align		4
        /*0020*/ 	.byte	0x03, 0x5f
        /*0022*/ 	.short	0x0101


	//----- nvinfo : EIATTR_VRC_CTA_INIT_COUNT
	.align		4
        /*0024*/ 	.byte	0x02, 0x4a
	.zero		1
	.zero		1


	//----- nvinfo : EIATTR_EXIT_INSTR_OFFSETS
	.align		4
        /*0028*/ 	.byte	0x04, 0x1c
        /*002a*/ 	.short	(.L_520 - .L_519)


	//   ....[0]....
.L_519:
        /*002c*/ 	.word	0x00000010


	//----- nvinfo : EIATTR_MAX_THREADS
	.align		4
.L_520:
        /*0030*/ 	.byte	0x04, 0x05
        /*0032*/ 	.short	(.L_522 - .L_521)
.L_521:
        /*0034*/ 	.word	0x00000180
        /*0038*/ 	.word	0x00000001
        /*003c*/ 	.word	0x00000001


	//----- nvinfo : EIATTR_CBANK_PARAM_SIZE
	.align		4
.L_522:
        /*0040*/ 	.byte	0x03, 0x19
        /*0042*/ 	.short	0x0a00


	//----- nvinfo : EIATTR_PARAM_CBANK
	.align		4
        /*0044*/ 	.byte	0x04, 0x0a
        /*0046*/ 	.short	(.L_524 - .L_523)
	.align		4
.L_523:
        /*0048*/ 	.word	index@(.nv.constant0._ZN7cutlass13device_kernelIN5flash11enable_sm90INS1_16FlashAttnFwdSm90INS1_25CollectiveMainloopFwdSm90ILi2EN4cute5tupleIJNS5_1CILi1EEES8_S8_EEENS6_IJNS7_ILi128EEENS7_ILi224EEESA_EEELi128ENS_12float_e4m3_tEfNS_4arch4Sm90ELb0ELb0ELb0ELb0ELb0ELb0ELb0ELb1ELb1ELb1ELb0ELb0EEENS1_21CollectiveEpilogueFwdINS6_IJSA_SA_SB_EEES9_NS_10bfloat16_tESF_Li256ELb0ELb1ELb0ELb1EEENS1_29StaticPersistentTileSchedulerILb0EEEEEEEEEvNT_6ParamsE)
        /*004c*/ 	.short	0x0380
        /*004e*/ 	.short	0x0a00


	//----- nvinfo : EIATTR_SW_WAR
	.align		4
.L_524:
        /*0050*/ 	.byte	0x04, 0x36
        /*0052*/ 	.short	(.L_526 - .L_525)
.L_525:
        /*0054*/ 	.word	0x00000008
.L_526:


//--------------------- .nv.info._ZN7cutlass13device_kernelIN5flash11enable_sm90INS1_16FlashAttnFwdSm90INS1_25CollectiveMainloopFwdSm90ILi2EN4cute5tupleIJNS5_1CILi1EEES8_S8_EEENS6_IJNS7_ILi128EEENS7_ILi224EEESA_EEELi128ENS_12float_e4m3_tEfNS_4arch4Sm90ELb0ELb0ELb0ELb1ELb0ELb0ELb0ELb1ELb1ELb1ELb0ELb0EEENS1_21CollectiveEpilogueFwdINS6_IJSA_SA_SB_EEES9_NS_10bfloat16_tESF_Li256ELb1ELb1ELb0ELb1EEENS1_36VarlenDynamicPersistentTileSchedulerILi128ELi224ELi256ELi128ELb0ELb1ELb1ELb0ELb1ELb1EEEEEEEEEvNT_6ParamsE --------------------------
	.section	.nv.info._ZN7cutlass13device_kernelIN5flash11enable_sm90INS1_16FlashAttnFwdSm90INS1_25CollectiveMainloopFwdSm90ILi2EN4cute5tupleIJNS5_1CILi1EEES8_S8_EEENS6_IJNS7_ILi128EEENS7_ILi224EEESA_EEELi128ENS_12float_e4m3_tEfNS_4arch4Sm90ELb0ELb0ELb0ELb1ELb0ELb0ELb0ELb1ELb1ELb1ELb0ELb0EEENS1_21CollectiveEpilogueFwdINS6_IJSA_SA_SB_EEES9_NS_10bfloat16_tESF_Li256ELb1ELb1ELb0ELb1EEENS1_36VarlenDynamicPersistentTileSchedulerILi128ELi224ELi256ELi128ELb0ELb1ELb1ELb0ELb1ELb1EEEEEEEEEvNT_6ParamsE,"",@"SHT_CUDA_INFO"
	.sectionflags	@""
	.align	4


	//----- nvinfo : EIATTR_CUDA_API_VERSION
	.align		4
        /*0000*/ 	.byte	0x04, 0x37
        /*0002*/ 	.short	(.L_528 - .L_527)
.L_527:
        /*0004*/ 	.word	0x00000082


	//----- nvinfo : EIATTR_KPARAM_INFO
	.align		4
.L_528:
        /*0008*/ 	.byte	0x04, 0x17
        /*000a*/ 	.short	(.L_530 - .L_529)
.L_529:
        /*000c*/ 	.word	0x00000000
        /*0010*/ 	.short	0x0000
        /*0012*/ 	.short	0x0000
        /*0014*/ 	.byte	0x00, 0xf0, 0x01, 0x2a


	//----- nvinfo : EIATTR_SPARSE_MMA_MASK
	.align		4
.L_530:
        /*0018*/ 	.byte	0x03, 0x50
        /*001a*/ 	.short	0x0000


	//----- nvinfo : EIATTR_MAXREG_COUNT
	.align		4
        /*001c*/ 	.byte	0x03, 0x1b
        /*001e*/ 	.short	0x00a8


	//----- nvinfo : EIATTR_MERCURY_ISA_VERSION
	.align		4
        /*0020*/ 	.byte	0x03, 0x5f
        /*0022*/ 	.short	0x0101


	//----- nvinfo : EIATTR_VRC_CTA_INIT_COUNT
	.align		4
        /*0024*/ 	.byte	0x02, 0x4a
	.zero		1
	.zero		1


	//----- nvinfo : EIATTR_EXIT_INSTR_OFFSETS
	.align		4
        /*0028*/ 	.byte	0x04, 0x1c
        /*002a*/ 	.short	(.L_532 - .L_531)


	//   ....[0]....
.L_531:
        /*002c*/ 	.word	0x00000010


	//----- nvinfo : EIATTR_MAX_THREADS
	.align		4
.L_532:
        /*0030*/ 	.byte	0x04, 0x05
        /*0032*/ 	.short	(.L_534 - .L_533)
.L_533:
        /*0034*/ 	.word	0x00000180
        /*0038*/ 	.word	0x00000001
        /*003c*/ 	.word	0x00000001


	//----- nvinfo : EIATTR_CBANK_PARAM_SIZE
	.align		4
.L_534:
        /*0040*/ 	.byte	0x03, 0x19
        /*0042*/ 	.short	0x0a80


	//----- nvinfo : EIATTR_PARAM_CBANK
	.align		4
        /*0044*/ 	.byte	0x04, 0x0a
        /*0046*/ 	.short	(.L_536 - .L_535)
	.align		4
.L_535:
        /*0048*/ 	.word	index@(.nv.constant0._ZN7cutlass13device_kernelIN5flash11enable_sm90INS1_16FlashAttnFwdSm90INS1_25CollectiveMainloopFwdSm90ILi2EN4cute5tupleIJNS5_1CILi1EEES8_S8_EEENS6_IJNS7_ILi128EEENS7_ILi224EEESA_EEELi128ENS_12float_e4m3_tEfNS_4arch4Sm90ELb0ELb0ELb0ELb1ELb0ELb0ELb0ELb1ELb1ELb1ELb0ELb0EEENS1_21CollectiveEpilogueFwdINS6_IJSA_SA_SB_EEES9_NS_10bfloat16_tESF_Li256ELb1ELb1ELb0ELb1EEENS1_36VarlenDynamicPersistentTileSchedulerILi128ELi224ELi256ELi128ELb0ELb1ELb1ELb0ELb1ELb1EEEEEEEEEvNT_6ParamsE)
        /*004c*/ 	.short	0x0380
        /*004e*/ 	.short	0x0a80


	//----- nvinfo : EIATTR_SW_WAR
	.align		4
.L_536:
        /*0050*/ 	.byte	0x04, 0x36
        /*0052*/ 	.short	(.L_538 - .L_537)
.L_537:
        /*0054*/ 	.word	0x00000008
.L_538:


//--------------------- .nv.info._ZN7cutlass13device_kernelIN5flash11enable_sm90INS1_16FlashAttnFwdSm90INS1_25CollectiveMainloopFwdSm90ILi2EN4cute5tupleIJNS5_1CILi1EEES8_S8_EEENS6_IJNS7_ILi128EEENS7_ILi224EEESA_EEELi128ENS_12float_e4m3_tEfNS_4arch4Sm90ELb0ELb0ELb0ELb1ELb0ELb1ELb0ELb1ELb1ELb1ELb0ELb0EEENS1_21CollectiveEpilogueFwdINS6_IJSA_SA_SB_EEES9_NS_10bfloat16_tESF_Li256ELb1ELb1ELb0ELb1EEENS1_36VarlenDynamicPersistentTileSchedulerILi128ELi224ELi256ELi128ELb0ELb1ELb1ELb0ELb1ELb1EEEEEEEEEvNT_6ParamsE --------------------------
	.section	.nv.info._ZN7cutlass13device_kernelIN5flash11enable_sm90INS1_16FlashAttnFwdSm90INS1_25CollectiveMainloopFwdSm90ILi2EN4cute5tupleIJNS5_1CILi1EEES8_S8_EEENS6_IJNS7_ILi128EEENS7_ILi224EEESA_EEELi128ENS_12float_e4m3_tEfNS_4arch4Sm90ELb0ELb0ELb0ELb1ELb0ELb1ELb0ELb1ELb1ELb1ELb0ELb0EEENS1_21CollectiveEpilogueFwdINS6_IJSA_SA_SB_EEES9_NS_10bfloat16_tESF_Li256ELb1ELb1ELb0ELb1EEENS1_36VarlenDynamicPersistentTileSchedulerILi128ELi224ELi256ELi128ELb0ELb1ELb1ELb0ELb1ELb1EEEEEEEEEvNT_6ParamsE,"",@"SHT_CUDA_INFO"
	.sectionflags	@""
	.align	4


	//----- nvinfo : EIATTR_CUDA_API_VERSION
	.align		4
        /*0000*/ 	.byte	0x04, 0x37
        /*0002*/ 	.short	(.L_540 - .L_539)
.L_539:
        /*0004*/ 	.word	0x00000082


	//----- nvinfo : EIATTR_KPARAM_INFO
	.align		4
.L_540:
        /*0008*/ 	.byte	0x04, 0x17
        /*000a*/ 	.short	(.L_542 - .L_541)
.L_541:
        /*000c*/ 	.word	0x00000000
        /*0010*/ 	.short	0x0000
        /*0012*/ 	.short	0x0000
        /*0014*/ 	.byte	0x00, 0xf0, 0x01, 0x2a


	//----- nvinfo : EIATTR_SPARSE_MMA_MASK
	.align		4
.L_542:
        /*0018*/ 	.byte	0x03, 0x50
        /*001a*/ 	.short	0x0000


	//----- nvinfo : EIATTR_MAXREG_COUNT
	.align		4
        /*001c*/ 	.byte	0x03, 0x1b
        /*001e*/ 	.short	0x00a8


	//----- nvinfo : EIATTR_MERCURY_ISA_VERSION
	.align		4
        /*0020*/ 	.byte	0x03, 0x5f
        /*0022*/ 	.short	0x0101


	//----- nvinfo : EIATTR_VRC_CTA_INIT_COUNT
	.align		4
        /*0024*/ 	.byte	0x02, 0x4a
	.zero		1
	.zero		1


	//----- nvinfo : EIATTR_EXIT_INSTR_OFFSETS
	.align		4
        /*0028*/ 	.byte	0x04, 0x1c
        /*002a*/ 	.short	(.L_544 - .L_543)


	//   ....[0]....
.L_543:
        /*002c*/ 	.word	0x00000010


	//----- nvinfo : EIATTR_MAX_THREADS
	.align		4
.L_544:
        /*0030*/ 	.byte	0x04, 0x05
        /*0032*/ 	.short	(.L_546 - .L_545)
.L_545:
        /*0034*/ 	.word	0x00000180
        /*0038*/ 	.word	0x00000001
        /*003c*/ 	.word	0x00000001


	//----- nvinfo : EIATTR_CBANK_PARAM_SIZE
	.align		4
.L_546:
        /*0040*/ 	.byte	0x03, 0x19
        /*0042*/ 	.short	0x0a80


	//----- nvinfo : EIATTR_PARAM_CBANK
	.align		4
        /*0044*/ 	.byte	0x04, 0x0a
        /*0046*/ 	.short	(.L_548 - .L_547)
	.align		4
.L_547:
        /*0048*/ 	.word	index@(.nv.constant0._ZN7cutlass13device_kernelIN5flash11enable_sm90INS1_16FlashAttnFwdSm90INS1_25CollectiveMainloopFwdSm90ILi2EN4cute5tupleIJNS5_1CILi1EEES8_S8_EEENS6_IJNS7_ILi128EEENS7_ILi224EEESA_EEELi128ENS_12float_e4m3_tEfNS_4arch4Sm90ELb0ELb0ELb0ELb1ELb0ELb1ELb0ELb1ELb1ELb1ELb0ELb0EEENS1_21CollectiveEpilogueFwdINS6_IJSA_SA_SB_EEES9_NS_10bfloat16_tESF_Li256ELb1ELb1ELb0ELb1EEENS1_36VarlenDynamicPersistentTileSchedulerILi128ELi224ELi256ELi128ELb0ELb1ELb1ELb0ELb1ELb1EEEEEEEEEvNT_6ParamsE)
        /*004c*/ 	.short	0x0380
        /*004e*/ 	.short	0x0a80


	//----- nvinfo : EIATTR_SW_WAR
	.align		4
.L_548:
        /*0050*/ 	.byte	0x04, 0x36
        /*0052*/ 	.short	(.L_550 - .L_549)
.L_549:
        /*0054*/ 	.word	0x00000008
.L_550:


//--------------------- .nv.info._ZN7cutlass13device_kernelIN5flash11enable_sm90INS1_16FlashAttnFwdSm90INS1_25CollectiveMainloopFwdSm90ILi2EN4cute5tupleIJNS5_1CILi1EEES8_S8_EEENS6_IJNS7_ILi128EEENS7_ILi224EEESA_EEELi128ENS_12float_e4m3_tEfNS_4arch4Sm90ELb0ELb1ELb0ELb0ELb0ELb0ELb0ELb1ELb1ELb1ELb0ELb0EEENS1_21CollectiveEpilogueFwdINS6_IJSA_SA_SB_EEES9_NS_10bfloat16_tESF_Li256ELb0ELb1ELb0ELb1EEENS1_30DynamicPersistentTileSchedulerILi256ELi128ELb0ELb1ELb1EEEEEEEEEvNT_6ParamsE --------------------------
	.section	.nv.info._ZN7cutlass13device_kernelIN5flash11enable_sm90INS1_16FlashAttnFwdSm90INS1_25CollectiveMainloopFwdSm90ILi2EN4cute5tupleIJNS5_1CILi1EEES8_S8_EEENS6_IJNS7_ILi128EEENS7_ILi224EEESA_EEELi128ENS_12float_e4m3_tEfNS_4arch4Sm90ELb0ELb1ELb0ELb0ELb0ELb0ELb0ELb1ELb1ELb1ELb0ELb0EEENS1_21CollectiveEpilogueFwdINS6_IJSA_SA_SB_EEES9_NS_10bfloat16_tESF_Li256ELb0ELb1ELb0ELb1EEENS1_30DynamicPersistentTileSchedulerILi256ELi128ELb0ELb1ELb1EEEEEEEEEvNT_6ParamsE,"",@"SHT_CUDA_INFO"
	.sectionflags	@""
	.align	4


	//----- nvinfo : EIATTR_CUDA_API_VERSION
	.align		4
        /*0000*/ 	.byte	0x04, 0x37
        /*0002*/ 	.short	(.L_552 - .L_551)
.L_551:
        /*0004*/ 	.word	0x00000082


	//----- nvinfo : EIATTR_KPARAM_INFO
	.align		4
.L_552:
        /*0008*/ 	.byte	0x04, 0x17
        /*000a*/ 	.short	(.L_554 - .L_553)
.L_553:
        /*000c*/ 	.word	0x00000000
        /*0010*/ 	.short	0x0000
        /*0012*/ 	.short	0x0000
        /*0014*/ 	.byte	0x00, 0xf0, 0x01, 0x2a


	//----- nvinfo : EIATTR_SPARSE_MMA_MASK
	.align		4
.L_554:
        /*0018*/ 	.byte	0x03, 0x50
        /*001a*/ 	.short	0x0000


	//----- nvinfo : EIATTR_MAXREG_COUNT
	.align		4
        /*001c*/ 	.byte	0x03, 0x1b
        /*001e*/ 	.short	0x00a8


	//----- nvinfo : EIATTR_MERCURY_ISA_VERSION
	.align		4
        /*0020*/ 	.byte	0x03, 0x5f
        /*0022*/ 	.short	0x0101


	//----- nvinfo : EIATTR_VRC_CTA_INIT_COUNT
	.align		4
        /*0024*/ 	.byte	0x02, 0x4a
	.zero		1
	.zero		1


	//----- nvinfo : EIATTR_EXIT_INSTR_OFFSETS
	.align		4
        /*0028*/ 	.byte	0x04, 0x1c
        /*002a*/ 	.short	(.L_556 - .L_555)


	//   ....[0]....
.L_555:
        /*002c*/ 	.word	0x00000010


	//----- nvinfo : EIATTR_MAX_THREADS
	.align		4
.L_556:
        /*0030*/ 	.byte	0x04, 0x05
        /*0032*/ 	.short	(.L_558 - .L_557)
.L_557:
        /*0034*/ 	.word	0x00000180
        /*0038*/ 	.word	0x00000001
        /*003c*/ 	.word	0x00000001


	//----- nvinfo : EIATTR_CBANK_PARAM_SIZE
	.align		4
.L_558:
        /*0040*/ 	.byte	0x03, 0x19
        /*0042*/ 	.short	0x0a80


	//----- nvinfo : EIATTR_PARAM_CBANK
	.align		4
        /*0044*/ 	.byte	0x04, 0x0a
        /*0046*/ 	.short	(.L_560 - .L_559)
	.align		4
.L_559:
        /*0048*/ 	.word	index@(.nv.constant0._ZN7cutlass13device_kernelIN5flash11enable_sm90INS1_16FlashAttnFwdSm90INS1_25CollectiveMainloopFwdSm90ILi2EN4cute5tupleIJNS5_1CILi1EEES8_S8_EEENS6_IJNS7_ILi128EEENS7_ILi224EEESA_EEELi128ENS_12float_e4m3_tEfNS_4arch4Sm90ELb0ELb1ELb0ELb0ELb0ELb0ELb0ELb1ELb1ELb1ELb0ELb0EEENS1_21CollectiveEpilogueFwdINS6_IJSA_SA_SB_EEES9_NS_10bfloat16_tESF_Li256ELb0ELb1ELb0ELb1EEENS1_30DynamicPersistentTileSchedulerILi256ELi128ELb0ELb1ELb1EEEEEEEEEvNT_6ParamsE)
        /*004c*/ 	.short	0x0380
        /*004e*/ 	.short	0x0a80


	//----- nvinfo : EIATTR_SW_WAR
	.align		4
.L_560:
        /*0050*/ 	.byte	0x04, 0x36
        /*0052*/ 	.short	(.L_562 - .L_561)
.L_561:
        /*0054*/ 	.word	0x00000008
.L_562:


//--------------------- .nv.info._ZN7cutlass13device_kernelIN5flash11enable_sm90INS1_16FlashAttnFwdSm90INS1_25CollectiveMainloopFwdSm90ILi2EN4cute5tupleIJNS5_1CILi1EEES8_S8_EEENS6_IJNS7_ILi128EEENS7_ILi224EEESA_EEELi128ENS_12float_e4m3_tEfNS_4arch4Sm90ELb0ELb1ELb0ELb1ELb0ELb0ELb0ELb1ELb1ELb1ELb0ELb0EEENS1_21CollectiveEpilogueFwdINS6_IJSA_SA_SB_EEES9_NS_10bfloat16_tESF_Li256ELb1ELb1ELb0ELb1EEENS1_36VarlenDynamicPersistentTileSchedulerILi128ELi224ELi256ELi128ELb0ELb1ELb1ELb1ELb0ELb1EEEEEEEEEvNT_6ParamsE --------------------------
	.section	.nv.info._ZN7cutlass13device_kernelIN5flash11enable_sm90INS1_16FlashAttnFwdSm90INS1_25CollectiveMainloopFwdSm90ILi2EN4cute5tupleIJNS5_1CILi1EEES8_S8_EEENS6_IJNS7_ILi128EEENS7_ILi224EEESA_EEELi128ENS_12float_e4m3_tEfNS_4arch4Sm90ELb0ELb1ELb0ELb1ELb0ELb0ELb0ELb1ELb1ELb1ELb0ELb0EEENS1_21CollectiveEpilogueFwdINS6_IJSA_SA_SB_EEES9_NS_10bfloat16_tESF_Li256ELb1ELb1ELb0ELb1EEENS1_36VarlenDynamicPersistentTileSchedulerILi128ELi224ELi256ELi128ELb0ELb1ELb1ELb1ELb0ELb1EEEEEEEEEvNT_6ParamsE,"",@"SHT_CUDA_INFO"
	.sectionflags	@""
	.align	4


	//----- nvinfo : EIATTR_CUDA_API_VERSION
	.align		4
        /*0000*/ 	.byte	0x04, 0x37
        /*0002*/ 	.short	(.L_564 - .L_563)
.L_563:
        /*0004*/ 	.word	0x00000082


	//----- nvinfo : EIATTR_KPARAM_INFO
	.align		4
.L_564:
        /*0008*/ 	.byte	0x04, 0x17
        /*000a*/ 	.short	(.L_566 - .L_565)
.L_565:
        /*000c*/ 	.word	0x00000000
        /*0010*/ 	.short	0x0000
        /*0012*/ 	.short	0x0000
        /*0014*/ 	.byte	0x00, 0xf0, 0x01, 0x2a


	//----- nvinfo : EIATTR_SPARSE_MMA_MASK
	.align		4
.L_566:
        /*0018*/ 	.byte	0x03, 0x50
        /*001a*/ 	.short	0x0000


	//----- nvinfo : EIATTR_MAXREG_COUNT
	.align		4
        /*001c*/ 	.byte	0x03, 0x1b
        /*001e*/ 	.short	0x00a8


	//----- nvinfo : EIATTR_MERCURY_ISA_VERSION
	.align		4
        /*0020*/ 	.byte	0x03, 0x5f
        /*0022*/ 	.short	0x0101


	//----- nvinfo : EIATTR_VRC_CTA_INIT_COUNT
	.align		4
        /*0024*/ 	.byte	0x02, 0x4a
	.zero		1
	.zero		1


	//----- nvinfo : EIATTR_EXIT_INSTR_OFFSETS
	.align		4
        /*0028*/ 	.byte	0x04, 0x1c
        /*002a*/ 	.short	(.L_568 - .L_567)


	//   ....[0]....
.L_567:
        /*002c*/ 	.word	0x00000010


	//----- nvinfo : EIATTR_MAX_THREADS
	.align		4
.L_568:
        /*0030*/ 	.byte	0x04, 0x05
        /*0032*/ 	.short	(.L_570 - .L_569)
.L_569:
        /*0034*/ 	.word	0x00000180
        /*0038*/ 	.word	0x00000001
        /*003c*/ 	.word	0x00000001


	//----- nvinfo : EIATTR_CBANK_PARAM_SIZE
	.align		4
.L_570:
        /*0040*/ 	.byte	0x03, 0x19
        /*0042*/ 	.short	0x0a80


	//----- nvinfo : EIATTR_PARAM_CBANK
	.align		4
        /*0044*/ 	.byte	0x04, 0x0a
        /*0046*/ 	.short	(.L_572 - .L_571)
	.align		4
.L_571:
        /*0048*/ 	.word	index@(.nv.constant0._ZN7cutlass13device_kernelIN5flash11enable_sm90INS1_16FlashAttnFwdSm90INS1_25CollectiveMainloopFwdSm90ILi2EN4cute5tupleIJNS5_1CILi1EEES8_S8_EEENS6_IJNS7_ILi128EEENS7_ILi224EEESA_EEELi128ENS_12float_e4m3_tEfNS_4arch4Sm90ELb0ELb1ELb0ELb1ELb0ELb0ELb0ELb1ELb1ELb1ELb0ELb0EEENS1_21CollectiveEpilogueFwdINS6_IJSA_SA_SB_EEES9_NS_10bfloat16_tESF_Li256ELb1ELb1ELb0ELb1EEENS1_36VarlenDynamicPersistentTileSchedulerILi128ELi224ELi256ELi128ELb0ELb1ELb1ELb1ELb0ELb1EEEEEEEEEvNT_6ParamsE)
        /*004c*/ 	.short	0x0380
        /*004e*/ 	.short	0x0a80


	//----- nvinfo : EIATTR_SW_WAR
	.align		4
.L_572:
        /*0050*/ 	.byte	0x04, 0x36
        /*0052*/ 	.short	(.L_574 - .L_573)
.L_573:
        /*0054*/ 	.word	0x00000008
.L_574:


//--------------------- .nv.info._ZN7cutlass13device_kernelIN5flash11enable_sm90INS1_16FlashAttnFwdSm90INS1_25CollectiveMainloopFwdSm90ILi2EN4cute5tupleIJNS5_1CILi1EEES8_S8_EEENS6_IJNS7_ILi128EEENS7_ILi224EEESA_EEELi128ENS_12float_e4m3_tEfNS_4arch4Sm90ELb0ELb1ELb0ELb1ELb0ELb1ELb0ELb1ELb1ELb1ELb0ELb0EEENS1_21CollectiveEpilogueFwdINS6_IJSA_SA_SB_EEES9_NS_10bfloat16_tESF_Li256ELb1ELb1ELb0ELb1EEENS1_36VarlenDynamicPersistentTileSchedulerILi128ELi224ELi256ELi128ELb0ELb1ELb1ELb1ELb0ELb1EEEEEEEEEvNT_6ParamsE --------------------------
	.section	.nv.info._ZN7cutlass13device_kernelIN5flash11enable_sm90INS1_16FlashAttnFwdSm90INS1_25CollectiveMainloopFwdSm90ILi2EN4cute5tupleIJNS5_1CILi1EEES8_S8_EEENS6_IJNS7_ILi128EEENS7_ILi224EEESA_EEELi128ENS_12float_e4m3_tEfNS_4arch4Sm90ELb0ELb1ELb0ELb1ELb0ELb1ELb0ELb1ELb1ELb1ELb0ELb0EEENS1_21CollectiveEpilogueFwdINS6_IJSA_SA_SB_EEES9_NS_10bfloat16_tESF_Li256ELb1ELb1ELb0ELb1EEENS1_36VarlenDynamicPersistentTileSchedulerILi128ELi224ELi256ELi128ELb0ELb1ELb1ELb1ELb0ELb1EEEEEEEEEvNT_6ParamsE,"",@"SHT_CUDA_INFO"
	.sectionflags	@""
	.align	4


	//----- nvinfo : EIATTR_CUDA_API_VERSION
	.align		4
        /*0000*/ 	.byte	0x04, 0x37
        /*0002*/ 	.short	(.L_576 - .L_575)
.L_575:
        /*0004*/ 	.word	0x00000082


	//----- nvinfo : EIATTR_KPARAM_INFO
	.align		4
.L_576:
        /*0008*/ 	.byte	0x04, 0x17
        /*000a*/ 	.short	(.L_578 - .L_577)
.L_577:
        /*000c*/ 	.word	0x00000000
        /*0010*/ 	.short	0x0000
        /*0012*/ 	.short	0x0000
        /*0014*/ 	.byte	0x00, 0xf0, 0x01, 0x2a


	//----- nvinfo : EIATTR_SPARSE_MMA_MASK
	.align		4
.L_578:
        /*0018*/ 	.byte	0x03, 0x50
        /*001a*/ 	.short	0x0000


	//----- nvinfo : EIATTR_MAXREG_COUNT
	.align		4
        /*001c*/ 	.byte	0x03, 0x1b
        /*001e*/ 	.short	0x00a8


	//----- nvinfo : EIATTR_MERCURY_ISA_VERSION
	.align		4
        /*0020*/ 	.byte	0x03, 0x5f
        /*0022*/ 	.short	0x0101


	//----- nvinfo : EIATTR_VRC_CTA_INIT_COUNT
	.align		4
        /*0024*/ 	.byte	0x02, 0x4a
	.zero		1
	.zero		1


	//----- nvinfo : EIATTR_EXIT_INSTR_OFFSETS
	.align		4
        /*0028*/ 	.byte	0x04, 0x1c
        /*002a*/ 	.short	(.L_580 - .L_579)


	//   ....[0]....
.L_579:
        /*002c*/ 	.word	0x00000010


	//----- nvinfo : EIATTR_MAX_THREADS
	.align		4
.L_580:
        /*0030*/ 	.byte	0x04, 0x05
        /*0032*/ 	.short	(.L_582 - .L_581)
.L_581:
        /*0034*/ 	.word	0x00000180
        /*0038*/ 	.word	0x00000001
        /*003c*/ 	.word	0x00000001


	//----- nvinfo : EIATTR_CBANK_PARAM_SIZE
	.align		4
.L_582:
        /*0040*/ 	.byte	0x03, 0x19
        /*0042*/ 	.short	0x0a80


	//----- nvinfo : EIATTR_PARAM_CBANK
	.align		4
        /*0044*/ 	.byte	0x04, 0x0a
        /*0046*/ 	.short	(.L_584 - .L_583)
	.align		4
.L_583:
        /*0048*/ 	.word	index@(.nv.constant0._ZN7cutlass13device_kernelIN5flash11enable_sm90INS1_16FlashAttnFwdSm90INS1_25CollectiveMainloopFwdSm90ILi2EN4cute5tupleIJNS5_1CILi1EEES8_S8_EEENS6_IJNS7_ILi128EEENS7_ILi224EEESA_EEELi128ENS_12float_e4m3_tEfNS_4arch4Sm90ELb0ELb1ELb0ELb1ELb0ELb1ELb0ELb1ELb1ELb1ELb0ELb0EEENS1_21CollectiveEpilogueFwdINS6_IJSA_SA_SB_EEES9_NS_10bfloat16_tESF_Li256ELb1ELb1ELb0ELb1EEENS1_36VarlenDynamicPersistentTileSchedulerILi128ELi224ELi256ELi128ELb0ELb1ELb1ELb1ELb0ELb1EEEEEEEEEvNT_6ParamsE)
        /*004c*/ 	.short	0x0380
        /*004e*/ 	.short	0x0a80


	//----- nvinfo : EIATTR_SW_WAR
	.align		4
.L_584:
        /*0050*/ 	.byte	0x04, 0x36
        /*0052*/ 	.short	(.L_586 - .L_585)
.L_585:
        /*0054*/ 	.word	0x00000008
.L_586:


//--------------------- .nv.info._ZN7cutlass13device_kernelIN5flash11enable_sm90INS1_16FlashAttnFwdSm90INS1_25CollectiveMainloopFwdSm90ILi2EN4cute5tupleIJNS5_1CILi1EEES8_S8_EEENS6_IJNS7_ILi128EEENS7_ILi224EEESA_EEELi128ENS_12float_e4m3_tEfNS_4arch4Sm90ELb1ELb0ELb0ELb0ELb0ELb0ELb0ELb1ELb1ELb1ELb0ELb0EEENS1_21CollectiveEpilogueFwdINS6_IJSA_SA_SB_EEES9_NS_10bfloat16_tESF_Li256ELb0ELb1ELb0ELb1EEENS1_30DynamicPersistentTileSchedulerILi256ELi128ELb0ELb1ELb1EEEEEEEEEvNT_6ParamsE --------------------------
	.section	.nv.info._ZN7cutlass13device_kernelIN5flash11enable_sm90INS1_16FlashAttnFwdSm90INS1_25CollectiveMainloopFwdSm90ILi2EN4cute5tupleIJNS5_1CILi1EEES8_S8_EEENS6_IJNS7_ILi128EEENS7_ILi224EEESA_EEELi128ENS_12float_e4m3_tEfNS_4arch4Sm90ELb1ELb0ELb0ELb0ELb0ELb0ELb0ELb1ELb1ELb1ELb0ELb0EEENS1_21CollectiveEpilogueFwdINS6_IJSA_SA_SB_EEES9_NS_10bfloat16_tESF_Li256ELb0ELb1ELb0ELb1EEENS1_30DynamicPersistentTileSchedulerILi256ELi128ELb0ELb1ELb1EEEEEEEEEvNT_6ParamsE,"",@"SHT_CUDA_INFO"
	.sectionflags	@""
	.align	4


	//----- nvinfo : EIATTR_CUDA_API_VERSION
	.align		4
        /*0000*/ 	.byte	0x04, 0x37
        /*0002*/ 	.short	(.L_588 - .L_587)
.L_587:
        /*0004*/ 	.word	0x00000082


	//----- nvinfo : EIATTR_KPARAM_INFO
	.align		4
.L_588:
        /*0008*/ 	.byte	0x04, 0x17
        /*000a*/ 	.short	(.L_590 - .L_589)
.L_589:
        /*000c*/ 	.word	0x00000000
        /*0010*/ 	.short	0x0000
        /*0012*/ 	.short	0x0000
        /*0014*/ 	.byte	0x00, 0xf0, 0x01, 0x2a


	//----- nvinfo : EIATTR_SPARSE_MMA_MASK
	.align		4
.L_590:
        /*0018*/ 	.byte	0x03, 0x50
        /*001a*/ 	.short	0x0000


	//----- nvinfo : EIATTR_MAXREG_COUNT
	.align		4
        /*001c*/ 	.byte	0x03, 0x1b
        /*001e*/ 	.short	0x00a8


	//----- nvinfo : EIATTR_MERCURY_ISA_VERSION
	.align		4
        /*0020*/ 	.byte	0x03, 0x5f
        /*0022*/ 	.short	0x0101


	//----- nvinfo : EIATTR_VRC_CTA_INIT_COUNT
	.align		4
        /*0024*/ 	.byte	0x02, 0x4a
	.zero		1
	.zero		1


	//----- nvinfo : EIATTR_EXIT_INSTR_OFFSETS
	.align		4
        /*0028*/ 	.byte	0x04, 0x1c
        /*002a*/ 	.short	(.L_592 - .L_591)


	//   ....[0]....
.L_591:
        /*002c*/ 	.word	0x00000010


	//----- nvinfo : EIATTR_MAX_THREADS
	.align		4
.L_592:
        /*0030*/ 	.byte	0x04, 0x05
        /*0032*/ 	.short	(.L_594 - .L_593)
.L_593:
        /*0034*/ 	.word	0x00000180
        /*0038*/ 	.word	0x00000001
        /*003c*/ 	.word	0x00000001


	//----- nvinfo : EIATTR_CBANK_PARAM_SIZE
	.align		4
.L_594:
        /*0040*/ 	.byte	0x03, 0x19
        /*0042*/ 	.short	0x0a80


	//----- nvinfo : EIATTR_PARAM_CBANK
	.align		4
        /*0044*/ 	.byte	0x04, 0x0a
        /*0046*/ 	.short	(.L_596 - .L_595)
	.align		4
.L_595:
        /*0048*/ 	.word	index@(.nv.constant0._ZN7cutlass13device_kernelIN5flash11enable_sm90INS1_16FlashAttnFwdSm90INS1_25CollectiveMainloopFwdSm90ILi2EN4cute5tupleIJNS5_1CILi1EEES8_S8_EEENS6_IJNS7_ILi128EEENS7_ILi224EEESA_EEELi128ENS_12float_e4m3_tEfNS_4arch4Sm90ELb1ELb0ELb0ELb0ELb0ELb0ELb0ELb1ELb1ELb1ELb0ELb0EEENS1_21CollectiveEpilogueFwdINS6_IJSA_SA_SB_EEES9_NS_10bfloat16_tESF_Li256ELb0ELb1ELb0ELb1EEENS1_30DynamicPersistentTileSchedulerILi256ELi128ELb0ELb1ELb1EEEEEEEEEvNT_6ParamsE)
        /*004c*/ 	.short	0x0380
        /*004e*/ 	.short	0x0a80


	//----- nvinfo : EIATTR_SW_WAR
	.align		4
.L_596:
        /*0050*/ 	.byte	0x04, 0x36
        /*0052*/ 	.short	(.L_598 - .L_597)
.L_597:
        /*0054*/ 	.word	0x00000008
.L_598:


//--------------------- .nv.info._ZN7cutlass13device_kernelIN5flash11enable_sm90INS1_16FlashAttnFwdSm90INS1_25CollectiveMainloopFwdSm90ILi2EN4cute5tupleIJNS5_1CILi1EEES8_S8_EEENS6_IJNS7_ILi128EEENS7_ILi224EEESA_EEELi128ENS_12float_e4m3_tEfNS_4arch4Sm90ELb1ELb0ELb0ELb1ELb0ELb0ELb0ELb1ELb1ELb1ELb0ELb0EEENS1_21CollectiveEpilogueFwdINS6_IJSA_SA_SB_EEES9_NS_10bfloat16_tESF_Li256ELb1ELb1ELb0ELb1EEENS1_36VarlenDynamicPersistentTileSchedulerILi128ELi224ELi256ELi128ELb0ELb1ELb1ELb1ELb1ELb1EEEEEEEEEvNT_6ParamsE --------------------------
	.section	.nv.info._ZN7cutlass13device_kernelIN5flash11enable_sm90INS1_16FlashAttnFwdSm90INS1_25CollectiveMainloopFwdSm90ILi2EN4cute5tupleIJNS5_1CILi1EEES8_S8_EEENS6_IJNS7_ILi128EEENS7_ILi224EEESA_EEELi128ENS_12float_e4m3_tEfNS_4arch4Sm90ELb1ELb0ELb0ELb1ELb0ELb0ELb0ELb1ELb1ELb1ELb0ELb0EEENS1_21CollectiveEpilogueFwdINS6_IJSA_SA_SB_EEES9_NS_10bfloat16_tESF_Li256ELb1ELb1ELb0ELb1EEENS1_36VarlenDynamicPersistentTileSchedulerILi128ELi224ELi256ELi128ELb0ELb1ELb1ELb1ELb1ELb1EEEEEEEEEvNT_6ParamsE,"",@"SHT_CUDA_INFO"
	.sectionflags	@""
	.align	4


	//----- nvinfo : EIATTR_CUDA_API_VERSION
	.align		4
        /*0000*/ 	.byte	0x04, 0x37
        /*0002*/ 	.short	(.L_600 - .L_599)
.L_599:
        /*0004*/ 	.word	0x00000082


	//----- nvinfo : EIATTR_KPARAM_INFO
	.align		4
.L_600:
        /*0008*/ 	.byte	0x04, 0x17
        /*000a*/ 	.short	(.L_602 - .L_601)
.L_601:
        /*000c*/ 	.word	0x00000000
        /*0010*/ 	.short	0x0000
        /*0012*/ 	.short	0x0000
        /*0014*/ 	.byte	0x00, 0xf0, 0x01, 0x2a


	//----- nvinfo : EIATTR_SPARSE_MMA_MASK
	.align		4
.L_602:
        /*0018*/ 	.byte	0x03, 0x50
        /*001a*/ 	.short	0x0000


	//----- nvinfo : EIATTR_MAXREG_COUNT
	.align		4
        /*001c*/ 	.byte	0x03, 0x1b
        /*001e*/ 	.short	0x00a8


	//----- nvinfo : EIATTR_MERCURY_ISA_VERSION
	.align		4
        /*0020*/ 	.byte	0x03, 0x5f
        /*0022*/ 	.short	0x0101


	//----- nvinfo : EIATTR_VRC_CTA_INIT_COUNT
	.align		4
        /*0024*/ 	.byte	0x02, 0x4a
	.zero		1
	.zero		1


	//----- nvinfo : EIATTR_EXIT_INSTR_OFFSETS
	.align		4
        /*0028*/ 	.byte	0x04, 0x1c
        /*002a*/ 	.short	(.L_604 - .L_603)


	//   ....[0]....
.L_603:
        /*002c*/ 	.word	0x00000010


	//----- nvinfo : EIATTR_MAX_THREADS
	.align		4
.L_604:
        /*0030*/ 	.byte	0x04, 0x05
        /*0032*/ 	.short	(.L_606 - .L_605)
.L_605:
        /*0034*/ 	.word	0x00000180
        /*0038*/ 	.word	0x00000001
        /*003c*/ 	.word	0x00000001


	//----- nvinfo : EIATTR_CBANK_PARAM_SIZE
	.align		4
.L_606:
        /*0040*/ 	.byte	0x03, 0x19
        /*0042*/ 	.short	0x0a80


	//----- nvinfo : EIATTR_PARAM_CBANK
	.align		4
        /*0044*/ 	.byte	0x04, 0x0a
        /*0046*/ 	.short	(.L_608 - .L_607)
	.align		4
.L_607:
        /*0048*/ 	.word	index@(.nv.constant0._ZN7cutlass13device_kernelIN5flash11enable_sm90INS1_16FlashAttnFwdSm90INS1_25CollectiveMainloopFwdSm90ILi2EN4cute5tupleIJNS5_1CILi1EEES8_S8_EEENS6_IJNS7_ILi128EEENS7_ILi224EEESA_EEELi128ENS_12float_e4m3_tEfNS_4arch4Sm90ELb1ELb0ELb0ELb1ELb0ELb0ELb0ELb1ELb1ELb1ELb0ELb0EEENS1_21CollectiveEpilogueFwdINS6_IJSA_SA_SB_EEES9_NS_10bfloat16_tESF_Li256ELb1ELb1ELb0ELb1EEENS1_36VarlenDynamicPersistentTileSchedulerILi128ELi224ELi256ELi128ELb0ELb1ELb1ELb1ELb1ELb1EEEEEEEEEvNT_6ParamsE)
        /*004c*/ 	.short	0x0380
        /*004e*/ 	.short	0x0a80


	//----- nvinfo : EIATTR_SW_WAR
	.align		4
.L_608:
        /*0050*/ 	.byte	0x04, 0x36
        /*0052*/ 	.short	(.L_610 - .L_609)
.L_609:
        /*0054*/ 	.word	0x00000008
.L_610:


//--------------------- .nv.info._ZN7cutlass13device_kernelIN5flash11enable_sm90INS1_16FlashAttnFwdSm90INS1_25CollectiveMainloopFwdSm90ILi2EN4cute5tupleIJNS5_1CILi1EEES8_S8_EEENS6_IJNS7_ILi128EEENS7_ILi224EEESA_EEELi128ENS_12float_e4m3_tEfNS_4arch4Sm90ELb1ELb0ELb0ELb1ELb0ELb1ELb0ELb1ELb1ELb1ELb0ELb0EEENS1_21CollectiveEpilogueFwdINS6_IJSA_SA_SB_EEES9_NS_10bfloat16_tESF_Li256ELb1ELb1ELb0ELb1EEENS1_36VarlenDynamicPersistentTileSchedulerILi128ELi224ELi256ELi128ELb0ELb1ELb1ELb1ELb1ELb1EEEEEEEEEvNT_6ParamsE --------------------------
	.section	.nv.info._ZN7cutlass13device_kernelIN5flash11enable_sm90INS1_16FlashAttnFwdSm90INS1_25CollectiveMainloopFwdSm90ILi2EN4cute5tupleIJNS5_1CILi1EEES8_S8_EEENS6_IJNS7_ILi128EEENS7_ILi224EEESA_EEELi128ENS_12float_e4m3_tEfNS_4arch4Sm90ELb1ELb0ELb0ELb1ELb0ELb1ELb0ELb1ELb1ELb1ELb0ELb0EEENS1_21CollectiveEpilogueFwdINS6_IJSA_SA_SB_EEES9_NS_10bfloat16_tESF_Li256ELb1ELb1ELb0ELb1EEENS1_36VarlenDynamicPersistentTileSchedulerILi128ELi224ELi256ELi128ELb0ELb1ELb1ELb1ELb1ELb1EEEEEEEEEvNT_6ParamsE,"",@"SHT_CUDA_INFO"
	.sectionflags	@""
	.align	4


	//----- nvinfo : EIATTR_CUDA_API_VERSION
	.align		4
        /*0000*/ 	.byte	0x04, 0x37
        /*0002*/ 	.short	(.L_612 - .L_611)
.L_611:
        /*0004*/ 	.word	0x00000082


	//----- nvinfo : EIATTR_KPARAM_INFO
	.align		4
.L_612:
        /*0008*/ 	.byte	0x04, 0x17
        /*000a*/ 	.short	(.L_614 - .L_613)
.L_613:
        /*000c*/ 	.word	0x00000000
        /*0010*/ 	.short	0x0000
        /*0012*/ 	.short	0x0000
        /*0014*/ 	.byte	0x00, 0xf0, 0x01, 0x2a


	//----- nvinfo : EIATTR_SPARSE_MMA_MASK
	.align		4
.L_614:
        /*0018*/ 	.byte	0x03, 0x50
        /*001a*/ 	.short	0x0000


	//----- nvinfo : EIATTR_MAXREG_COUNT
	.align		4
        /*001c*/ 	.byte	0x03, 0x1b
        /*001e*/ 	.short	0x00a8


	//----- nvinfo : EIATTR_MERCURY_ISA_VERSION
	.align		4
        /*0020*/ 	.byte	0x03, 0x5f
        /*0022*/ 	.short	0x0101


	//----- nvinfo : EIATTR_VRC_CTA_INIT_COUNT
	.align		4
        /*0024*/ 	.byte	0x02, 0x4a
	.zero		1
	.zero		1


	//----- nvinfo : EIATTR_EXIT_INSTR_OFFSETS
	.align		4
        /*0028*/ 	.byte	0x04, 0x1c
        /*002a*/ 	.short	(.L_616 - .L_615)


	//   ....[0]....
.L_615:
        /*002c*/ 	.word	0x00000010


	//----- nvinfo : EIATTR_MAX_THREADS
	.align		4
.L_616:
        /*0030*/ 	.byte	0x04, 0x05
        /*0032*/ 	.short	(.L_618 - .L_617)
.L_617:
        /*0034*/ 	.word	0x00000180
        /*0038*/ 	.word	0x00000001
        /*003c*/ 	.word	0x00000001


	//----- nvinfo : EIATTR_CBANK_PARAM_SIZE
	.align		4
.L_618:
        /*0040*/ 	.byte	0x03, 0x19
        /*0042*/ 	.short	0x0a80


	//----- nvinfo : EIATTR_PARAM_CBANK
	.align		4
        /*0044*/ 	.byte	0x04, 0x0a
        /*0046*/ 	.short	(.L_620 - .L_619)
	.align		4
.L_619:
        /*0048*/ 	.word	index@(.nv.constant0._ZN7cutlass13device_kernelIN5flash11enable_sm90INS1_16FlashAttnFwdSm90INS1_25CollectiveMainloopFwdSm90ILi2EN4cute5tupleIJNS5_1CILi1EEES8_S8_EEENS6_IJNS7_ILi128EEENS7_ILi224EEESA_EEELi128ENS_12float_e4m3_tEfNS_4arch4Sm90ELb1ELb0ELb0ELb1ELb0ELb1ELb0ELb1ELb1ELb1ELb0ELb0EEENS1_21CollectiveEpilogueFwdINS6_IJSA_SA_SB_EEES9_NS_10bfloat16_tESF_Li256ELb1ELb1ELb0ELb1EEENS1_36VarlenDynamicPersistentTileSchedulerILi128ELi224ELi256ELi128ELb0ELb1ELb1ELb1ELb1ELb1EEEEEEEEEvNT_6ParamsE)
        /*004c*/ 	.short	0x0380
        /*004e*/ 	.short	0x0a80


	//----- nvinfo : EIATTR_SW_WAR
	.align		4
.L_620:
        /*0050*/ 	.byte	0x04, 0x36
        /*0052*/ 	.short	(.L_622 - .L_621)
.L_621:
        /*0054*/ 	.word	0x00000008
.L_622:


//--------------------- .nv.info._ZN7cutlass13device_kernelIN5flash11enable_sm90INS1_16FlashAttnFwdSm90INS1_25CollectiveMainloopFwdSm90ILi2EN4cute5tupleIJNS5_1CILi1EEES8_S8_EEENS6_IJNS7_ILi192EEENS7_ILi128EEENS7_ILi96EEEEEELi96ENS_12float_e4m3_tEfNS_4arch4Sm90ELb0ELb0ELb0ELb0ELb0ELb0ELb0ELb1ELb1ELb1ELb0ELb0EEENS1_21CollectiveEpilogueFwdINS6_IJSA_SC_SB_EEES9_NS_10bfloat16_tESG_Li384ELb0ELb1ELb0ELb1EEENS1_29StaticPersistentTileSchedulerILb0EEEEEEEEEvNT_6ParamsE --------------------------
	.section	.nv.info._ZN7cutlass13device_kernelIN5flash11enable_sm90INS1_16FlashAttnFwdSm90INS1_25CollectiveMainloopFwdSm90ILi2EN4cute5tupleIJNS5_1CILi1EEES8_S8_EEENS6_IJNS7_ILi192EEENS7_ILi128EEENS7_ILi96EEEEEELi96ENS_12float_e4m3_tEfNS_4arch4Sm90ELb0ELb0ELb0ELb0ELb0ELb0ELb0ELb1ELb1ELb1ELb0ELb0EEENS1_21CollectiveEpilogueFwdINS6_IJSA_SC_SB_EEES9_NS_10bfloat16_tESG_Li384ELb0ELb1ELb0ELb1EEENS1_29StaticPersistentTileSchedulerILb0EEEEEEEEEvNT_6ParamsE,"",@"SHT_CUDA_INFO"
	.sectionflags	@""
	.align	4


	//----- nvinfo : EIATTR_CUDA_API_VERSION
	.align		4
        /*0000*/ 	.byte	0x04, 0x37
        /*0002*/ 	.short	(.L_624 - .L_623)
.L_623:
        /*0004*/ 	.word	0x00000082


	//----- nvinfo : EIATTR_KPARAM_INFO
	.align		4
.L_624:
        /*0008*/ 	.byte	0x04, 0x17
        /*000a*/ 	.short	(.L_626 - .L_625)
.L_625:
        /*000c*/ 	.word	0x00000000
        /*0010*/ 	.short	0x0000
        /*0012*/ 	.short	0x0000
        /*0014*/ 	.byte	0x00, 0xf0, 0x01, 0x28


	//----- nvinfo : EIATTR_SPARSE_MMA_MASK
	.align		4
.L_626:
        /*0018*/ 	.byte	0x03, 0x50
        /*001a*/ 	.short	0x0000


	//----- nvinfo : EIATTR_MAXREG_COUNT
	.align		4
        /*001c*/ 	.byte	0x03, 0x1b
        /*001e*/ 	.short	0x0080


	//----- nvinfo : EIATTR_MERCURY_ISA_VERSION
	.align		4
        /*0020*/ 	.byte	0x03, 0x5f
        /*0022*/ 	.short	0x0101


	//----- nvinfo : EIATTR_VRC_CTA_INIT_COUNT
	.align		4
        /*0024*/ 	.byte	0x02, 0x4a
	.zero		1
	.zero		1


	//----- nvinfo : EIATTR_EXIT_INSTR_OFFSETS
	.align		4
        /*0028*/ 	.byte	0x04, 0x1c
        /*002a*/ 	.short	(.L_628 - .L_627)


	//   ....[0]....
.L_627:
        /*002c*/ 	.word	0x00000010


	//----- nvinfo : EIATTR_MAX_THREADS
	.align		4
.L_628:
        /*0030*/ 	.byte	0x04, 0x05
        /*0032*/ 	.short	(.L_630 - .L_629)
.L_629:
        /*0034*/ 	.word	0x00000200
        /*0038*/ 	.word	0x00000001
        /*003c*/ 	.word	0x00000001


	//----- nvinfo : EIATTR_CBANK_PARAM_SIZE
	.align		4
.L_630:
        /*0040*/ 	.byte	0x03, 0x19
        /*0042*/ 	.short	0x0a00


	//----- nvinfo : EIATTR_PARAM_CBANK
	.align		4
        /*0044*/ 	.byte	0x04, 0x0a
        /*0046*/ 	.short	(.L_632 - .L_631)
	.align		4
.L_631:
        /*0048*/ 	.word	index@(.nv.constant0._ZN7cutlass13device_kernelIN5flash11enable_sm90INS1_16FlashAttnFwdSm90INS1_25CollectiveMainloopFwdSm90ILi2EN4cute5tupleIJNS5_1CILi1EEES8_S8_EEENS6_IJNS7_ILi192EEENS7_ILi128EEENS7_ILi96EEEEEELi96ENS_12float_e4m3_tEfNS_4arch4Sm90ELb0ELb0ELb0ELb0ELb0ELb0ELb0ELb1ELb1ELb1ELb0ELb0EEENS1_21CollectiveEpilogueFwdINS6_IJSA_SC_SB_EEES9_NS_10bfloat16_tESG_Li384ELb0ELb1ELb0ELb1EEENS1_29StaticPersistentTileSchedulerILb0EEEEEEEEEvNT_6ParamsE)
        /*004c*/ 	.short	0x0380
        /*004e*/ 	.short	0x0a00


	//----- nvinfo : EIATTR_SW_WAR
	.align		4
.L_632:
        /*0050*/ 	.byte	0x04, 0x36
        /*0052*/ 	.short	(.L_634 - .L_633)
.L_633:
        /*0054*/ 	.word	0x00000008
.L_634:


//--------------------- .nv.info._ZN7cutlass13device_kernelIN5flash11enable_sm90INS1_16FlashAttnFwdSm90INS1_25CollectiveMainloopFwdSm90ILi2EN4cute5tupleIJNS5_1CILi1EEES8_S8_EEENS6_IJNS7_ILi192EEENS7_ILi128EEENS7_ILi96EEEEEELi96ENS_12float_e4m3_tEfNS_4arch4Sm90ELb0ELb0ELb0ELb1ELb0ELb0ELb0ELb1ELb1ELb1ELb0ELb0EEENS1_21CollectiveEpilogueFwdINS6_IJSA_SC_SB_EEES9_NS_10bfloat16_tESG_Li384ELb1ELb1ELb0ELb1EEENS1_36VarlenDynamicPersistentTileSchedulerILi192ELi128ELi384ELi128ELb0ELb1ELb1ELb0ELb1ELb1EEEEEEEEEvNT_6ParamsE --------------------------
	.section	.nv.info._ZN7cutlass13device_kernelIN5flash11enable_sm90INS1_16FlashAttnFwdSm90INS1_25CollectiveMainloopFwdSm90ILi2EN4cute5tupleIJNS5_1CILi1EEES8_S8_EEENS6_IJNS7_ILi192EEENS7_ILi128EEENS7_ILi96EEEEEELi96ENS_12float_e4m3_tEfNS_4arch4Sm90ELb0ELb0ELb0ELb1ELb0ELb0ELb0ELb1ELb1ELb1ELb0ELb0EEENS1_21CollectiveEpilogueFwdINS6_IJSA_SC_SB_EEES9_NS_10bfloat16_tESG_Li384ELb1ELb1ELb0ELb1EEENS1_36VarlenDynamicPersistentTileSchedulerILi192ELi128ELi384ELi128ELb0ELb1ELb1ELb0ELb1ELb1EEEEEEEEEvNT_6ParamsE,"",@"SHT_CUDA_INFO"
	.sectionflags	@""
	.align	4


	//----- nvinfo : EIATTR_CUDA_API_VERSION
	.align		4
        /*0000*/ 	.byte	0x04, 0x37
        /*0002*/ 	.short	(.L_636 - .L_635)
.L_635:
        /*0004*/ 	.word	0x00000082


	//----- nvinfo : EIATTR_KPARAM_INFO
	.align		4
.L_636:
        /*0008*/ 	.byte	0x04, 0x17
        /*000a*/ 	.short	(.L_638 - .L_637)
.L_637:
        /*000c*/ 	.word	0x00000000
        /*0010*/ 	.short	0x0000
        /*0012*/ 	.short	0x0000
        /*0014*/ 	.byte	0x00, 0xf0, 0x01, 0x2a


	//----- nvinfo : EIATTR_SPARSE_MMA_MASK
	.align		4
.L_638:
        /*0018*/ 	.byte	0x03, 0x50
        /*001a*/ 	.short	0x0000


	//----- nvinfo : EIATTR_MAXREG_COUNT
	.align		4
        /*001c*/ 	.byte	0x03, 0x1b
        /*001e*/ 	.short	0x0080


	//----- nvinfo : EIATTR_MERCURY_ISA_VERSION
	.align		4
        /*0020*/ 	.byte	0x03, 0x5f
        /*0022*/ 	.short	0x0101


	//----- nvinfo : EIATTR_VRC_CTA_INIT_COUNT
	.align		4
        /*0024*/ 	.byte	0x02, 0x4a
	.zero		1
	.zero		1


	//----- nvinfo : EIATTR_EXIT_INSTR_OFFSETS
	.align		4
        /*0028*/ 	.byte	0x04, 0x1c
        /*002a*/ 	.short	(.L_640 - .L_639)


	//   ....[0]....
.L_639:
        /*002c*/ 	.word	0x00000010


	//----- nvinfo : EIATTR_MAX_THREADS
	.align		4
.L_640:
        /*0030*/ 	.byte	0x04, 0x05
        /*0032*/ 	.short	(.L_642 - .L_641)
.L_641:
        /*0034*/ 	.word	0x00000200
        /*0038*/ 	.word	0x00000001
        /*003c*/ 	.word	0x00000001


	//----- nvinfo : EIATTR_CBANK_PARAM_SIZE
	.align		4
.L_642:
        /*0040*/ 	.byte	0x03, 0x19
        /*0042*/ 	.short	0x0a80


	//----- nvinfo : EIATTR_PARAM_CBANK
	.align		4
        /*0044*/ 	.byte	0x04, 0x0a
        /*0046*/ 	.short	(.L_644 - .L_643)
	.align		4
.L_643:
        /*0048*/ 	.word	index@(.nv.constant0._ZN7cutlass13device_kernelIN5flash11enable_sm90INS1_16FlashAttnFwdSm90INS1_25CollectiveMainloopFwdSm90ILi2EN4cute5tupleIJNS5_1CILi1EEES8_S8_EEENS6_IJNS7_ILi192EEENS7_ILi128EEENS7_ILi96EEEEEELi96ENS_12float_e4m3_tEfNS_4arch4Sm90ELb0ELb0ELb0ELb1ELb0ELb0ELb0ELb1ELb1ELb1ELb0ELb0EEENS1_21CollectiveEpilogueFwdINS6_IJSA_SC_SB_EEES9_NS_10bfloat16_tESG_Li384ELb1ELb1ELb0ELb1EEENS1_36VarlenDynamicPersistentTileSchedulerILi192ELi128ELi384ELi128ELb0ELb1ELb1ELb0ELb1ELb1EEEEEEEEEvNT_6ParamsE)
        /*004c*/ 	.short	0x0380
        /*004e*/ 	.short	0x0a80


	//----- nvinfo : EIATTR_SW_WAR
	.align		4
.L_644:
        /*0050*/ 	.byte	0x04, 0x36
        /*0052*/ 	.short	(.L_646 - .L_645)
.L_645:
        /*0054*/ 	.word	0x00000008
.L_646:


//--------------------- .nv.info._ZN7cutlass13device_kernelIN5flash11enable_sm90INS1_16FlashAttnFwdSm90INS1_25CollectiveMainloopFwdSm90ILi2EN4cute5tupleIJNS5_1CILi1EEES8_S8_EEENS6_IJNS7_ILi192EEENS7_ILi128EEENS7_ILi96EEEEEELi96ENS_12float_e4m3_tEfNS_4arch4Sm90ELb0ELb0ELb0ELb1ELb0ELb1ELb0ELb1ELb1ELb1ELb0ELb0EEENS1_21CollectiveEpilogueFwdINS6_IJSA_SC_SB_EEES9_NS_10bfloat16_tESG_Li384ELb1ELb1ELb0ELb1EEENS1_36VarlenDynamicPersistentTileSchedulerILi192ELi128ELi384ELi128ELb0ELb1ELb1ELb0ELb1ELb1EEEEEEEEEvNT_6ParamsE --------------------------
	.section	.nv.info._ZN7cutlass13device_kernelIN5flash11enable_sm90INS1_16FlashAttnFwdSm90INS1_25CollectiveMainloopFwdSm90ILi2EN4cute5tupleIJNS5_1CILi1EEES8_S8_EEENS6_IJNS7_ILi192EEENS7_ILi128EEENS7_ILi96EEEEEELi96ENS_12float_e4m3_tEfNS_4arch4Sm90ELb0ELb0ELb0ELb1ELb0ELb1ELb0ELb1ELb1ELb1ELb0ELb0EEENS1_21CollectiveEpilogueFwdINS6_IJSA_SC_SB_EEES9_NS_10bfloat16_tESG_Li384ELb1ELb1ELb0ELb1EEENS1_36VarlenDynamicPersistentTileSchedulerILi192ELi128ELi384ELi128ELb0ELb1ELb1ELb0ELb1ELb1EEEEEEEEEvNT_6ParamsE,"",@"SHT_CUDA_INFO"
	.sectionflags	@""
	.align	4


	//----- nvinfo : EIATTR_CUDA_API_VERSION
	.align		4
        /*0000*/ 	.byte	0x04, 0x37
        /*0002*/ 	.short	(.L_648 - .L_647)
.L_647:
        /*0004*/ 	.word	0x00000082


	//----- nvinfo : EIATTR_KPARAM_INFO
	.align		4
.L_648:
        /*0008*/ 	.byte	0x04, 0x17
        /*000a*/ 	.short	(.L_650 - .L_649)
.L_649:
        /*000c*/ 	.word	0x00000000
        /*0010*/ 	.short	0x0000
        /*0012*/ 	.short	0x0000
        /*0014*/ 	.byte	0x00, 0xf0, 0x01, 0x2a


	//----- nvinfo : EIATTR_SPARSE_MMA_MASK
	.align		4
.L_650:
        /*0018*/ 	.byte	0x03, 0x50
        /*001a*/ 	.short	0x0000


	//----- nvinfo : EIATTR_MAXREG_COUNT
	.align		4
        /*001c*/ 	.byte	0x03, 0x1b
        /*001e*/ 	.short	0x0080


	//----- nvinfo : EIATTR_MERCURY_ISA_VERSION
	.align		4
        /*0020*/ 	.byte	0x03, 0x5f
        /*0022*/ 	.short	0x0101


	//----- nvinfo : EIATTR_VRC_CTA_INIT_COUNT
	.align		4
        /*0024*/ 	.byte	0x02, 0x4a
	.zero		1
	.zero		1


	//----- nvinfo : EIATTR_EXIT_INSTR_OFFSETS
	.align		4
        /*0028*/ 	.byte	0x04, 0x1c
        /*002a*/ 	.short	(.L_652 - .L_651)


	//   ....[0]....
.L_651:
        /*002c*/ 	.word	0x00000010


	//----- nvinfo : EIATTR_MAX_THREADS
	.align		4
.L_652:
        /*0030*/ 	.byte	0x04, 0x05
        /*0032*/ 	.short	(.L_654 - .L_653)
.L_653:
        /*0034*/ 	.word	0x00000200
        /*0038*/ 	.word	0x00000001
        /*003c*/ 	.word	0x00000001


	//----- nvinfo : EIATTR_CBANK_PARAM_SIZE
	.align		4
.L_654:
        /*0040*/ 	.byte	0x03, 0x19
        /*0042*/ 	.short	0x0a80


	//----- nvinfo : EIATTR_PARAM_CBANK
	.align		4
        /*0044*/ 	.byte	0x04, 0x0a
        /*0046*/ 	.short	(.L_656 - .L_655)
	.align		4
.L_655:
        /*0048*/ 	.word	index@(.nv.constant0._ZN7cutlass13device_kernelIN5flash11enable_sm90INS1_16FlashAttnFwdSm90INS1_25CollectiveMainloopFwdSm90ILi2EN4cute5tupleIJNS5_1CILi1EEES8_S8_EEENS6_IJNS7_ILi192EEENS7_ILi128EEENS7_ILi96EEEEEELi96ENS_12float_e4m3_tEfNS_4arch4Sm90ELb0ELb0ELb0ELb1ELb0ELb1ELb0ELb1ELb1ELb1ELb0ELb0EEENS1_21CollectiveEpilogueFwdINS6_IJSA_SC_SB_EEES9_NS_10bfloat16_tESG_Li384ELb1ELb1ELb0ELb1EEENS1_36VarlenDynamicPersistentTileSchedulerILi192ELi128ELi384ELi128ELb0ELb1ELb1ELb0ELb1ELb1EEEEEEEEEvNT_6ParamsE)
        /*004c*/ 	.short	0x0380
        /*004e*/ 	.short	0x0a80


	//----- nvinfo : EIATTR_SW_WAR
	.align		4
.L_656:
        /*0050*/ 	.byte	0x04, 0x36
        /*0052*/ 	.short	(.L_658 - .L_657)
.L_657:
        /*0054*/ 	.word	0x00000008
.L_658:


//--------------------- .nv.info._ZN7cutlass13device_kernelIN5flash11enable_sm90INS1_16FlashAttnFwdSm90INS1_25CollectiveMainloopFwdSm90ILi2EN4cute5tupleIJNS5_1CILi1EEES8_S8_EEENS6_IJNS7_ILi192EEENS7_ILi128EEENS7_ILi96EEEEEELi96ENS_12float_e4m3_tEfNS_4arch4Sm90ELb0ELb1ELb0ELb0ELb0ELb0ELb0ELb1ELb1ELb1ELb0ELb0EEENS1_21CollectiveEpilogueFwdINS6_IJSA_SC_SB_EEES9_NS_10bfloat16_tESG_Li384ELb0ELb1ELb0ELb1EEENS1_30DynamicPersistentTileSchedulerILi384ELi128ELb0ELb1ELb1EEEEEEEEEvNT_6ParamsE --------------------------
	.section	.nv.info._ZN7cutlass13device_kernelIN5flash11enable_sm90INS1_16FlashAttnFwdSm90INS1_25CollectiveMainloopFwdSm90ILi2EN4cute5tupleIJNS5_1CILi1EEES8_S8_EEENS6_IJNS7_ILi192EEENS7_ILi128EEENS7_ILi96EEEEEELi96ENS_12float_e4m3_tEfNS_4arch4Sm90ELb0ELb1ELb0ELb0ELb0ELb0ELb0ELb1ELb1ELb1ELb0ELb0EEENS1_21CollectiveEpilogueFwdINS6_IJSA_SC_SB_EEES9_NS_10bfloat16_tESG_Li384ELb0ELb1ELb0ELb1EEENS1_30DynamicPersistentTileSchedulerILi384ELi128ELb0ELb1ELb1EEEEEEEEEvNT_6ParamsE,"",@"SHT_CUDA_INFO"
	.sectionflags	@""
	.align	4


	//----- nvinfo : EIATTR_CUDA_API_VERSION
	.align		4
        /*0000*/ 	.byte	0x04, 0x37
        /*0002*/ 	.short	(.L_660 - .L_659)
.L_659:
        /*0004*/ 	.word	0x00000082


	//----- nvinfo : EIATTR_KPARAM_INFO
	.align		4
.L_660:
        /*0008*/ 	.byte	0x04, 0x17
        /*000a*/ 	.short	(.L_662 - .L_661)
.L_661:
        /*000c*/ 	.word	0x00000000
        /*0010*/ 	.short	0x0000
        /*0012*/ 	.short	0x0000
        /*0014*/ 	.byte	0x00, 0xf0, 0x01, 0x2a


	//----- nvinfo : EIATTR_SPARSE_MMA_MASK
	.align		4
.L_662:
        /*0018*/ 	.byte	0x03, 0x50
        /*001a*/ 	.short	0x0000


	//----- nvinfo : EIATTR_MAXREG_COUNT
	.align		4
        /*001c*/ 	.byte	0x03, 0x1b
        /*001e*/ 	.short	0x0080


	//----- nvinfo : EIATTR_MERCURY_ISA_VERSION
	.align		4
        /*0020*/ 	.byte	0x03, 0x5f
        /*0022*/ 	.short	0x0101


	//----- nvinfo : EIATTR_VRC_CTA_INIT_COUNT
	.align		4
        /*0024*/ 	.byte	0x02, 0x4a
	.zero		1
	.zero		1


	//----- nvinfo : EIATTR_EXIT_INSTR_OFFSETS
	.align		4
        /*0028*/ 	.byte	0x04, 0x1c
        /*002a*/ 	.short	(.L_664 - .L_663)


	//   ....[0]....
.L_663:
        /*002c*/ 	.word	0x00000010


	//----- nvinfo : EIATTR_MAX_THREADS
	.align		4
.L_664:
        /*0030*/ 	.byte	0x04, 0x05
        /*0032*/ 	.short	(.L_666 - .L_665)
.L_665:
        /*0034*/ 	.word	0x00000200
        /*0038*/ 	.word	0x00000001
        /*003c*/ 	.word	0x00000001


	//----- nvinfo : EIATTR_CBANK_PARAM_SIZE
	.align		4
.L_666:
        /*0040*/ 	.byte	0x03, 0x19
        /*0042*/ 	.short	0x0a80


	//----- nvinfo : EIATTR_PARAM_CBANK
	.align		4
        /*0044*/ 	.byte	0x04, 0x0a
        /*0046*/ 	.short	(.L_668 - .L_667)
	.align		4
.L_667:
        /*0048*/ 	.word	index@(.nv.constant0._ZN7cutlass13device_kernelIN5flash11enable_sm90INS1_16FlashAttnFwdSm90INS1_25CollectiveMainloopFwdSm90ILi2EN4cute5tupleIJNS5_1CILi1EEES8_S8_EEENS6_IJNS7_ILi192EEENS7_ILi128EEENS7_ILi96EEEEEELi96ENS_12float_e4m3_tEfNS_4arch4Sm90ELb0ELb1ELb0ELb0ELb0ELb0ELb0ELb1ELb1ELb1ELb0ELb0EEENS1_21CollectiveEpilogueFwdINS6_IJSA_SC_SB_EEES9_NS_10bfloat16_tESG_Li384ELb0ELb1ELb0ELb1EEENS1_30DynamicPersistentTileSchedulerILi384ELi128ELb0ELb1ELb1EEEEEEEEEvNT_6ParamsE)
        /*004c*/ 	.short	0x0380
        /*004e*/ 	.short	0x0a80


	//----- nvinfo : EIATTR_SW_WAR
	.align		4
.L_668:
        /*0050*/ 	.byte	0x04, 0x36
        /*0052*/ 	.short	(.L_670 - .L_669)
.L_669:
        /*0054*/ 	.word	0x00000008
.L_670:


//--------------------- .nv.info._ZN7cutlass13device_kernelIN5flash11enable_sm90INS1_16FlashAttnFwdSm90INS1_25CollectiveMainloopFwdSm90ILi2EN4cute5tupleIJNS5_1CILi1EEES8_S8_EEENS6_IJNS7_ILi192EEENS7_ILi128EEENS7_ILi96EEEEEELi96ENS_12float_e4m3_tEfNS_4arch4Sm90ELb0ELb1ELb0ELb1ELb0ELb0ELb0ELb1ELb1ELb1ELb0ELb0EEENS1_21CollectiveEpilogueFwdINS6_IJSA_SC_SB_EEES9_NS_10bfloat16_tESG_Li384ELb1ELb1ELb0ELb1EEENS1_36VarlenDynamicPersistentTileSchedulerILi192ELi128ELi384ELi128ELb0ELb1ELb1ELb1ELb0ELb1EEEEEEEEEvNT_6ParamsE --------------------------
	.section	.nv.info._ZN7cutlass13device_kernelIN5flash11enable_sm90INS1_16FlashAttnFwdSm90INS1_25CollectiveMainloopFwdSm90ILi2EN4cute5tupleIJNS5_1CILi1EEES8_S8_EEENS6_IJNS7_ILi192EEENS7_ILi128EEENS7_ILi96EEEEEELi96ENS_12float_e4m3_tEfNS_4arch4Sm90ELb0ELb1ELb0ELb1ELb0ELb0ELb0ELb1ELb1ELb1ELb0ELb0EEENS1_21CollectiveEpilogueFwdINS6_IJSA_SC_SB_EEES9_NS_10bfloat16_tESG_Li384ELb1ELb1ELb0ELb1EEENS1_36VarlenDynamicPersistentTileSchedulerILi192ELi128ELi384ELi128ELb0ELb1ELb1ELb1ELb0ELb1EEEEEEEEEvNT_6ParamsE,"",@"SHT_CUDA_INFO"
	.sectionflags	@""
	.align	4


	//----- nvinfo : EIATTR_CUDA_API_VERSION
	.align		4
        /*0000*/ 	.byte	0x04, 0x37
        /*0002*/ 	.short	(.L_672 - .L_671)
.L_671:
        /*0004*/ 	.word	0x00000082


	//----- nvinfo : EIATTR_KPARAM_INFO
	.align		4
.L_672:
        /*0008*/ 	.byte	0x04, 0x17
        /*000a*/ 	.short	(.L_674 - .L_673)
.L_673:
        /*000c*/ 	.word	0x00000000
        /*0010*/ 	.short	0x0000
        /*0012*/ 	.short	0x0000
        /*0014*/ 	.byte	0x00, 0xf0, 0x01, 0x2a


	//----- nvinfo : EIATTR_SPARSE_MMA_MASK
	.align		4
.L_674:
        /*0018*/ 	.byte	0x03, 0x50
        /*001a*/ 	.short	0x0000


	//----- nvinfo : EIATTR_MAXREG_COUNT
	.align		4
        /*001c*/ 	.byte	0x03, 0x1b
        /*001e*/ 	.short	0x0080


	//----- nvinfo : EIATTR_MERCURY_ISA_VERSION
	.align		4
        /*0020*/ 	.byte	0x03, 0x5f
        /*0022*/ 	.short	0x0101


	//----- nvinfo : EIATTR_VRC_CTA_INIT_COUNT
	.align		4
        /*0024*/ 	.byte	0x02, 0x4a
	.zero		1
	.zero		1


	//----- nvinfo : EIATTR_EXIT_INSTR_OFFSETS
	.align		4
        /*0028*/ 	.byte	0x04, 0x1c
        /*002a*/ 	.short	(.L_676 - .L_675)


	//   ....[0]....
.L_675:
        /*002c*/ 	.word	0x00000010


	//----- nvinfo : EIATTR_MAX_THREADS
	.align		4
.L_676:
        /*0030*/ 	.byte	0x04, 0x05
        /*0032*/ 	.short	(.L_678 - .L_677)
.L_677:
        /*0034*/ 	.word	0x00000200
        /*0038*/ 	.word	0x00000001
        /*003c*/ 	.word	0x00000001


	//----- nvinfo : EIATTR_CBANK_PARAM_SIZE
	.align		4
.L_678:
        /*0040*/ 	.byte	0x03, 0x19
        /*0042*/ 	.short	0x0a80


	//----- nvinfo : EIATTR_PARAM_CBANK
	.align		4
        /*0044*/ 	.byte	0x04, 0x0a
        /*0046*/ 	.short	(.L_680 - .L_679)
	.align		4
.L_679:
        /*0048*/ 	.word	index@(.nv.constant0._ZN7cutlass13device_kernelIN5flash11enable_sm90INS1_16FlashAttnFwdSm90INS1_25CollectiveMainloopFwdSm90ILi2EN4cute5tupleIJNS5_1CILi1EEES8_S8_EEENS6_IJNS7_ILi192EEENS7_ILi128EEENS7_ILi96EEEEEELi96ENS_12float_e4m3_tEfNS_4arch4Sm90ELb0ELb1ELb0ELb1ELb0ELb0ELb0ELb1ELb1ELb1ELb0ELb0EEENS1_21CollectiveEpilogueFwdINS6_IJSA_SC_SB_EEES9_NS_10bfloat16_tESG_Li384ELb1ELb1ELb0ELb1EEENS1_36VarlenDynamicPersistentTileSchedulerILi192ELi128ELi384ELi128ELb0ELb1ELb1ELb1ELb0ELb1EEEEEEEEEvNT_6ParamsE)
        /*004c*/ 	.short	0x0380
        /*004e*/ 	.short	0x0a80


	//----- nvinfo : EIATTR_SW_WAR
	.align		4
.L_680:
        /*0050*/ 	.byte	0x04, 0x36
        /*0052*/ 	.short	(.L_682 - .L_681)
.L_681:
        /*0054*/ 	.word	0x00000008
.L_682:


//--------------------- .nv.info._ZN7cutlass13device_kernelIN5flash11enable_sm90INS1_16FlashAttnFwdSm90INS1_25CollectiveMainloopFwdSm90ILi2EN4cute5tupleIJNS5_1CILi1EEES8_S8_EEENS6_IJNS7_ILi192EEENS7_ILi128EEENS7_ILi96EEEEEELi96ENS_12float_e4m3_tEfNS_4arch4Sm90ELb0ELb1ELb0ELb1ELb0ELb1ELb0ELb1ELb1ELb1ELb0ELb0EEENS1_21CollectiveEpilogueFwdINS6_IJSA_SC_SB_EEES9_NS_10bfloat16_tESG_Li384ELb1ELb1ELb0ELb1EEENS1_36VarlenDynamicPersistentTileSchedulerILi192ELi128ELi384ELi128ELb0ELb1ELb1ELb1ELb0ELb1EEEEEEEEEvNT_6ParamsE --------------------------
	.section	.nv.info._ZN7cutlass13device_kernelIN5flash11enable_sm90INS1_16FlashAttnFwdSm90INS1_25CollectiveMainloopFwdSm90ILi2EN4cute5tupleIJNS5_1CILi1EEES8_S8_EEENS6_IJNS7_ILi192EEENS7_ILi128EEENS7_ILi96EEEEEELi96ENS_12float_e4m3_tEfNS_4arch4Sm90ELb0ELb1ELb0ELb1ELb0ELb1ELb0ELb1ELb1ELb1ELb0ELb0EEENS1_21CollectiveEpilogueFwdINS6_IJSA_SC_SB_EEES9_NS_10bfloat16_tESG_Li384ELb1ELb1ELb0ELb1EEENS1_36VarlenDynamicPersistentTileSchedulerILi192ELi128ELi384ELi128ELb0ELb1ELb1ELb1ELb0ELb1EEEEEEEEEvNT_6ParamsE,"",@"SHT_CUDA_INFO"
	.sectionflags	@""
	.align	4


	//----- nvinfo : EIATTR_CUDA_API_VERSION
	.align		4
        /*0000*/ 	.byte	0x04, 0x37
        /*0002*/ 	.short	(.L_684 - .L_683)
.L_683:
        /*0004*/ 	.word	0x00000082


	//----- nvinfo : EIATTR_KPARAM_INFO
	.align		4
.L_684:
        /*0008*/ 	.byte	0x04, 0x17
        /*000a*/ 	.short	(.L_686 - .L_685)
.L_685:
        /*000c*/ 	.word	0x00000000
        /*0010*/ 	.short	0x0000
        /*0012*/ 	.short	0x0000
        /*0014*/ 	.byte	0x00, 0xf0, 0x01, 0x2a


	//----- nvinfo : EIATTR_SPARSE_MMA_MASK
	.align		4
.L_686:
        /*0018*/ 	.byte	0x03, 0x50
        /*001a*/ 	.short	0x0000


	//----- nvinfo : EIATTR_MAXREG_COUNT
	.align		4
        /*001c*/ 	.byte	0x03, 0x1b
        /*001e*/ 	.short	0x0080


	//----- nvinfo : EIATTR_MERCURY_ISA_VERSION
	.align		4
        /*0020*/ 	.byte	0x03, 0x5f
        /*0022*/ 	.short	0x0101


	//----- nvinfo : EIATTR_VRC_CTA_INIT_COUNT
	.align		4
        /*0024*/ 	.byte	0x02, 0x4a
	.zero		1
	.zero		1


	//----- nvinfo : EIATTR_EXIT_INSTR_OFFSETS
	.align		4
        /*0028*/ 	.byte	0x04, 0x1c
        /*002a*/ 	.short	(.L_688 - .L_687)


	//   ....[0]....
.L_687:
        /*002c*/ 	.word	0x00000010


	//----- nvinfo : EIATTR_MAX_THREADS
	.align		4
.L_688:
        /*0030*/ 	.byte	0x04, 0x05
        /*0032*/ 	.short	(.L_690 - .L_689)
.L_689:
        /*0034*/ 	.word	0x00000200
        /*0038*/ 	.word	0x00000001
        /*003c*/ 	.word	0x00000001


	//----- nvinfo : EIATTR_CBANK_PARAM_SIZE
	.align		4
.L_690:
        /*0040*/ 	.byte	0x03, 0x19
        /*0042*/ 	.short	0x0a80


	//----- nvinfo : EIATTR_PARAM_CBANK
	.align		4
        /*0044*/ 	.byte	0x04, 0x0a
        /*0046*/ 	.short	(.L_692 - .L_691)
	.align		4
.L_691:
        /*0048*/ 	.word	index@(.nv.constant0._ZN7cutlass13device_kernelIN5flash11enable_sm90INS1_16FlashAttnFwdSm90INS1_25CollectiveMainloopFwdSm90ILi2EN4cute5tupleIJNS5_1CILi1EEES8_S8_EEENS6_IJNS7_ILi192EEENS7_ILi128EEENS7_ILi96EEEEEELi96ENS_12float_e4m3_tEfNS_4arch4Sm90ELb0ELb1ELb0ELb1ELb0ELb1ELb0ELb1ELb1ELb1ELb0ELb0EEENS1_21CollectiveEpilogueFwdINS6_IJSA_SC_SB_EEES9_NS_10bfloat16_tESG_Li384ELb1ELb1ELb0ELb1EEENS1_36VarlenDynamicPersistentTileSchedulerILi192ELi128ELi384ELi128ELb0ELb1ELb1ELb1ELb0ELb1EEEEEEEEEvNT_6ParamsE)
        /*004c*/ 	.short	0x0380
        /*004e*/ 	.short	0x0a80


	//----- nvinfo : EIATTR_SW_WAR
	.align		4
.L_692:
        /*0050*/ 	.byte	0x04, 0x36
        /*0052*/ 	.short	(.L_694 - .L_693)
.L_693:
        /*0054*/ 	.word	0x00000008
.L_694:


//--------------------- .nv.info._ZN7cutlass13device_kernelIN5flash11enable_sm90INS1_16FlashAttnFwdSm90INS1_25CollectiveMainloopFwdSm90ILi2EN4cute5tupleIJNS5_1CILi1EEES8_S8_EEENS6_IJNS7_ILi192EEENS7_ILi128EEENS7_ILi96EEEEEELi96ENS_12float_e4m3_tEfNS_4arch4Sm90ELb1ELb0ELb0ELb0ELb0ELb0ELb0ELb1ELb1ELb1ELb0ELb0EEENS1_21CollectiveEpilogueFwdINS6_IJSA_SC_SB_EEES9_NS_10bfloat16_tESG_Li384ELb0ELb1ELb0ELb1EEENS1_30DynamicPersistentTileSchedulerILi384ELi128ELb0ELb1ELb1EEEEEEEEEvNT_6ParamsE --------------------------
	.section	.nv.info._ZN7cutlass13device_kernelIN5flash11enable_sm90INS1_16FlashAttnFwdSm90INS1_25CollectiveMainloopFwdSm90ILi2EN4cute5tupleIJNS5_1CILi1EEES8_S8_EEENS6_IJNS7_ILi192EEENS7_ILi128EEENS7_ILi96EEEEEELi96ENS_12float_e4m3_tEfNS_4arch4Sm90ELb1ELb0ELb0ELb0ELb0ELb0ELb0ELb1ELb1ELb1ELb0ELb0EEENS1_21CollectiveEpilogueFwdINS6_IJSA_SC_SB_EEES9_NS_10bfloat16_tESG_Li384ELb0ELb1ELb0ELb1EEENS1_30DynamicPersistentTileSchedulerILi384ELi128ELb0ELb1ELb1EEEEEEEEEvNT_6ParamsE,"",@"SHT_CUDA_INFO"
	.sectionflags	@""
	.align	4


	//----- nvinfo : EIATTR_CUDA_API_VERSION
	.align		4
        /*0000*/ 	.byte	0x04, 0x37
        /*0002*/ 	.short	(.L_696 - .L_695)
.L_695:
        /*0004*/ 	.word	0x00000082


	//----- nvinfo : EIATTR_KPARAM_INFO
	.align		4
.L_696:
        /*0008*/ 	.byte	0x04, 0x17
        /*000a*/ 	.short	(.L_698 - .L_697)
.L_697:
        /*000c*/ 	.word	0x00000000
        /*0010*/ 	.short	0x0000
        /*0012*/ 	.short	0x0000
        /*0014*/ 	.byte	0x00, 0xf0, 0x01, 0x2a


	//----- nvinfo : EIATTR_SPARSE_MMA_MASK
	.align		4
.L_698:
        /*0018*/ 	.byte	0x03, 0x50
        /*001a*/ 	.short	0x0000


	//----- nvinfo : EIATTR_MAXREG_COUNT
	.align		4
        /*001c*/ 	.byte	0x03, 0x1b
        /*001e*/ 	.short	0x0080


	//----- nvinfo : EIATTR_MERCURY_ISA_VERSION
	.align		4
        /*0020*/ 	.byte	0x03, 0x5f
        /*0022*/ 	.short	0x0101


	//----- nvinfo : EIATTR_VRC_CTA_INIT_COUNT
	.align		4
        /*0024*/ 	.byte	0x02, 0x4a
	.zero		1
	.zero		1


	//----- nvinfo : EIATTR_EXIT_INSTR_OFFSETS
	.align		4
        /*0028*/ 	.byte	0x04, 0x1c
        /*002a*/ 	.short	(.L_700 - .L_699)


	//   ....[0]....
.L_699:
        /*002c*/ 	.word	0x00000010


	//----- nvinfo : EIATTR_MAX_THREADS
	.align		4
.L_700:
        /*0030*/ 	.byte	0x04, 0x05
        /*0032*/ 	.short	(.L_702 - .L_701)
.L_701:
        /*0034*/ 	.word	0x00000200
        /*0038*/ 	.word	0x00000001
        /*003c*/ 	.word	0x00000001


	//----- nvinfo : EIATTR_CBANK_PARAM_SIZE
	.align		4
.L_702:
        /*0040*/ 	.byte	0x03, 0x19
        /*0042*/ 	.short	0x0a80


	//----- nvinfo : EIATTR_PARAM_CBANK
	.align		4
        /*0044*/ 	.byte	0x04, 0x0a
        /*0046*/ 	.short	(.L_704 - .L_703)
	.align		4
.L_703:
        /*0048*/ 	.word	index@(.nv.constant0._ZN7cutlass13device_kernelIN5flash11enable_sm90INS1_16FlashAttnFwdSm90INS1_25CollectiveMainloopFwdSm90ILi2EN4cute5tupleIJNS5_1CILi1EEES8_S8_EEENS6_IJNS7_ILi192EEENS7_ILi128EEENS7_ILi96EEEEEELi96ENS_12float_e4m3_tEfNS_4arch4Sm90ELb1ELb0ELb0ELb0ELb0ELb0ELb0ELb1ELb1ELb1ELb0ELb0EEENS1_21CollectiveEpilogueFwdINS6_IJSA_SC_SB_EEES9_NS_10bfloat16_tESG_Li384ELb0ELb1ELb0ELb1EEENS1_30DynamicPersistentTileSchedulerILi384ELi128ELb0ELb1ELb1EEEEEEEEEvNT_6ParamsE)
        /*004c*/ 	.short	0x0380
        /*004e*/ 	.short	0x0a80


	//----- nvinfo : EIATTR_SW_WAR
	.align		4
.L_704:
        /*0050*/ 	.byte	0x04, 0x36
        /*0052*/ 	.short	(.L_706 - .L_705)
.L_705:
        /*0054*/ 	.word	0x00000008
.L_706:


//--------------------- .nv.info._ZN7cutlass13device_kernelIN5flash11enable_sm90INS1_16FlashAttnFwdSm90INS1_25CollectiveMainloopFwdSm90ILi2EN4cute5tupleIJNS5_1CILi1EEES8_S8_EEENS6_IJNS7_ILi192EEENS7_ILi128EEENS7_ILi96EEEEEELi96ENS_12float_e4m3_tEfNS_4arch4Sm90ELb1ELb0ELb0ELb1ELb0ELb0ELb0ELb1ELb1ELb1ELb0ELb0EEENS1_21CollectiveEpilogueFwdINS6_IJSA_SC_SB_EEES9_NS_10bfloat16_tESG_Li384ELb1ELb1ELb0ELb1EEENS1_36VarlenDynamicPersistentTileSchedulerILi192ELi128ELi384ELi128ELb0ELb1ELb1ELb1ELb1ELb1EEEEEEEEEvNT_6ParamsE --------------------------
	.section	.nv.info._ZN7cutlass13device_kernelIN5flash11enable_sm90INS1_16FlashAttnFwdSm90INS1_25CollectiveMainloopFwdSm90ILi2EN4cute5tupleIJNS5_1CILi1EEES8_S8_EEENS6_IJNS7_ILi192EEENS7_ILi128EEENS7_ILi96EEEEEELi96ENS_12float_e4m3_tEfNS_4arch4Sm90ELb1ELb0ELb0ELb1ELb0ELb0ELb0ELb1ELb1ELb1ELb0ELb0EEENS1_21CollectiveEpilogueFwdINS6_IJSA_SC_SB_EEES9_NS_10bfloat16_tESG_Li384ELb1ELb1ELb0ELb1EEENS1_36VarlenDynamicPersistentTileSchedulerILi192ELi128ELi384ELi128ELb0ELb1ELb1ELb1ELb1ELb1EEEEEEEEEvNT_6ParamsE,"",@"SHT_CUDA_INFO"
	.sectionflags	@""
	.align	4


	//----- nvinfo : EIATTR_CUDA_API_VERSION
	.align		4
        /*0000*/ 	.byte	0x04, 0x37
        /*0002*/ 	.short	(.L_708 - .L_707)
.L_707:
        /*0004*/ 	.word	0x00000082


	//----- nvinfo : EIATTR_KPARAM_INFO
	.align		4
.L_708:
        /*0008*/ 	.byte	0x04, 0x17
        /*000a*/ 	.short	(.L_710 - .L_709)
.L_709:
        /*000c*/ 	.word	0x00000000
        /*0010*/ 	.short	0x0000
        /*0012*/ 	.short	0x0000
        /*0014*/ 	.byte	0x00, 0xf0, 0x01, 0x2a


	//----- nvinfo : EIATTR_SPARSE_MMA_MASK
	.align		4
.L_710:
        /*0018*/ 	.byte	0x03, 0x50
        /*001a*/ 	.short	0x0000


	//----- nvinfo : EIATTR_MAXREG_COUNT
	.align		4
        /*001c*/ 	.byte	0x03, 0x1b
        /*001e*/ 	.short	0x0080


	//----- nvinfo : EIATTR_MERCURY_ISA_VERSION
	.align		4
        /*0020*/ 	.byte	0x03, 0x5f
        /*0022*/ 	.short	0x0101


	//----- nvinfo : EIATTR_VRC_CTA_INIT_COUNT
	.align		4
        /*0024*/ 	.byte	0x02, 0x4a
	.zero		1
	.zero		1


	//----- nvinfo : EIATTR_EXIT_INSTR_OFFSETS
	.align		4
        /*0028*/ 	.byte	0x04, 0x1c
        /*002a*/ 	.short	(.L_712 - .L_711)


	//   ....[0]....
.L_711:
        /*002c*/ 	.word	0x00000010


	//----- nvinfo : EIATTR_MAX_THREADS
	.align		4
.L_712:
        /*0030*/ 	.byte	0x04, 0x05
        /*0032*/ 	.short	(.L_714 - .L_713)
.L_713:
        /*0034*/ 	.word	0x00000200
        /*0038*/ 	.word	0x00000001
        /*003c*/ 	.word	0x00000001


	//----- nvinfo : EIATTR_CBANK_PARAM_SIZE
	.align		4
.L_714:
        /*0040*/ 	.byte	0x03, 0x19
        /*0042*/ 	.short	0x0a80


	//----- nvinfo : EIATTR_PARAM_CBANK
	.align		4
        /*0044*/ 	.byte	0x04, 0x0a
        /*0046*/ 	.short	(.L_716 - .L_715)
	.align		4
.L_715:
        /*0048*/ 	.word	index@(.nv.constant0._ZN7cutlass13device_kernelIN5flash11enable_sm90INS1_16FlashAttnFwdSm90INS1_25CollectiveMainloopFwdSm90ILi2EN4cute5tupleIJNS5_1CILi1EEES8_S8_EEENS6_IJNS7_ILi192EEENS7_ILi128EEENS7_ILi96EEEEEELi96ENS_12float_e4m3_tEfNS_4arch4Sm90ELb1ELb0ELb0ELb1ELb0ELb0ELb0ELb1ELb1ELb1ELb0ELb0EEENS1_21CollectiveEpilogueFwdINS6_IJSA_SC_SB_EEES9_NS_10bfloat16_tESG_Li384ELb1ELb1ELb0ELb1EEENS1_36VarlenDynamicPersistentTileSchedulerILi192ELi128ELi384ELi128ELb0ELb1ELb1ELb1ELb1ELb1EEEEEEEEEvNT_6ParamsE)
        /*004c*/ 	.short	0x0380
        /*004e*/ 	.short	0x0a80


	//----- nvinfo : EIATTR_SW_WAR
	.align		4
.L_716:
        /*0050*/ 	.byte	0x04, 0x36
        /*0052*/ 	.short	(.L_718 - .L_717)
.L_717:
        /*0054*/ 	.word	0x00000008
.L_718:


//--------------------- .nv.info._ZN7cutlass13device_kernelIN5flash11enable_sm90INS1_16FlashAttnFwdSm90INS1_25CollectiveMainloopFwdSm90ILi2EN4cute5tupleIJNS5_1CILi1EEES8_S8_EEENS6_IJNS7_ILi192EEENS7_ILi128EEENS7_ILi96EEEEEELi96ENS_12float_e4m3_tEfNS_4arch4Sm90ELb1ELb0ELb0ELb1ELb0ELb1ELb0ELb1ELb1ELb1ELb0ELb0EEENS1_21CollectiveEpilogueFwdINS6_IJSA_SC_SB_EEES9_NS_10bfloat16_tESG_Li384ELb1ELb1ELb0ELb1EEENS1_36VarlenDynamicPersistentTileSchedulerILi192ELi128ELi384ELi128ELb0ELb1ELb1ELb1ELb1ELb1EEEEEEEEEvNT_6ParamsE --------------------------
	.section	.nv.info._ZN7cutlass13device_kernelIN5flash11enable_sm90INS1_16FlashAttnFwdSm90INS1_25CollectiveMainloopFwdSm90ILi2EN4cute5tupleIJNS5_1CILi1EEES8_S8_EEENS6_IJNS7_ILi192EEENS7_ILi128EEENS7_ILi96EEEEEELi96ENS_12float_e4m3_tEfNS_4arch4Sm90ELb1ELb0ELb0ELb1ELb0ELb1ELb0ELb1ELb1ELb1ELb0ELb0EEENS1_21CollectiveEpilogueFwdINS6_IJSA_SC_SB_EEES9_NS_10bfloat16_tESG_Li384ELb1ELb1ELb0ELb1EEENS1_36VarlenDynamicPersistentTileSchedulerILi192ELi128ELi384ELi128ELb0ELb1ELb1ELb1ELb1ELb1EEEEEEEEEvNT_6ParamsE,"",@"SHT_CUDA_INFO"
	.sectionflags	@""
	.align	4


	//----- nvinfo : EIATTR_CUDA_API_VERSION
	.align		4
        /*0000*/ 	.byte	0x04, 0x37
        /*0002*/ 	.short	(.L_720 - .L_719)
.L_719:
        /*0004*/ 	.word	0x00000082


	//----- nvinfo : EIATTR_KPARAM_INFO
	.align		4
.L_720:
        /*0008*/ 	.byte	0x04, 0x17
        /*000a*/ 	.short	(.L_722 - .L_721)
.L_721:
        /*000c*/ 	.word	0x00000000
        /*0010*/ 	.short	0x0000
        /*0012*/ 	.short	0x0000
        /*0014*/ 	.byte	0x00, 0xf0, 0x01, 0x2a


	//----- nvinfo : EIATTR_SPARSE_MMA_MASK
	.align		4
.L_722:
        /*0018*/ 	.byte	0x03, 0x50
        /*001a*/ 	.short	0x0000


	//----- nvinfo : EIATTR_MAXREG_COUNT
	.align		4
        /*001c*/ 	.byte	0x03, 0x1b
        /*001e*/ 	.short	0x0080


	//----- nvinfo : EIATTR_MERCURY_ISA_VERSION
	.align		4
        /*0020*/ 	.byte	0x03, 0x5f
        /*0022*/ 	.short	0x0101


	//----- nvinfo : EIATTR_VRC_CTA_INIT_COUNT
	.align		4
        /*0024*/ 	.byte	0x02, 0x4a
	.zero		1
	.zero		1


	//----- nvinfo : EIATTR_EXIT_INSTR_OFFSETS
	.align		4
        /*0028*/ 	.byte	0x04, 0x1c
        /*002a*/ 	.short	(.L_724 - .L_723)


	//   ....[0]....
.L_723:
        /*002c*/ 	.word	0x00000010


	//----- nvinfo : EIATTR_MAX_THREADS
	.align		4
.L_724:
        /*0030*/ 	.byte	0x04, 0x05
        /*0032*/ 	.short	(.L_726 - .L_725)
.L_725:
        /*0034*/ 	.word	0x00000200
        /*0038*/ 	.word	0x00000001
        /*003c*/ 	.word	0x00000001


	//----- nvinfo : EIATTR_CBANK_PARAM_SIZE
	.align		4
.L_726:
        /*0040*/ 	.byte	0x03, 0x19
        /*0042*/ 	.short	0x0a80


	//----- nvinfo : EIATTR_PARAM_CBANK
	.align		4
        /*0044*/ 	.byte	0x04, 0x0a
        /*0046*/ 	.short	(.L_728 - .L_727)
	.align		4
.L_727:
        /*0048*/ 	.word	index@(.nv.constant0._ZN7cutlass13device_kernelIN5flash11enable_sm90INS1_16FlashAttnFwdSm90INS1_25CollectiveMainloopFwdSm90ILi2EN4cute5tupleIJNS5_1CILi1EEES8_S8_EEENS6_IJNS7_ILi192EEENS7_ILi128EEENS7_ILi96EEEEEELi96ENS_12float_e4m3_tEfNS_4arch4Sm90ELb1ELb0ELb0ELb1ELb0ELb1ELb0ELb1ELb1ELb1ELb0ELb0EEENS1_21CollectiveEpilogueFwdINS6_IJSA_SC_SB_EEES9_NS_10bfloat16_tESG_Li384ELb1ELb1ELb0ELb1EEENS1_36VarlenDynamicPersistentTileSchedulerILi192ELi128ELi384ELi128ELb0ELb1ELb1ELb1ELb1ELb1EEEEEEEEEvNT_6ParamsE)
        /*004c*/ 	.short	0x0380
        /*004e*/ 	.short	0x0a80


	//----- nvinfo : EIATTR_SW_WAR
	.align		4
.L_728:
        /*0050*/ 	.byte	0x04, 0x36
        /*0052*/ 	.short	(.L_730 - .L_729)
.L_729:
        /*0054*/ 	.word	0x00000008
.L_730:


//--------------------- .nv.info._ZN7cutlass13device_kernelIN5flash11enable_sm90INS1_16FlashAttnFwdSm90INS1_25CollectiveMainloopFwdSm90ILi2EN4cute5tupleIJNS5_1CILi1EEES8_S8_EEENS6_IJNS7_ILi192EEENS7_ILi160EEENS7_ILi64EEEEEELi64ENS_12float_e4m3_tEfNS_4arch4Sm90ELb0ELb0ELb0ELb0ELb0ELb0ELb0ELb1ELb1ELb1ELb0ELb0EEENS1_21CollectiveEpilogueFwdINS6_IJSA_SC_SB_EEES9_NS_10bfloat16_tESG_Li384ELb0ELb1ELb0ELb1EEENS1_29StaticPersistentTileSchedulerILb0EEEEEEEEEvNT_6ParamsE --------------------------
	.section	.nv.info._ZN7cutlass13device_kernelIN5flash11enable_sm90INS1_16FlashAttnFwdSm90INS1_25CollectiveMainloopFwdSm90ILi2EN4cute5tupleIJNS5_1CILi1EEES8_S8_EEENS6_IJNS7_ILi192EEENS7_ILi160EEENS7_ILi64EEEEEELi64ENS_12float_e4m3_tEfNS_4arch4Sm90ELb0ELb0ELb0ELb0ELb0ELb0ELb0ELb1ELb1ELb1ELb0ELb0EEENS1_21CollectiveEpilogueFwdINS6_IJSA_SC_SB_EEES9_NS_10bfloat16_tESG_Li384ELb0ELb1ELb0ELb1EEENS1_29StaticPersistentTileSchedulerILb0EEEEEEEEEvNT_6ParamsE,"",@"SHT_CUDA_INFO"
	.sectionflags	@""
	.align	4


	//----- nvinfo : EIATTR_CUDA_API_VERSION
	.align		4
        /*0000*/ 	.byte	0x04, 0x37
        /*0002*/ 	.short	(.L_732 - .L_731)
.L_731:
        /*0004*/ 	.word	0x00000082


	//----- nvinfo : EIATTR_KPARAM_INFO
	.align		4
.L_732:
        /*0008*/ 	.byte	0x04, 0x17
        /*000a*/ 	.short	(.L_734 - .L_733)
.L_733:
        /*000c*/ 	.word	0x00000000
        /*0010*/ 	.short	0x0000
        /*0012*/ 	.short	0x0000
        /*0014*/ 	.byte	0x00, 0xf0, 0x01, 0x28


	//----- nvinfo : EIATTR_SPARSE_MMA_MASK
	.align		4
.L_734:
        /*0018*/ 	.byte	0x03, 0x50
        /*001a*/ 	.short	0x0000


	//----- nvinfo : EIATTR_MAXREG_COUNT
	.align		4
        /*001c*/ 	.byte	0x03, 0x1b
        /*001e*/ 	.short	0x0080


	//----- nvinfo : EIATTR_MERCURY_ISA_VERSION
	.align		4
        /*0020*/ 	.byte	0x03, 0x5f
        /*0022*/ 	.short	0x0101


	//----- nvinfo : EIATTR_VRC_CTA_INIT_COUNT
	.align		4
        /*0024*/ 	.byte	0x02, 0x4a
	.zero		1
	.zero		1


	//----- nvinfo : EIATTR_EXIT_INSTR_OFFSETS
	.align		4
        /*0028*/ 	.byte	0x04, 0x1c
        /*002a*/ 	.short	(.L_736 - .L_735)


	//   ....[0]....
.L_735:
        /*002c*/ 	.word	0x00000010


	//----- nvinfo : EIATTR_MAX_THREADS
	.align		4
.L_736:
        /*0030*/ 	.byte	0x04, 0x05
        /*0032*/ 	.short	(.L_738 - .L_737)
.L_737:
        /*0034*/ 	.word	0x00000200
        /*0038*/ 	.word	0x00000001
        /*003c*/ 	.word	0x00000001


	//----- nvinfo : EIATTR_CBANK_PARAM_SIZE
	.align		4
.L_738:
        /*0040*/ 	.byte	0x03, 0x19
        /*0042*/ 	.short	0x0a00


	//----- nvinfo : EIATTR_PARAM_CBANK
	.align		4
        /*0044*/ 	.byte	0x04, 0x0a
        /*0046*/ 	.short	(.L_740 - .L_739)
	.align		4
.L_739:
        /*0048*/ 	.word	index@(.nv.constant0._ZN7cutlass13device_kernelIN5flash11enable_sm90INS1_16FlashAttnFwdSm90INS1_25CollectiveMainloopFwdSm90ILi2EN4cute5tupleIJNS5_1CILi1EEES8_S8_EEENS6_IJNS7_ILi192EEENS7_ILi160EEENS7_ILi64EEEEEELi64ENS_12float_e4m3_tEfNS_4arch4Sm90ELb0ELb0ELb0ELb0ELb0ELb0ELb0ELb1ELb1ELb1ELb0ELb0EEENS1_21CollectiveEpilogueFwdINS6_IJSA_SC_SB_EEES9_NS_10bfloat16_tESG_Li384ELb0ELb1ELb0ELb1EEENS1_29StaticPersistentTileSchedulerILb0EEEEEEEEEvNT_6ParamsE)
        /*004c*/ 	.short	0x0380
        /*004e*/ 	.short	0x0a00


	//----- nvinfo : EIATTR_SW_WAR
	.align		4
.L_740:
        /*0050*/ 	.byte	0x04, 0x36
        /*0052*/ 	.short	(.L_742 - .L_741)
.L_741:
        /*0054*/ 	.word	0x00000008
.L_742:


//--------------------- .nv.info._ZN7cutlass13device_kernelIN5flash11enable_sm90INS1_16FlashAttnFwdSm90INS1_25CollectiveMainloopFwdSm90ILi2EN4cute5tupleIJNS5_1CILi1EEES8_S8_EEENS6_IJNS7_ILi192EEENS7_ILi160EEENS7_ILi64EEEEEELi64ENS_12float_e4m3_tEfNS_4arch4Sm90ELb0ELb0ELb0ELb1ELb0ELb0ELb0ELb1ELb1ELb1ELb0ELb0EEENS1_21CollectiveEpilogueFwdINS6_IJSA_SC_SB_EEES9_NS_10bfloat16_tESG_Li384ELb1ELb1ELb0ELb1EEENS1_36VarlenDynamicPersistentTileSchedulerILi192ELi160ELi384ELi128ELb0ELb1ELb1ELb0ELb1ELb1EEEEEEEEEvNT_6ParamsE --------------------------
	.section	.nv.info._ZN7cutlass13device_kernelIN5flash11enable_sm90INS1_16FlashAttnFwdSm90INS1_25CollectiveMainloopFwdSm90ILi2EN4cute5tupleIJNS5_1CILi1EEES8_S8_EEENS6_IJNS7_ILi192EEENS7_ILi160EEENS7_ILi64EEEEEELi64ENS_12float_e4m3_tEfNS_4arch4Sm90ELb0ELb0ELb0ELb1ELb0ELb0ELb0ELb1ELb1ELb1ELb0ELb0EEENS1_21CollectiveEpilogueFwdINS6_IJSA_SC_SB_EEES9_NS_10bfloat16_tESG_Li384ELb1ELb1ELb0ELb1EEENS1_36VarlenDynamicPersistentTileSchedulerILi192ELi160ELi384ELi128ELb0ELb1ELb1ELb0ELb1ELb1EEEEEEEEEvNT_6ParamsE,"",@"SHT_CUDA_INFO"
	.sectionflags	@""
	.align	4


	//----- nvinfo : EIATTR_CUDA_API_VERSION
	.align		4
        /*0000*/ 	.byte	0x04, 0x37
        /*0002*/ 	.short	(.L_744 - .L_743)
.L_743:
        /*0004*/ 	.word	0x00000082


	//----- nvinfo : EIATTR_KPARAM_INFO
	.align		4
.L_744:
        /*0008*/ 	.byte	0x04, 0x17
        /*000a*/ 	.short	(.L_746 - .L_745)
.L_745:
        /*000c*/ 	.word	0x00000000
        /*0010*/ 	.short	0x0000
        /*0012*/ 	.short	0x0000
        /*0014*/ 	.byte	0x00, 0xf0, 0x01, 0x2a


	//----- nvinfo : EIATTR_SPARSE_MMA_MASK
	.align		4
.L_746:
        /*0018*/ 	.byte	0x03, 0x50
        /*001a*/ 	.short	0x0000


	//----- nvinfo : EIATTR_MAXREG_COUNT
	.align		4
        /*001c*/ 	.byte	0x03, 0x1b
        /*001e*/ 	.short	0x0080


	//----- nvinfo : EIATTR_MERCURY_ISA_VERSION
	.align		4
        /*0020*/ 	.byte	0x03, 0x5f
        /*0022*/ 	.short	0x0101


	//----- nvinfo : EIATTR_VRC_CTA_INIT_COUNT
	.align		4
        /*0024*/ 	.byte	0x02, 0x4a
	.zero		1
	.zero		1


	//----- nvinfo : EIATTR_EXIT_INSTR_OFFSETS
	.align		4
        /*0028*/ 	.byte	0x04, 0x1c
        /*002a*/ 	.short	(.L_748 - .L_747)


	//   ....[0]....
.L_747:
        /*002c*/ 	.word	0x00000010


	//----- nvinfo : EIATTR_MAX_THREADS
	.align		4
.L_748:
        /*0030*/ 	.byte	0x04, 0x05
        /*0032*/ 	.short	(.L_750 - .L_749)
.L_749:
        /*0034*/ 	.word	0x00000200
        /*0038*/ 	.word	0x00000001
        /*003c*/ 	.word	0x00000001


	//----- nvinfo : EIATTR_CBANK_PARAM_SIZE
	.align		4
.L_750:
        /*0040*/ 	.byte	0x03, 0x19
        /*0042*/ 	.short	0x0a80


	//----- nvinfo : EIATTR_PARAM_CBANK
	.align		4
        /*0044*/ 	.byte	0x04, 0x0a
        /*0046*/ 	.short	(.L_752 - .L_751)
	.align		4
.L_751:
        /*0048*/ 	.word	index@(.nv.constant0._ZN7cutlass13device_kernelIN5flash11enable_sm90INS1_16FlashAttnFwdSm90INS1_25CollectiveMainloopFwdSm90ILi2EN4cute5tupleIJNS5_1CILi1EEES8_S8_EEENS6_IJNS7_ILi192EEENS7_ILi160EEENS7_ILi64EEEEEELi64ENS_12float_e4m3_tEfNS_4arch4Sm90ELb0ELb0ELb0ELb1ELb0ELb0ELb0ELb1ELb1ELb1ELb0ELb0EEENS1_21CollectiveEpilogueFwdINS6_IJSA_SC_SB_EEES9_NS_10bfloat16_tESG_Li384ELb1ELb1ELb0ELb1EEENS1_36VarlenDynamicPersistentTileSchedulerILi192ELi160ELi384ELi128ELb0ELb1ELb1ELb0ELb1ELb1EEEEEEEEEvNT_6ParamsE)
        /*004c*/ 	.short	0x0380
        /*004e*/ 	.short	0x0a80


	//----- nvinfo : EIATTR_SW_WAR
	.align		4
.L_752:
        /*0050*/ 	.byte	0x04, 0x36
        /*0052*/ 	.short	(.L_754 - .L_753)
.L_753:
        /*0054*/ 	.word	0x00000008
.L_754:


//--------------------- .nv.info._ZN7cutlass13device_kernelIN5flash11enable_sm90INS1_16FlashAttnFwdSm90INS1_25CollectiveMainloopFwdSm90ILi2EN4cute5tupleIJNS5_1CILi1EEES8_S8_EEENS6_IJNS7_ILi192EEENS7_ILi160EEENS7_ILi64EEEEEELi64ENS_12float_e4m3_tEfNS_4arch4Sm90ELb0ELb0ELb0ELb1ELb0ELb1ELb0ELb1ELb1ELb1ELb0ELb0EEENS1_21CollectiveEpilogueFwdINS6_IJSA_SC_SB_EEES9_NS_10bfloat16_tESG_Li384ELb1ELb1ELb0ELb1EEENS1_36VarlenDynamicPersistentTileSchedulerILi192ELi160ELi384ELi128ELb0ELb1ELb1ELb0ELb1ELb1EEEEEEEEEvNT_6ParamsE --------------------------
	.section	.nv.info._ZN7cutlass13device_kernelIN5flash11enable_sm90INS1_16FlashAttnFwdSm90INS1_25CollectiveMainloopFwdSm90ILi2EN4cute5tupleIJNS5_1CILi1EEES8_S8_EEENS6_IJNS7_ILi192EEENS7_ILi160EEENS7_ILi64EEEEEELi64ENS_12float_e4m3_tEfNS_4arch4Sm90ELb0ELb0ELb0ELb1ELb0ELb1ELb0ELb1ELb1ELb1ELb0ELb0EEENS1_21CollectiveEpilogueFwdINS6_IJSA_SC_SB_EEES9_NS_10bfloat16_tESG_Li384ELb1ELb1ELb0ELb1EEENS1_36VarlenDynamicPersistentTileSchedulerILi192ELi160ELi384ELi128ELb0ELb1ELb1ELb0ELb1ELb1EEEEEEEEEvNT_6ParamsE,"",@"SHT_CUDA_INFO"
	.sectionflags	@""
	.align	4


	//----- nvinfo : EIATTR_CUDA_API_VERSION
	.align		4
        /*0000*/ 	.byte	0x04, 0x37
        /*0002*/ 	.short	(.L_756 - .L_755)
.L_755:
        /*0004*/ 	.word	0x00000082


	//----- nvinfo : EIATTR_KPARAM_INFO
	.align		4
.L_756:
        /*0008*/ 	.byte	0x04, 0x17
        /*000a*/ 	.short	(.L_758 - .L_757)
.L_757:
        /*000c*/ 	.word	0x00000000
        /*0010*/ 	.short	0x0000
        /*0012*/ 	.short	0x0000
        /*0014*/ 	.byte	0x00, 0xf0, 0x01, 0x2a


	//----- nvinfo : EIATTR_SPARSE_MMA_MASK
	.align		4
.L_758:
        /*0018*/ 	.byte	0x03, 0x50
        /*001a*/ 	.short	0x0000


	//----- nvinfo : EIATTR_MAXREG_COUNT
	.align		4
        /*001c*/ 	.byte	0x03, 0x1b
        /*001e*/ 	.short	0x0080


	//----- nvinfo : EIATTR_MERCURY_ISA_VERSION
	.align		4
        /*0020*/ 	.byte	0x03, 0x5f
        /*0022*/ 	.short	0x0101


	//----- nvinfo : EIATTR_VRC_CTA_INIT_COUNT
	.align		4
        /*0024*/ 	.byte	0x02, 0x4a
	.zero		1
	.zero		1


	//----- nvinfo : EIATTR_EXIT_INSTR_OFFSETS
	.align		4
        /*0028*/ 	.byte	0x04, 0x1c
        /*002a*/ 	.short	(.L_760 - .L_759)


	//   ....[0]....
.L_759:
        /*002c*/ 	.word	0x00000010


	//----- nvinfo : EIATTR_MAX_THREADS
	.align		4
.L_760:
        /*0030*/ 	.byte	0x04, 0x05
        /*0032*/ 	.short	(.L_762 - .L_761)
.L_761:
        /*0034*/ 	.word	0x00000200
        /*0038*/ 	.word	0x00000001
        /*003c*/ 	.word	0x00000001


	//----- nvinfo : EIATTR_CBANK_PARAM_SIZE
	.align		4
.L_762:
        /*0040*/ 	.byte	0x03, 0x19
        /*0042*/ 	.short	0x0a80


	//----- nvinfo : EIATTR_PARAM_CBANK
	.align		4
        /*0044*/ 	.byte	0x04, 0x0a
        /*0046*/ 	.short	(.L_764 - .L_763)
	.align		4
.L_763:
        /*0048*/ 	.word	index@(.nv.constant0._ZN7cutlass13device_kernelIN5flash11enable_sm90INS1_16FlashAttnFwdSm90INS1_25CollectiveMainloopFwdSm90ILi2EN4cute5tupleIJNS5_1CILi1EEES8_S8_EEENS6_IJNS7_ILi192EEENS7_ILi160EEENS7_ILi64EEEEEELi64ENS_12float_e4m3_tEfNS_4arch4Sm90ELb0ELb0ELb0ELb1ELb0ELb1ELb0ELb1ELb1ELb1ELb0ELb0EEENS1_21CollectiveEpilogueFwdINS6_IJSA_SC_SB_EEES9_NS_10bfloat16_tESG_Li384ELb1ELb1ELb0ELb1EEENS1_36VarlenDynamicPersistentTileSchedulerILi192ELi160ELi384ELi128ELb0ELb1ELb1ELb0ELb1ELb1EEEEEEEEEvNT_6ParamsE)
        /*004c*/ 	.short	0x0380
        /*004e*/ 	.short	0x0a80


	//----- nvinfo : EIATTR_SW_WAR
	.align		4
.L_764:
        /*0050*/ 	.byte	0x04, 0x36
        /*0052*/ 	.short	(.L_766 - .L_765)
.L_765:
        /*0054*/ 	.word	0x00000008
.L_766:


//--------------------- .nv.info._ZN7cutlass13device_kernelIN5flash11enable_sm90INS1_16FlashAttnFwdSm90INS1_25CollectiveMainloopFwdSm90ILi2EN4cute5tupleIJNS5_1CILi1EEES8_S8_EEENS6_IJNS7_ILi192EEENS7_ILi160EEENS7_ILi64EEEEEELi64ENS_12float_e4m3_tEfNS_4arch4Sm90ELb0ELb1ELb0ELb0ELb0ELb0ELb0ELb1ELb1ELb1ELb0ELb0EEENS1_21CollectiveEpilogueFwdINS6_IJSA_SC_SB_EEES9_NS_10bfloat16_tESG_Li384ELb0ELb1ELb0ELb1EEENS1_30DynamicPersistentTileSchedulerILi384ELi128ELb0ELb1ELb1EEEEEEEEEvNT_6ParamsE --------------------------
	.section	.nv.info._ZN7cutlass13device_kernelIN5flash11enable_sm90INS1_16FlashAttnFwdSm90INS1_25CollectiveMainloopFwdSm90ILi2EN4cute5tupleIJNS5_1CILi1EEES8_S8_EEENS6_IJNS7_ILi192EEENS7_ILi160EEENS7_ILi64EEEEEELi64ENS_12float_e4m3_tEfNS_4arch4Sm90ELb0ELb1ELb0ELb0ELb0ELb0ELb0ELb1ELb1ELb1ELb0ELb0EEENS1_21CollectiveEpilogueFwdINS6_IJSA_SC_SB_EEES9_NS_10bfloat16_tESG_Li384ELb0ELb1ELb0ELb1EEENS1_30DynamicPersistentTileSchedulerILi384ELi128ELb0ELb1ELb1EEEEEEEEEvNT_6ParamsE,"",@"SHT_CUDA_INFO"
	.sectionflags	@""
	.align	4


	//----- nvinfo : EIATTR_CUDA_API_VERSION
	.align		4
        /*0000*/ 	.byte	0x04, 0x37
        /*0002*/ 	.short	(.L_768 - .L_767)
.L_767:
        /*0004*/ 	.word	0x00000082


	//----- nvinfo : EIATTR_KPARAM_INFO
	.align		4
.L_768:
        /*0008*/ 	.byte	0x04, 0x17
        /*000a*/ 	.short	(.L_770 - .L_769)
.L_769:
        /*000c*/ 	.word	0x00000000
        /*0010*/ 	.short	0x0000
        /*0012*/ 	.short	0x0000
        /*0014*/ 	.byte	0x00, 0xf0, 0x01, 0x2a


	//----- nvinfo : EIATTR_SPARSE_MMA_MASK
	.align		4
.L_770:
        /*0018*/ 	.byte	0x03, 0x50
        /*001a*/ 	.short	0x0000


	//----- nvinfo : EIATTR_MAXREG_COUNT
	.align		4
        /*001c*/ 	.byte	0x03, 0x1b
        /*001e*/ 	.short	0x0080


	//----- nvinfo : EIATTR_MERCURY_ISA_VERSION
	.align		4
        /*0020*/ 	.byte	0x03, 0x5f
        /*0022*/ 	.short	0x0101


	//----- nvinfo : EIATTR_VRC_CTA_INIT_COUNT
	.align		4
        /*0024*/ 	.byte	0x02, 0x4a
	.zero		1
	.zero		1


	//----- nvinfo : EIATTR_EXIT_INSTR_OFFSETS
	.align		4
        /*0028*/ 	.byte	0x04, 0x1c
        /*002a*/ 	.short	(.L_772 - .L_771)


	//   ....[0]....
.L_771:
        /*002c*/ 	.word	0x00000010


	//----- nvinfo : EIATTR_MAX_THREADS
	.align		4
.L_772:
        /*0030*/ 	.byte	0x04, 0x05
        /*0032*/ 	.short	(.L_774 - .L_773)
.L_773:
        /*0034*/ 	.word	0x00000200
        /*0038*/ 	.word	0x00000001
        /*003c*/ 	.word	0x00000001


	//----- nvinfo : EIATTR_CBANK_PARAM_SIZE
	.align		4
.L_774:
        /*0040*/ 	.byte	0x03, 0x19
        /*0042*/ 	.short	0x0a80


	//----- nvinfo : EIATTR_PARAM_CBANK
	.align		4
        /*0044*/ 	.byte	0x04, 0x0a
        /*0046*/ 	.short	(.L_776 - .L_775)
	.align		4
.L_775:
        /*0048*/ 	.word	index@(.nv.constant0._ZN7cutlass13device_kernelIN5flash11enable_sm90INS1_16FlashAttnFwdSm90INS1_25CollectiveMainloopFwdSm90ILi2EN4cute5tupleIJNS5_1CILi1EEES8_S8_EEENS6_IJNS7_ILi192EEENS7_ILi160EEENS7_ILi64EEEEEELi64ENS_12float_e4m3_tEfNS_4arch4Sm90ELb0ELb1ELb0ELb0ELb0ELb0ELb0ELb1ELb1ELb1ELb0ELb0EEENS1_21CollectiveEpilogueFwdINS6_IJSA_SC_SB_EEES9_NS_10bfloat16_tESG_Li384ELb0ELb1ELb0ELb1EEENS1_30DynamicPersistentTileSchedulerILi384ELi128ELb0ELb1ELb1EEEEEEEEEvNT_6ParamsE)
        /*004c*/ 	.short	0x0380
        /*004e*/ 	.short	0x0a80


	//----- nvinfo : EIATTR_SW_WAR
	.align		4
.L_776:
        /*0050*/ 	.byte	0x04, 0x36
        /*0052*/ 	.short	(.L_778 - .L_777)
.L_777:
        /*0054*/ 	.word	0x00000008
.L_778:


//--------------------- .nv.info._ZN7cutlass13device_kernelIN5flash11enable_sm90INS1_16FlashAttnFwdSm90INS1_25CollectiveMainloopFwdSm90ILi2EN4cute5tupleIJNS5_1CILi1EEES8_S8_EEENS6_IJNS7_ILi192EEENS7_ILi160EEENS7_ILi64EEEEEELi64ENS_12float_e4m3_tEfNS_4arch4Sm90ELb0ELb1ELb0ELb1ELb0ELb0ELb0ELb1ELb1ELb1ELb0ELb0EEENS1_21CollectiveEpilogueFwdINS6_IJSA_SC_SB_EEES9_NS_10bfloat16_tESG_Li384ELb1ELb1ELb0ELb1EEENS1_36VarlenDynamicPersistentTileSchedulerILi192ELi160ELi384ELi128ELb0ELb1ELb1ELb1ELb0ELb1EEEEEEEEEvNT_6ParamsE --------------------------
	.section	.nv.info._ZN7cutlass13device_kernelIN5flash11enable_sm90INS1_16FlashAttnFwdSm90INS1_25CollectiveMainloopFwdSm90ILi2EN4cute5tupleIJNS5_1CILi1EEES8_S8_EEENS6_IJNS7_ILi192EEENS7_ILi160EEENS7_ILi64EEEEEELi64ENS_12float_e4m3_tEfNS_4arch4Sm90ELb0ELb1ELb0ELb1ELb0ELb0ELb0ELb1ELb1ELb1ELb0ELb0EEENS1_21CollectiveEpilogueFwdINS6_IJSA_SC_SB_EEES9_NS_10bfloat16_tESG_Li384ELb1ELb1ELb0ELb1EEENS1_36VarlenDynamicPersistentTileSchedulerILi192ELi160ELi384ELi128ELb0ELb1ELb1ELb1ELb0ELb1EEEEEEEEEvNT_6ParamsE,"",@"SHT_CUDA_INFO"
	.sectionflags	@""
	.align	4


	//----- nvinfo : EIATTR_CUDA_API_VERSION
	.align		4
        /*0000*/ 	.byte	0x04, 0x37
        /*0002*/ 	.short	(.L_780 - .L_779)
.L_779:
        /*0004*/ 	.word	0x00000082


	//----- nvinfo : EIATTR_KPARAM_INFO
	.align		4
.L_780:
        /*0008*/ 	.byte	0x04, 0x17
        /*000a*/ 	.short	(.L_782 - .L_781)
.L_781:
        /*000c*/ 	.word	0x00000000
        /*0010*/ 	.short	0x0000
        /*0012*/ 	.short	0x0000
        /*0014*/ 	.byte	0x00, 0xf0, 0x01, 0x2a


	//----- nvinfo : EIATTR_SPARSE_MMA_MASK
	.align		4
.L_782:
        /*0018*/ 	.byte	0x03, 0x50
        /*001a*/ 	.short	0x0000


	//----- nvinfo : EIATTR_MAXREG_COUNT
	.align		4
        /*001c*/ 	.byte	0x03, 0x1b
        /*001e*/ 	.short	0x0080


	//----- nvinfo : EIATTR_MERCURY_ISA_VERSION
	.align		4
        /*0020*/ 	.byte	0x03, 0x5f
        /*0022*/ 	.short	0x0101


	//----- nvinfo : EIATTR_VRC_CTA_INIT_COUNT
	.align		4
        /*0024*/ 	.byte	0x02, 0x4a
	.zero		1
	.zero		1


	//----- nvinfo : EIATTR_EXIT_INSTR_OFFSETS
	.align		4
        /*0028*/ 	.byte	0x04, 0x1c
        /*002a*/ 	.short	(.L_784 - .L_783)


	//   ....[0]....
.L_783:
        /*002c*/ 	.word	0x00000010


	//----- nvinfo : EIATTR_MAX_THREADS
	.align		4
.L_784:
        /*0030*/ 	.byte	0x04, 0x05
        /*0032*/ 	.short	(.L_786 - .L_785)
.L_785:
        /*0034*/ 	.word	0x00000200
        /*0038*/ 	.word	0x00000001
        /*003c*/ 	.word	0x00000001


	//----- nvinfo : EIATTR_CBANK_PARAM_SIZE
	.align		4
.L_786:
        /*0040*/ 	.byte	0x03, 0x19
        /*0042*/ 	.short	0x0a80


	//----- nvinfo : EIATTR_PARAM_CBANK
	.align		4
        /*0044*/ 	.byte	0x04, 0x0a
        /*0046*/ 	.short	(.L_788 - .L_787)
	.align		4
.L_787:
        /*0048*/ 	.word	index@(.nv.constant0._ZN7cutlass13device_kernelIN5flash11enable_sm90INS1_16FlashAttnFwdSm90INS1_25CollectiveMainloopFwdSm90ILi2EN4cute5tupleIJNS5_1CILi1EEES8_S8_EEENS6_IJNS7_ILi192EEENS7_ILi160EEENS7_ILi64EEEEEELi64ENS_12float_e4m3_tEfNS_4arch4Sm90ELb0ELb1ELb0ELb1ELb0ELb0ELb0ELb1ELb1ELb1ELb0ELb0EEENS1_21CollectiveEpilogueFwdINS6_IJSA_SC_SB_EEES9_NS_10bfloat16_tESG_Li384ELb1ELb1ELb0ELb1EEENS1_36VarlenDynamicPersistentTileSchedulerILi192ELi160ELi384ELi128ELb0ELb1ELb1ELb1ELb0ELb1EEEEEEEEEvNT_6ParamsE)
        /*004c*/ 	.short	0x0380
        /*004e*/ 	.short	0x0a80


	//----- nvinfo : EIATTR_SW_WAR
	.align		4
.L_788:
        /*0050*/ 	.byte	0x04, 0x36
        /*0052*/ 	.short	(.L_790 - .L_789)
.L_789:
        /*0054*/ 	.word	0x00000008
.L_790:


//--------------------- .nv.info._ZN7cutlass13device_kernelIN5flash11enable_sm90INS1_16FlashAttnFwdSm90INS1_25CollectiveMainloopFwdSm90ILi2EN4cute5tupleIJNS5_1CILi1EEES8_S8_EEENS6_IJNS7_ILi192EEENS7_ILi160EEENS7_ILi64EEEEEELi64ENS_12float_e4m3_tEfNS_4arch4Sm90ELb0ELb1ELb0ELb1ELb0ELb1ELb0ELb1ELb1ELb1ELb0ELb0EEENS1_21CollectiveEpilogueFwdINS6_IJSA_SC_SB_EEES9_NS_10bfloat16_tESG_Li384ELb1ELb1ELb0ELb1EEENS1_36VarlenDynamicPersistentTileSchedulerILi192ELi160ELi384ELi128ELb0ELb1ELb1ELb1ELb0ELb1EEEEEEEEEvNT_6ParamsE --------------------------
	.section	.nv.info._ZN7cutlass13device_kernelIN5flash11enable_sm90INS1_16FlashAttnFwdSm90INS1_25CollectiveMainloopFwdSm90ILi2EN4cute5tupleIJNS5_1CILi1EEES8_S8_EEENS6_IJNS7_ILi192EEENS7_ILi160EEENS7_ILi64EEEEEELi64ENS_12float_e4m3_tEfNS_4arch4Sm90ELb0ELb1ELb0ELb1ELb0ELb1ELb0ELb1ELb1ELb1ELb0ELb0EEENS1_21CollectiveEpilogueFwdINS6_IJSA_SC_SB_EEES9_NS_10bfloat16_tESG_Li384ELb1ELb1ELb0ELb1EEENS1_36VarlenDynamicPersistentTileSchedulerILi192ELi160ELi384ELi128ELb0ELb1ELb1ELb1ELb0ELb1EEEEEEEEEvNT_6ParamsE,"",@"SHT_CUDA_INFO"
	.sectionflags	@""
	.align	4


	//----- nvinfo : EIATTR_CUDA_API_VERSION
	.align		4
        /*0000*/ 	.byte	0x04, 0x37
        /*0002*/ 	.short	(.L_792 - .L_791)
.L_791:
        /*0004*/ 	.word	0x00000082


	//----- nvinfo : EIATTR_KPARAM_INFO
	.align		4
.L_792:
        /*0008*/ 	.byte	0x04, 0x17
        /*000a*/ 	.short	(.L_794 - .L_793)
.L_793:
        /*000c*/ 	.word	0x00000000
        /*0010*/ 	.short	0x0000
        /*0012*/ 	.short	0x0000
        /*0014*/ 	.byte	0x00, 0xf0, 0x01, 0x2a


	//----- nvinfo : EIATTR_SPARSE_MMA_MASK
	.align		4
.L_794:
        /*0018*/ 	.byte	0x03, 0x50
        /*001a*/ 	.short	0x0000


	//----- nvinfo : EIATTR_MAXREG_COUNT
	.align		4
        /*001c*/ 	.byte	0x03, 0x1b
        /*001e*/ 	.short	0x0080


	//----- nvinfo : EIATTR_MERCURY_ISA_VERSION
	.align		4
        /*0020*/ 	.byte	0x03, 0x5f
        /*0022*/ 	.short	0x0101


	//----- nvinfo : EIATTR_VRC_CTA_INIT_COUNT
	.align		4
        /*0024*/ 	.byte	0x02, 0x4a
	.zero		1
	.zero		1


	//----- nvinfo : EIATTR_EXIT_INSTR_OFFSETS
	.align		4
        /*0028*/ 	.byte	0x04, 0x1c
        /*002a*/ 	.short	(.L_796 - .L_795)


	//   ....[0]....
.L_795:
        /*002c*/ 	.word	0x00000010


	//----- nvinfo : EIATTR_MAX_THREADS
	.align		4
.L_796:
        /*0030*/ 	.byte	0x04, 0x05
        /*0032*/ 	.short	(.L_798 - .L_797)
.L_797:
        /*0034*/ 	.word	0x00000200
        /*0038*/ 	.word	0x00000001
        /*003c*/ 	.word	0x00000001


	//----- nvinfo : EIATTR_CBANK_PARAM_SIZE
	.align		4
.L_798:
        /*0040*/ 	.byte	0x03, 0x19
        /*0042*/ 	.short	0x0a80


	//----- nvinfo : EIATTR_PARAM_CBANK
	.align		4
        /*0044*/ 	.byte	0x04, 0x0a
        /*0046*/ 	.short	(.L_800 - .L_799)
	.align		4
.L_799:
        /*0048*/ 	.word	index@(.nv.constant0._ZN7cutlass13device_kernelIN5flash11enable_sm90INS1_16FlashAttnFwdSm90INS1_25CollectiveMainloopFwdSm90ILi2EN4cute5tupleIJNS5_1CILi1EEES8_S8_EEENS6_IJNS7_ILi192EEENS7_ILi160EEENS7_ILi64EEEEEELi64ENS_12float_e4m3_tEfNS_4arch4Sm90ELb0ELb1ELb0ELb1ELb0ELb1ELb0ELb1ELb1ELb1ELb0ELb0EEENS1_21CollectiveEpilogueFwdINS6_IJSA_SC_SB_EEES9_NS_10bfloat16_tESG_Li384ELb1ELb1ELb0ELb1EEENS1_36VarlenDynamicPersistentTileSchedulerILi192ELi160ELi384ELi128ELb0ELb1ELb1ELb1ELb0ELb1EEEEEEEEEvNT_6ParamsE)
        /*004c*/ 	.short	0x0380
        /*004e*/ 	.short	0x0a80


	//----- nvinfo : EIATTR_SW_WAR
	.align		4
.L_800:
        /*0050*/ 	.byte	0x04, 0x36
        /*0052*/ 	.short	(.L_802 - .L_801)
.L_801:
        /*0054*/ 	.word	0x00000008
.L_802:


//--------------------- .nv.info._ZN7cutlass13device_kernelIN5flash11enable_sm90INS1_16FlashAttnFwdSm90INS1_25CollectiveMainloopFwdSm90ILi2EN4cute5tupleIJNS5_1CILi1EEES8_S8_EEENS6_IJNS7_ILi192EEENS7_ILi160EEENS7_ILi64EEEEEELi64ENS_12float_e4m3_tEfNS_4arch4Sm90ELb1ELb0ELb0ELb0ELb0ELb0ELb0ELb1ELb1ELb1ELb0ELb0EEENS1_21CollectiveEpilogueFwdINS6_IJSA_SC_SB_EEES9_NS_10bfloat16_tESG_Li384ELb0ELb1ELb0ELb1EEENS1_30DynamicPersistentTileSchedulerILi384ELi128ELb0ELb1ELb1EEEEEEEEEvNT_6ParamsE --------------------------
	.section	.nv.info._ZN7cutlass13device_kernelIN5flash11enable_sm90INS1_16FlashAttnFwdSm90INS1_25CollectiveMainloopFwdSm90ILi2EN4cute5tupleIJNS5_1CILi1EEES8_S8_EEENS6_IJNS7_ILi192EEENS7_ILi160EEENS7_ILi64EEEEEELi64ENS_12float_e4m3_tEfNS_4arch4Sm90ELb1ELb0ELb0ELb0ELb0ELb0ELb0ELb1ELb1ELb1ELb0ELb0EEENS1_21CollectiveEpilogueFwdINS6_IJSA_SC_SB_EEES9_NS_10bfloat16_tESG_Li384ELb0ELb1ELb0ELb1EEENS1_30DynamicPersistentTileSchedulerILi384ELi128ELb0ELb1ELb1EEEEEEEEEvNT_6ParamsE,"",@"SHT_CUDA_INFO"
	.sectionflags	@""
	.align	4


	//----- nvinfo : EIATTR_CUDA_API_VERSION
	.align		4
        /*0000*/ 	.byte	0x04, 0x37
        /*0002*/ 	.short	(.L_804 - .L_803)
.L_803:
        /*0004*/ 	.word	0x00000082


	//----- nvinfo : EIATTR_KPARAM_INFO
	.align		4
.L_804:
        /*0008*/ 	.byte	0x04, 0x17
        /*000a*/ 	.short	(.L_806 - .L_805)
.L_805:
        /*000c*/ 	.word	0x00000000
        /*0010*/ 	.short	0x0000
        /*0012*/ 	.short	0x0000
        /*0014*/ 	.byte	0x00, 0xf0, 0x01, 0x2a


	//----- nvinfo : EIATTR_SPARSE_MMA_MASK
	.align		4
.L_806:
        /*0018*/ 	.byte	0x03, 0x50
        /*001a*/ 	.short	0x0000


	//----- nvinfo : EIATTR_MAXREG_COUNT
	.align		4
        /*001c*/ 	.byte	0x03, 0x1b
        /*001e*/ 	.short	0x0080


	//----- nvinfo : EIATTR_MERCURY_ISA_VERSION
	.align		4
        /*0020*/ 	.byte	0x03, 0x5f
        /*0022*/ 	.short	0x0101


	//----- nvinfo : EIATTR_VRC_CTA_INIT_COUNT
	.align		4
        /*0024*/ 	.byte	0x02, 0x4a
	.zero		1
	.zero		1


	//----- nvinfo : EIATTR_EXIT_INSTR_OFFSETS
	.align		4
        /*0028*/ 	.byte	0x04, 0x1c
        /*002a*/ 	.short	(.L_808 - .L_807)


	//   ....[0]....
.L_807:
        /*002c*/ 	.word	0x00000010


	//----- nvinfo : EIATTR_MAX_THREADS
	.align		4
.L_808:
        /*0030*/ 	.byte	0x04, 0x05
        /*0032*/ 	.short	(.L_810 - .L_809)
.L_809:
        /*0034*/ 	.word	0x00000200
        /*0038*/ 	.word	0x00000001
        /*003c*/ 	.word	0x00000001


	//----- nvinfo : EIATTR_CBANK_PARAM_SIZE
	.align		4
.L_810:
        /*0040*/ 	.byte	0x03, 0x19
        /*0042*/ 	.short	0x0a80


	//----- nvinfo : EIATTR_PARAM_CBANK
	.align		4
        /*0044*/ 	.byte	0x04, 0x0a
        /*0046*/ 	.short	(.L_812 - .L_811)
	.align		4
.L_811:
        /*0048*/ 	.word	index@(.nv.constant0._ZN7cutlass13device_kernelIN5flash11enable_sm90INS1_16FlashAttnFwdSm90INS1_25CollectiveMainloopFwdSm90ILi2EN4cute5tupleIJNS5_1CILi1EEES8_S8_EEENS6_IJNS7_ILi192EEENS7_ILi160EEENS7_ILi64EEEEEELi64ENS_12float_e4m3_tEfNS_4arch4Sm90ELb1ELb0ELb0ELb0ELb0ELb0ELb0ELb1ELb1ELb1ELb0ELb0EEENS1_21CollectiveEpilogueFwdINS6_IJSA_SC_SB_EEES9_NS_10bfloat16_tESG_Li384ELb0ELb1ELb0ELb1EEENS1_30DynamicPersistentTileSchedulerILi384ELi128ELb0ELb1ELb1EEEEEEEEEvNT_6ParamsE)
        /*004c*/ 	.short	0x0380
        /*004e*/ 	.short	0x0a80


	//----- nvinfo : EIATTR_SW_WAR
	.align		4
.L_812:
        /*0050*/ 	.byte	0x04, 0x36
        /*0052*/ 	.short	(.L_814 - .L_813)
.L_813:
        /*0054*/ 	.word	0x00000008
.L_814:


//--------------------- .nv.info._ZN7cutlass13device_kernelIN5flash11enable_sm90INS1_16FlashAttnFwdSm90INS1_25CollectiveMainloopFwdSm90ILi2EN4cute5tupleIJNS5_1CILi1EEES8_S8_EEENS6_IJNS7_ILi192EEENS7_ILi160EEENS7_ILi64EEEEEELi64ENS_12float_e4m3_tEfNS_4arch4Sm90ELb1ELb0ELb0ELb1ELb0ELb0ELb0ELb1ELb1ELb1ELb0ELb0EEENS1_21CollectiveEpilogueFwdINS6_IJSA_SC_SB_EEES9_NS_10bfloat16_tESG_Li384ELb1ELb1ELb0ELb1EEENS1_36VarlenDynamicPersistentTileSchedulerILi192ELi160ELi384ELi128ELb0ELb1ELb1ELb1ELb1ELb1EEEEEEEEEvNT_6ParamsE --------------------------
	.section	.nv.info._ZN7cutlass13device_kernelIN5flash11enable_sm90INS1_16FlashAttnFwdSm90INS1_25CollectiveMainloopFwdSm90ILi2EN4cute5tupleIJNS5_1CILi1EEES8_S8_EEENS6_IJNS7_ILi192EEENS7_ILi160EEENS7_ILi64EEEEEELi64ENS_12float_e4m3_tEfNS_4arch4Sm90ELb1ELb0ELb0ELb1ELb0ELb0ELb0ELb1ELb1ELb1ELb0ELb0EEENS1_21CollectiveEpilogueFwdINS6_IJSA_SC_SB_EEES9_NS_10bfloat16_tESG_Li384ELb1ELb1ELb0ELb1EEENS1_36VarlenDynamicPersistentTileSchedulerILi192ELi160ELi384ELi128ELb0ELb1ELb1ELb1ELb1ELb1EEEEEEEEEvNT_6ParamsE,"",@"SHT_CUDA_INFO"
	.sectionflags	@""
	.align	4


	//----- nvinfo : EIATTR_CUDA_API_VERSION
	.align		4
        /*0000*/ 	.byte	0x04, 0x37
        /*0002*/ 	.short	(.L_816 - .L_815)
.L_815:
        /*0004*/ 	.word	0x00000082


	//----- nvinfo : EIATTR_KPARAM_INFO
	.align		4
.L_816:
        /*0008*/ 	.byte	0x04, 0x17
        /*000a*/ 	.short	(.L_818 - .L_817)
.L_817:
        /*000c*/ 	.word	0x00000000
        /*0010*/ 	.short	0x0000
        /*0012*/ 	.short	0x0000
        /*0014*/ 	.byte	0x00, 0xf0, 0x01, 0x2a


	//----- nvinfo : EIATTR_SPARSE_MMA_MASK
	.align		4
.L_818:
        /*0018*/ 	.byte	0x03, 0x50
        /*001a*/ 	.short	0x0000


	//----- nvinfo : EIATTR_MAXREG_COUNT
	.align		4
        /*001c*/ 	.byte	0x03, 0x1b
        /*001e*/ 	.short	0x0080


	//----- nvinfo : EIATTR_MERCURY_ISA_VERSION
	.align		4
        /*0020*/ 	.byte	0x03, 0x5f
        /*0022*/ 	.short	0x0101


	//----- nvinfo : EIATTR_VRC_CTA_INIT_COUNT
	.align		4
        /*0024*/ 	.byte	0x02, 0x4a
	.zero		1
	.zero		1


	//----- nvinfo : EIATTR_EXIT_INSTR_OFFSETS
	.align		4
        /*0028*/ 	.byte	0x04, 0x1c
        /*002a*/ 	.short	(.L_820 - .L_819)


	//   ....[0]....
.L_819:
        /*002c*/ 	.word	0x00000010


	//----- nvinfo : EIATTR_MAX_THREADS
	.align		4
.L_820:
        /*0030*/ 	.byte	0x04, 0x05
        /*0032*/ 	.short	(.L_822 - .L_821)
.L_821:
        /*0034*/ 	.word	0x00000200
        /*0038*/ 	.word	0x00000001
        /*003c*/ 	.word	0x00000001


	//----- nvinfo : EIATTR_CBANK_PARAM_SIZE
	.align		4
.L_822:
        /*0040*/ 	.byte	0x03, 0x19
        /*0042*/ 	.short	0x0a80


	//----- nvinfo : EIATTR_PARAM_CBANK
	.align		4
        /*0044*/ 	.byte	0x04, 0x0a
        /*0046*/ 	.short	(.L_824 - .L_823)
	.align		4
.L_823:
        /*0048*/ 	.word	index@(.nv.constant0._ZN7cutlass13device_kernelIN5flash11enable_sm90INS1_16FlashAttnFwdSm90INS1_25CollectiveMainloopFwdSm90ILi2EN4cute5tupleIJNS5_1CILi1EEES8_S8_EEENS6_IJNS7_ILi192EEENS7_ILi160EEENS7_ILi64EEEEEELi64ENS_12float_e4m3_tEfNS_4arch4Sm90ELb1ELb0ELb0ELb1ELb0ELb0ELb0ELb1ELb1ELb1ELb0ELb0EEENS1_21CollectiveEpilogueFwdINS6_IJSA_SC_SB_EEES9_NS_10bfloat16_tESG_Li384ELb1ELb1ELb0ELb1EEENS1_36VarlenDynamicPersistentTileSchedulerILi192ELi160ELi384ELi128ELb0ELb1ELb1ELb1ELb1ELb1EEEEEEEEEvNT_6ParamsE)
        /*004c*/ 	.short	0x0380
        /*004e*/ 	.short	0x0a80


	//----- nvinfo : EIATTR_SW_WAR
	.align		4
.L_824:
        /*0050*/ 	.byte	0x04, 0x36
        /*0052*/ 	.short	(.L_826 - .L_825)
.L_825:
        /*0054*/ 	.word	0x00000008
.L_826:


//--------------------- .nv.info._ZN7cutlass13device_kernelIN5flash11enable_sm90INS1_16FlashAttnFwdSm90INS1_25CollectiveMainloopFwdSm90ILi2EN4cute5tupleIJNS5_1CILi1EEES8_S8_EEENS6_IJNS7_ILi192EEENS7_ILi160EEENS7_ILi64EEEEEELi64ENS_12float_e4m3_tEfNS_4arch4Sm90ELb1ELb0ELb0ELb1ELb0ELb1ELb0ELb1ELb1ELb1ELb0ELb0EEENS1_21CollectiveEpilogueFwdINS6_IJSA_SC_SB_EEES9_NS_10bfloat16_tESG_Li384ELb1ELb1ELb0ELb1EEENS1_36VarlenDynamicPersistentTileSchedulerILi192ELi160ELi384ELi128ELb0ELb1ELb1ELb1ELb1ELb1EEEEEEEEEvNT_6ParamsE --------------------------
	.section	.nv.info._ZN7cutlass13device_kernelIN5flash11enable_sm90INS1_16FlashAttnFwdSm90INS1_25CollectiveMainloopFwdSm90ILi2EN4cute5tupleIJNS5_1CILi1EEES8_S8_EEENS6_IJNS7_ILi192EEENS7_ILi160EEENS7_ILi64EEEEEELi64ENS_12float_e4m3_tEfNS_4arch4Sm90ELb1ELb0ELb0ELb1ELb0ELb1ELb0ELb1ELb1ELb1ELb0ELb0EEENS1_21CollectiveEpilogueFwdINS6_IJSA_SC_SB_EEES9_NS_10bfloat16_tESG_Li384ELb1ELb1ELb0ELb1EEENS1_36VarlenDynamicPersistentTileSchedulerILi192ELi160ELi384ELi128ELb0ELb1ELb1ELb1ELb1ELb1EEEEEEEEEvNT_6ParamsE,"",@"SHT_CUDA_INFO"
	.sectionflags	@""
	.align	4


	//----- nvinfo : EIATTR_CUDA_API_VERSION
	.align		4
        /*0000*/ 	.byte	0x04, 0x37
        /*0002*/ 	.short	(.L_828 - .L_827)
.L_827:
        /*0004*/ 	.word	0x00000082


	//----- nvinfo : EIATTR_KPARAM_INFO
	.align		4
.L_828:
        /*0008*/ 	.byte	0x04, 0x17
        /*000a*/ 	.short	(.L_830 - .L_829)
.L_829:
        /*000c*/ 	.word	0x00000000
        /*0010*/ 	.short	0x0000
        /*0012*/ 	.short	0x0000
        /*0014*/ 	.byte	0x00, 0xf0, 0x01, 0x2a


	//----- nvinfo : EIATTR_SPARSE_MMA_MASK
	.align		4
.L_830:
        /*0018*/ 	.byte	0x03, 0x50
        /*001a*/ 	.short	0x0000


	//----- nvinfo : EIATTR_MAXREG_COUNT
	.align		4
        /*001c*/ 	.byte	0x03, 0x1b
        /*001e*/ 	.short	0x0080


	//----- nvinfo : EIATTR_MERCURY_ISA_VERSION
	.align		4
        /*0020*/ 	.byte	0x03, 0x5f
        /*0022*/ 	.short	0x0101


	//----- nvinfo : EIATTR_VRC_CTA_INIT_COUNT
	.align		4
        /*0024*/ 	.byte	0x02, 0x4a
	.zero		1
	.zero		1


	//----- nvinfo : EIATTR_EXIT_INSTR_OFFSETS
	.align		4
        /*0028*/ 	.byte	0x04, 0x1c
        /*002a*/ 	.short	(.L_832 - .L_831)


	//   ....[0]....
.L_831:
        /*002c*/ 	.word	0x00000010


	//----- nvinfo : EIATTR_MAX_THREADS
	.align		4
.L_832:
        /*0030*/ 	.byte	0x04, 0x05
        /*0032*/ 	.short	(.L_834 - .L_833)
.L_833:
        /*0034*/ 	.word	0x00000200
        /*0038*/ 	.word	0x00000001
        /*003c*/ 	.word	0x00000001


	//----- nvinfo : EIATTR_CBANK_PARAM_SIZE
	.align		4
.L_834:
        /*0040*/ 	.byte	0x03, 0x19
        /*0042*/ 	.short	0x0a80


	//----- nvinfo : EIATTR_PARAM_CBANK
	.align		4
        /*0044*/ 	.byte	0x04, 0x0a
        /*0046*/ 	.short	(.L_836 - .L_835)
	.align		4
.L_835:
        /*0048*/ 	.word	index@(.nv.constant0._ZN7cutlass13device_kernelIN5flash11enable_sm90INS1_16FlashAttnFwdSm90INS1_25CollectiveMainloopFwdSm90ILi2EN4cute5tupleIJNS5_1CILi1EEES8_S8_EEENS6_IJNS7_ILi192EEENS7_ILi160EEENS7_ILi64EEEEEELi64ENS_12float_e4m3_tEfNS_4arch4Sm90ELb1ELb0ELb0ELb1ELb0ELb1ELb0ELb1ELb1ELb1ELb0ELb0EEENS1_21CollectiveEpilogueFwdINS6_IJSA_SC_SB_EEES9_NS_10bfloat16_tESG_Li384ELb1ELb1ELb0ELb1EEENS1_36VarlenDynamicPersistentTileSchedulerILi192ELi160ELi384ELi128ELb0ELb1ELb1ELb1ELb1ELb1EEEEEEEEEvNT_6ParamsE)
        /*004c*/ 	.short	0x0380
        /*004e*/ 	.short	0x0a80


	//----- nvinfo : EIATTR_SW_WAR
	.align		4
.L_836:
        /*0050*/ 	.byte	0x04, 0x36
        /*0052*/ 	.short	(.L_838 - .L_837)
.L_837:
        /*0054*/ 	.word	0x00000008
.L_838:


//--------------------- .nv.callgraph             --------------------------
	.section	.nv.callgraph,"",@"SHT_CUDA_CALLGRAPH"
	.align	4
	.sectionentsize	8
	.align		4
        /*0000*/ 	.word	0x00000000
	.align		4
        /*0004*/ 	.word	0xffffffff
	.align		4
        /*0008*/ 	.word	0x00000000
	.align		4
        /*000c*/ 	.word	0xfffffffe
	.align		4
        /*0010*/ 	.word	0x00000000
	.align		4
        /*0014*/ 	.word	0xfffffffd
	.align		4
        /*0018*/ 	.word	0x00000000
	.align		4
        /*001c*/ 	.word	0xfffffffc


//--------------------- .nv.constant4             --------------------------
	.section	.nv.constant4,"a",@progbits
	.align	8
	.align		8
.nv.constant4:
        /*0000*/ 	.dword	_ZN74_INTERNAL_8375f83d_38_flash_fwd_hdimall_e4m3_packgqa_sm90_cu_a6473388_35444cuda3std3__45__cpo5beginE
	.align		8
        /*0008*/ 	.dword	_ZN74_INTERNAL_8375f83d_38_flash_fwd_hdimall_e4m3_packgqa_sm90_cu_a6473388_35444cuda3std3__45__cpo3endE
	.align		8
        /*0010*/ 	.dword	_ZN74_INTERNAL_8375f83d_38_flash_fwd_hdimall_e4m3_packgqa_sm90_cu_a6473388_35444cuda3std3__45__cpo6cbeginE
	.align		8
        /*0018*/ 	.dword	_ZN74_INTERNAL_8375f83d_38_flash_fwd_hdimall_e4m3_packgqa_sm90_cu_a6473388_35444cuda3std3__45__cpo4cendE
	.align		8
        /*0020*/ 	.dword	_ZN74_INTERNAL_8375f83d_38_flash_fwd_hdimall_e4m3_packgqa_sm90_cu_a6473388_35444cuda3std3__476_GLOBAL__N__8375f83d_38_flash_fwd_hdimall_e4m3_packgqa_sm90_cu_a6473388_35446ignoreE
	.align		8
        /*0028*/ 	.dword	_ZN74_INTERNAL_8375f83d_38_flash_fwd_hdimall_e4m3_packgqa_sm90_cu_a6473388_35444cuda3std3__419piecewise_constructE
	.align		8
        /*0030*/ 	.dword	_ZN74_INTERNAL_8375f83d_38_flash_fwd_hdimall_e4m3_packgqa_sm90_cu_a6473388_35444cuda3std3__48in_placeE
	.align		8
        /*0038*/ 	.dword	_ZN74_INTERNAL_8375f83d_38_flash_fwd_hdimall_e4m3_packgqa_sm90_cu_a6473388_35444cuda3std6ranges3__45__cpo4swapE
	.align		8
        /*0040*/ 	.dword	_ZN74_INTERNAL_8375f83d_38_flash_fwd_hdimall_e4m3_packgqa_sm90_cu_a6473388_35444cuda3std6ranges3__45__cpo9iter_moveE
	.align		8
        /*0048*/ 	.dword	_ZN74_INTERNAL_8375f83d_38_flash_fwd_hdimall_e4m3_packgqa_sm90_cu_a6473388_35444cute7productE
	.align		8
        /*0050*/ 	.dword	_ZN74_INTERNAL_8375f83d_38_flash_fwd_hdimall_e4m3_packgqa_sm90_cu_a6473388_35444cute1_E


//--------------------- .text._ZN7cutlass13device_kernelIN5flash11enable_sm90INS1_16FlashAttnFwdSm90INS1_25CollectiveMainloopFwdSm90ILi2EN4cute5tupleIJNS5_1CILi1EEES8_S8_EEENS6_IJNS7_ILi128EEESA_NS7_ILi256EEEEEELi256ENS_12float_e4m3_tEfNS_4arch4Sm90ELb0ELb0ELb0ELb0ELb0ELb0ELb0ELb1ELb1ELb1ELb0ELb0EEENS1_21CollectiveEpilogueFwdINS6_IJSA_SB_SA_EEES9_NS_10bfloat16_tESF_Li256ELb0ELb1ELb0ELb1EEENS1_29StaticPersistentTileSchedulerILb0EEEEEEEEEvNT_6ParamsE --------------------------
	.section	.text._ZN7cutlass13device_kernelIN5flash11enable_sm90INS1_16FlashAttnFwdSm90INS1_25CollectiveMainloopFwdSm90ILi2EN4cute5tupleIJNS5_1CILi1EEES8_S8_EEENS6_IJNS7_ILi128EEESA_NS7_ILi256EEEEEELi256ENS_12float_e4m3_tEfNS_4arch4Sm90ELb0ELb0ELb0ELb0ELb0ELb0ELb0ELb1ELb1ELb1ELb0ELb0EEENS1_21CollectiveEpilogueFwdINS6_IJSA_SB_SA_EEES9_NS_10bfloat16_tESF_Li256ELb0ELb1ELb0ELb1EEENS1_29StaticPersistentTileSchedulerILb0EEEEEEEEEvNT_6ParamsE,"ax",@progbits
	.align	128
.text._ZN7cutlass13device_kernelIN5flash11enable_sm90INS1_16FlashAttnFwdSm90INS1_25CollectiveMainloopFwdSm90ILi2EN4cute5tupleIJNS5_1CILi1EEES8_S8_EEENS6_IJNS7_ILi128EEESA_NS7_ILi256EEEEEELi256ENS_12float_e4m3_tEfNS_4arch4Sm90ELb0ELb0ELb0ELb0ELb0ELb0ELb0ELb1ELb1ELb1ELb0ELb0EEENS1_21CollectiveEpilogueFwdINS6_IJSA_SB_SA_EEES9_NS_10bfloat16_tESF_Li256ELb0ELb1ELb0ELb1EEENS1_29StaticPersistentTileSchedulerILb0EEEEEEEEEvNT_6ParamsE:
        .type           _ZN7cutlass13device_kernelIN5flash11enable_sm90INS1_16FlashAttnFwdSm90INS1_25CollectiveMainloopFwdSm90ILi2EN4cute5tupleIJNS5_1CILi1EEES8_S8_EEENS6_IJNS7_ILi128EEESA_NS7_ILi256EEEEEELi256ENS_12float_e4m3_tEfNS_4arch4Sm90ELb0ELb0ELb0ELb0ELb0ELb0ELb0ELb1ELb1ELb1ELb0ELb0EEENS1_21CollectiveEpilogueFwdINS6_IJSA_SB_SA_EEES9_NS_10bfloat16_tESF_Li256ELb0ELb1ELb0ELb1EEENS1_29StaticPersistentTileSchedulerILb0EEEEEEEEEvNT_6ParamsE,@function
        .size           _ZN7cutlass13device_kernelIN5flash11enable_sm90INS1_16FlashAttnFwdSm90INS1_25CollectiveMainloopFwdSm90ILi2EN4cute5tupleIJNS5_1CILi1EEES8_S8_EEENS6_IJNS7_ILi128EEESA_NS7_ILi256EEEEEELi256ENS_12float_e4m3_tEfNS_4arch4Sm90ELb0ELb0ELb0ELb0ELb0ELb0ELb0ELb1ELb1ELb1ELb0ELb0EEENS1_21CollectiveEpilogueFwdINS6_IJSA_SB_SA_EEES9_NS_10bfloat16_tESF_Li256ELb0ELb1ELb0ELb1EEENS1_29StaticPersistentTileSchedulerILb0EEEEEEEEEvNT_6ParamsE,(.L_x_46 - _ZN7cutlass13device_kernelIN5flash11enable_sm90INS1_16FlashAttnFwdSm90INS1_25CollectiveMainloopFwdSm90ILi2EN4cute5tupleIJNS5_1CILi1EEES8_S8_EEENS6_IJNS7_ILi128EEESA_NS7_ILi256EEEEEELi256ENS_12float_e4m3_tEfNS_4arch4Sm90ELb0ELb0ELb0ELb0ELb0ELb0ELb0ELb1ELb1ELb1ELb0ELb0EEENS1_21CollectiveEpilogueFwdINS6_IJSA_SB_SA_EEES9_NS_10bfloat16_tESF_Li256ELb0ELb1ELb0ELb1EEENS1_29StaticPersistentTileSchedulerILb0EEEEEEEEEvNT_6ParamsE)
        .other          _ZN7cutlass13device_kernelIN5flash11enable_sm90INS1_16FlashAttnFwdSm90INS1_25CollectiveMainloopFwdSm90ILi2EN4cute5tupleIJNS5_1CILi1EEES8_S8_EEENS6_IJNS7_ILi128EEESA_NS7_ILi256EEEEEELi256ENS_12float_e4m3_tEfNS_4arch4Sm90ELb0ELb0ELb0ELb0ELb0ELb0ELb0ELb1ELb1ELb1ELb0ELb0EEENS1_21CollectiveEpilogueFwdINS6_IJSA_SB_SA_EEES9_NS_10bfloat16_tESF_Li256ELb0ELb1ELb0ELb1EEENS1_29StaticPersistentTileSchedulerILb0EEEEEEEEEvNT_6ParamsE,@"STO_CUDA_ENTRY STV_DEFAULT"
_ZN7cutlass13device_kernelIN5flash11enable_sm90INS1_16FlashAttnFwdSm90INS1_25CollectiveMainloopFwdSm90ILi2EN4cute5tupleIJNS5_1CILi1EEES8_S8_EEENS6_IJNS7_ILi128EEESA_NS7_ILi256EEEEEELi256ENS_12float_e4m3_tEfNS_4arch4Sm90ELb0ELb0ELb0ELb0ELb0ELb0ELb0ELb1ELb1ELb1ELb0ELb0EEENS1_21CollectiveEpilogueFwdINS6_IJSA_SB_SA_EEES9_NS_10bfloat16_tESF_Li256ELb0ELb1ELb0ELb1EEENS1_29StaticPersistentTileSchedulerILb0EEEEEEEEEvNT_6ParamsE:
[----:B------:R-:W-:Y:S01]  /*0000*/  LDC R1, c[0x0][0x37c] ;  /* 0x0000df00ff017b82 */ /* 0x000fe20000000800 */
[----:B------:R-:W-:Y:S05]  /*0010*/  EXIT ;  /* 0x000000000000794d */ /* 0x000fea0003800000 */
.L_x_0:
[----:B------:R-:W-:-:S00]  /*0020*/  BRA `(.L_x_0) ;  /* 0xfffffffc00fc7947 */ /* 0x000fc0000383ffff */
[----:B------:R-:W-:-:S00]  /*0030*/  NOP ;  /* 0x0000000000007918 */ /* 0x000fc00000000000 */
        /* <DEDUP_REMOVED lines=12> */
.L_x_46:


//--------------------- .text._ZN7cutlass13device_kernelIN5flash11enable_sm90INS1_16FlashAttnFwdSm90INS1_25CollectiveMainloopFwdSm90ILi2EN4cute5tupleIJNS5_1CILi1EEES8_S8_EEENS6_IJNS7_ILi128EEESA_NS7_ILi256EEEEEELi256ENS_12float_e4m3_tEfNS_4arch4Sm90ELb0ELb0ELb0ELb1ELb0ELb0ELb0ELb1ELb1ELb1ELb0ELb0EEENS1_21CollectiveEpilogueFwdINS6_IJSA_SB_SA_EEES9_NS_10bfloat16_tESF_Li256ELb1ELb1ELb0ELb1EEENS1_36VarlenDynamicPersistentTileSchedulerILi128ELi128ELi256ELi128ELb0ELb1ELb1ELb0ELb1ELb1EEEEEEEEEvNT_6ParamsE --------------------------
	.section	.text._ZN7cutlass13device_kernelIN5flash11enable_sm90INS1_16FlashAttnFwdSm90INS1_25CollectiveMainloopFwdSm90ILi2EN4cute5tupleIJNS5_1CILi1EEES8_S8_EEENS6_IJNS7_ILi128EEESA_NS7_ILi256EEEEEELi256ENS_12float_e4m3_tEfNS_4arch4Sm90ELb0ELb0ELb0ELb1ELb0ELb0ELb0ELb1ELb1ELb1ELb0ELb0EEENS1_21CollectiveEpilogueFwdINS6_IJSA_SB_SA_EEES9_NS_10bfloat16_tESF_Li256ELb1ELb1ELb0ELb1EEENS1_36VarlenDynamicPersistentTileSchedulerILi128ELi128ELi256ELi128ELb0ELb1ELb1ELb0ELb1ELb1EEEEEEEEEvNT_6ParamsE,"ax",@progbits
	.align	128
.text._ZN7cutlass13device_kernelIN5flash11enable_sm90INS1_16FlashAttnFwdSm90INS1_25CollectiveMainloopFwdSm90ILi2EN4cute5tupleIJNS5_1CILi1EEES8_S8_EEENS6_IJNS7_ILi128EEESA_NS7_ILi256EEEEEELi256ENS_12float_e4m3_tEfNS_4arch4Sm90ELb0ELb0ELb0ELb1ELb0ELb0ELb0ELb1ELb1ELb1ELb0ELb0EEENS1_21CollectiveEpilogueFwdINS6_IJSA_SB_SA_EEES9_NS_10bfloat16_tESF_Li256ELb1ELb1ELb0ELb1EEENS1_36VarlenDynamicPersistentTileSchedulerILi128ELi128ELi256ELi128ELb0ELb1ELb1ELb0ELb1ELb1EEEEEEEEEvNT_6ParamsE:
        .type           _ZN7cutlass13device_kernelIN5flash11enable_sm90INS1_16FlashAttnFwdSm90INS1_25CollectiveMainloopFwdSm90ILi2EN4cute5tupleIJNS5_1CILi1EEES8_S8_EEENS6_IJNS7_ILi128EEESA_NS7_ILi256EEEEEELi256ENS_12float_e4m3_tEfNS_4arch4Sm90ELb0ELb0ELb0ELb1ELb0ELb0ELb0ELb1ELb1ELb1ELb0ELb0EEENS1_21CollectiveEpilogueFwdINS6_IJSA_SB_SA_EEES9_NS_10bfloat16_tESF_Li256ELb1ELb1ELb0ELb1EEENS1_36VarlenDynamicPersistentTileSchedulerILi128ELi128ELi256ELi128ELb0ELb1ELb1ELb0ELb1ELb1EEEEEEEEEvNT_6ParamsE,@function
        .size           _ZN7cutlass13device_kernelIN5flash11enable_sm90INS1_16FlashAttnFwdSm90INS1_25CollectiveMainloopFwdSm90ILi2EN4cute5tupleIJNS5_1CILi1EEES8_S8_EEENS6_IJNS7_ILi128EEESA_NS7_ILi256EEEEEELi256ENS_12float_e4m3_tEfNS_4arch4Sm90ELb0ELb0ELb0ELb1ELb0ELb0ELb0ELb1ELb1ELb1ELb0ELb0EEENS1_21CollectiveEpilogueFwdINS6_IJSA_SB_SA_EEES9_NS_10bfloat16_tESF_Li256ELb1ELb1ELb0ELb1EEENS1_36VarlenDynamicPersistentTileSchedulerILi128ELi128ELi256ELi128ELb0ELb1ELb1ELb0ELb1ELb1EEEEEEEEEvNT_6ParamsE,(.L_x_47 - _ZN7cutlass13device_kernelIN5flash11enable_sm90INS1_16FlashAttnFwdSm90INS1_25CollectiveMainloopFwdSm90ILi2EN4cute5tupleIJNS5_1CILi1EEES8_S8_EEENS6_IJNS7_ILi128EEESA_NS7_ILi256EEEEEELi256ENS_12float_e4m3_tEfNS_4arch4Sm90ELb0ELb0ELb0ELb1ELb0ELb0ELb0ELb1ELb1ELb1ELb0ELb0EEENS1_21CollectiveEpilogueFwdINS6_IJSA_SB_SA_EEES9_NS_10bfloat16_tESF_Li256ELb1ELb1ELb0ELb1EEENS1_36VarlenDynamicPersistentTileSchedulerILi128ELi128ELi256ELi128ELb0ELb1ELb1ELb0ELb1ELb1EEEEEEEEEvNT_6ParamsE)
        .other          _ZN7cutlass13device_kernelIN5flash11enable_sm90INS1_16FlashAttnFwdSm90INS1_25CollectiveMainloopFwdSm90ILi2EN4cute5tupleIJNS5_1CILi1EEES8_S8_EEENS6_IJNS7_ILi128EEESA_NS7_ILi256EEEEEELi256ENS_12float_e4m3_tEfNS_4arch4Sm90ELb0ELb0ELb0ELb1ELb0ELb0ELb0ELb1ELb1ELb1ELb0ELb0EEENS1_21CollectiveEpilogueFwdINS6_IJSA_SB_SA_EEES9_NS_10bfloat16_tESF_Li256ELb1ELb1ELb0ELb1EEENS1_36VarlenDynamicPersistentTileSchedulerILi128ELi128ELi256ELi128ELb0ELb1ELb1ELb0ELb1ELb1EEEEEEEEEvNT_6ParamsE,@"STO_CUDA_ENTRY STV_DEFAULT"
_ZN7cutlass13device_kernelIN5flash11enable_sm90INS1_16FlashAttnFwdSm90INS1_25CollectiveMainloopFwdSm90ILi2EN4cute5tupleIJNS5_1CILi1EEES8_S8_EEENS6_IJNS7_ILi128EEESA_NS7_ILi256EEEEEELi256ENS_12float_e4m3_tEfNS_4arch4Sm90ELb0ELb0ELb0ELb1ELb0ELb0ELb0ELb1ELb1ELb1ELb0ELb0EEENS1_21CollectiveEpilogueFwdINS6_IJSA_SB_SA_EEES9_NS_10bfloat16_tESF_Li256ELb1ELb1ELb0ELb1EEENS1_36VarlenDynamicPersistentTileSchedulerILi128ELi128ELi256ELi128ELb0ELb1ELb1ELb0ELb1ELb1EEEEEEEEEvNT_6ParamsE:
[----:B------:R-:W-:Y:S01]  /*0000*/  LDC R1, c[0x0][0x37c] ;  /* 0x0000df00ff017b82 */ /* 0x000fe20000000800 */
[----:B------:R-:W-:Y:S05]  /*0010*/  EXIT ;  /* 0x000000000000794d */ /* 0x000fea0003800000 */
.L_x_1:
        /* <DEDUP_REMOVED lines=14> */
.L_x_47:


//--------------------- .text._ZN7cutlass13device_kernelIN5flash11enable_sm90INS1_16FlashAttnFwdSm90INS1_25CollectiveMainloopFwdSm90ILi2EN4cute5tupleIJNS5_1CILi1EEES8_S8_EEENS6_IJNS7_ILi128EEESA_NS7_ILi256EEEEEELi256ENS_12float_e4m3_tEfNS_4arch4Sm90ELb0ELb0ELb0ELb1ELb0ELb1ELb0ELb1ELb1ELb1ELb0ELb0EEENS1_21CollectiveEpilogueFwdINS6_IJSA_SB_SA_EEES9_NS_10bfloat16_tESF_Li256ELb1ELb1ELb0ELb1EEENS1_36VarlenDynamicPersistentTileSchedulerILi128ELi128ELi256ELi128ELb0ELb1ELb1ELb0ELb1ELb1EEEEEEEEEvNT_6ParamsE --------------------------
	.section	.text._ZN7cutlass13device_kernelIN5flash11enable_sm90INS1_16FlashAttnFwdSm90INS1_25CollectiveMainloopFwdSm90ILi2EN4cute5tupleIJNS5_1CILi1EEES8_S8_EEENS6_IJNS7_ILi128EEESA_NS7_ILi256EEEEEELi256ENS_12float_e4m3_tEfNS_4arch4Sm90ELb0ELb0ELb0ELb1ELb0ELb1ELb0ELb1ELb1ELb1ELb0ELb0EEENS1_21CollectiveEpilogueFwdINS6_IJSA_SB_SA_EEES9_NS_10bfloat16_tESF_Li256ELb1ELb1ELb0ELb1EEENS1_36VarlenDynamicPersistentTileSchedulerILi128ELi128ELi256ELi128ELb0ELb1ELb1ELb0ELb1ELb1EEEEEEEEEvNT_6ParamsE,"ax",@progbits
	.align	128
.text._ZN7cutlass13device_kernelIN5flash11enable_sm90INS1_16FlashAttnFwdSm90INS1_25CollectiveMainloopFwdSm90ILi2EN4cute5tupleIJNS5_1CILi1EEES8_S8_EEENS6_IJNS7_ILi128EEESA_NS7_ILi256EEEEEELi256ENS_12float_e4m3_tEfNS_4arch4Sm90ELb0ELb0ELb0ELb1ELb0ELb1ELb0ELb1ELb1ELb1ELb0ELb0EEENS1_21CollectiveEpilogueFwdINS6_IJSA_SB_SA_EEES9_NS_10bfloat16_tESF_Li256ELb1ELb1ELb0ELb1EEENS1_36VarlenDynamicPersistentTileSchedulerILi128ELi128ELi256ELi128ELb0ELb1ELb1ELb0ELb1ELb1EEEEEEEEEvNT_6ParamsE:
        .type           _ZN7cutlass13device_kernelIN5flash11enable_sm90INS1_16FlashAttnFwdSm90INS1_25CollectiveMainloopFwdSm90ILi2EN4cute5tupleIJNS5_1CILi1EEES8_S8_EEENS6_IJNS7_ILi128EEESA_NS7_ILi256EEEEEELi256ENS_12float_e4m3_tEfNS_4arch4Sm90ELb0ELb0ELb0ELb1ELb0ELb1ELb0ELb1ELb1ELb1ELb0ELb0EEENS1_21CollectiveEpilogueFwdINS6_IJSA_SB_SA_EEES9_NS_10bfloat16_tESF_Li256ELb1ELb1ELb0ELb1EEENS1_36VarlenDynamicPersistentTileSchedulerILi128ELi128ELi256ELi128ELb0ELb1ELb1ELb0ELb1ELb1EEEEEEEEEvNT_6ParamsE,@function
        .size           _ZN7cutlass13device_kernelIN5flash11enable_sm90INS1_16FlashAttnFwdSm90INS1_25CollectiveMainloopFwdSm90ILi2EN4cute5tupleIJNS5_1CILi1EEES8_S8_EEENS6_IJNS7_ILi128EEESA_NS7_ILi256EEEEEELi256ENS_12float_e4m3_tEfNS_4arch4Sm90ELb0ELb0ELb0ELb1ELb0ELb1ELb0ELb1ELb1ELb1ELb0ELb0EEENS1_21CollectiveEpilogueFwdINS6_IJSA_SB_SA_EEES9_NS_10bfloat16_tESF_Li256ELb1ELb1ELb0ELb1EEENS1_36VarlenDynamicPersistentTileSchedulerILi128ELi128ELi256ELi128ELb0ELb1ELb1ELb0ELb1ELb1EEEEEEEEEvNT_6ParamsE,(.L_x_48 - _ZN7cutlass13device_kernelIN5flash11enable_sm90INS1_16FlashAttnFwdSm90INS1_25CollectiveMainloopFwdSm90ILi2EN4cute5tupleIJNS5_1CILi1EEES8_S8_EEENS6_IJNS7_ILi128EEESA_NS7_ILi256EEEEEELi256ENS_12float_e4m3_tEfNS_4arch4Sm90ELb0ELb0ELb0ELb1ELb0ELb1ELb0ELb1ELb1ELb1ELb0ELb0EEENS1_21CollectiveEpilogueFwdINS6_IJSA_SB_SA_EEES9_NS_10bfloat16_tESF_Li256ELb1ELb1ELb0ELb1EEENS1_36VarlenDynamicPersistentTileSchedulerILi128ELi128ELi256ELi128ELb0ELb1ELb1ELb0ELb1ELb1EEEEEEEEEvNT_6ParamsE)
        .other          _ZN7cutlass13device_kernelIN5flash11enable_sm90INS1_16FlashAttnFwdSm90INS1_25CollectiveMainloopFwdSm90ILi2EN4cute5tupleIJNS5_1CILi1EEES8_S8_EEENS6_IJNS7_ILi128EEESA_NS7_ILi256EEEEEELi256ENS_12float_e4m3_tEfNS_4arch4Sm90ELb0ELb0ELb0ELb1ELb0ELb1ELb0ELb1ELb1ELb1ELb0ELb0EEENS1_21CollectiveEpilogueFwdINS6_IJSA_SB_SA_EEES9_NS_10bfloat16_tESF_Li256ELb1ELb1ELb0ELb1EEENS1_36VarlenDynamicPersistentTileSchedulerILi128ELi128ELi256ELi128ELb0ELb1ELb1ELb0ELb1ELb1EEEEEEEEEvNT_6ParamsE,@"STO_CUDA_ENTRY STV_DEFAULT"
_ZN7cutlass13device_kernelIN5flash11enable_sm90INS1_16FlashAttnFwdSm90INS1_25CollectiveMainloopFwdSm90ILi2EN4cute5tupleIJNS5_1CILi1EEES8_S8_EEENS6_IJNS7_ILi128EEESA_NS7_ILi256EEEEEELi256ENS_12float_e4m3_tEfNS_4arch4Sm90ELb0ELb0ELb0ELb1ELb0ELb1ELb0ELb1ELb1ELb1ELb0ELb0EEENS1_21CollectiveEpilogueFwdINS6_IJSA_SB_SA_EEES9_NS_10bfloat16_tESF_Li256ELb1ELb1ELb0ELb1EEENS1_36VarlenDynamicPersistentTileSchedulerILi128ELi128ELi256ELi128ELb0ELb1ELb1ELb0ELb1ELb1EEEEEEEEEvNT_6ParamsE:
[----:B------:R-:W-:Y:S01]  /*0000*/  LDC R1, c[0x0][0x37c] ;  /* 0x0000df00ff017b82 */ /* 0x000fe20000000800 */
[----:B------:R-:W-:Y:S05]  /*0010*/  EXIT ;  /* 0x000000000000794d */ /* 0x000fea0003800000 */
.L_x_2:
        /* <DEDUP_REMOVED lines=14> */
.L_x_48:


//--------------------- .text._ZN7cutlass13device_kernelIN5flash11enable_sm90INS1_16FlashAttnFwdSm90INS1_25CollectiveMainloopFwdSm90ILi2EN4cute5tupleIJNS5_1CILi1EEES8_S8_EEENS6_IJNS7_ILi128EEENS7_ILi64EEENS7_ILi256EEEEEELi256ENS_12float_e4m3_tEfNS_4arch4Sm90ELb0ELb1ELb0ELb0ELb0ELb0ELb0ELb1ELb1ELb1ELb0ELb0EEENS1_21CollectiveEpilogueFwdINS6_IJSA_SC_SB_EEES9_NS_10bfloat16_tESG_Li256ELb0ELb1ELb0ELb1EEENS1_30DynamicPersistentTileSchedulerILi256ELi128ELb0ELb1ELb1EEEEEEEEEvNT_6ParamsE --------------------------
	.section	.text._ZN7cutlass13device_kernelIN5flash11enable_sm90INS1_16FlashAttnFwdSm90INS1_25CollectiveMainloopFwdSm90ILi2EN4cute5tupleIJNS5_1CILi1EEES8_S8_EEENS6_IJNS7_ILi128EEENS7_ILi64EEENS7_ILi256EEEEEELi256ENS_12float_e4m3_tEfNS_4arch4Sm90ELb0ELb1ELb0ELb0ELb0ELb0ELb0ELb1ELb1ELb1ELb0ELb0EEENS1_21CollectiveEpilogueFwdINS6_IJSA_SC_SB_EEES9_NS_10bfloat16_tESG_Li256ELb0ELb1ELb0ELb1EEENS1_30DynamicPersistentTileSchedulerILi256ELi128ELb0ELb1ELb1EEEEEEEEEvNT_6ParamsE,"ax",@progbits
	.align	128
.text._ZN7cutlass13device_kernelIN5flash11enable_sm90INS1_16FlashAttnFwdSm90INS1_25CollectiveMainloopFwdSm90ILi2EN4cute5tupleIJNS5_1CILi1EEES8_S8_EEENS6_IJNS7_ILi128EEENS7_ILi64EEENS7_ILi256EEEEEELi256ENS_12float_e4m3_tEfNS_4arch4Sm90ELb0ELb1ELb0ELb0ELb0ELb0ELb0ELb1ELb1ELb1ELb0ELb0EEENS1_21CollectiveEpilogueFwdINS6_IJSA_SC_SB_EEES9_NS_10bfloat16_tESG_Li256ELb0ELb1ELb0ELb1EEENS1_30DynamicPersistentTileSchedulerILi256ELi128ELb0ELb1ELb1EEEEEEEEEvNT_6ParamsE:
        .type           _ZN7cutlass13device_kernelIN5flash11enable_sm90INS1_16FlashAttnFwdSm90INS1_25CollectiveMainloopFwdSm90ILi2EN4cute5tupleIJNS5_1CILi1EEES8_S8_EEENS6_IJNS7_ILi128EEENS7_ILi64EEENS7_ILi256EEEEEELi256ENS_12float_e4m3_tEfNS_4arch4Sm90ELb0ELb1ELb0ELb0ELb0ELb0ELb0ELb1ELb1ELb1ELb0ELb0EEENS1_21CollectiveEpilogueFwdINS6_IJSA_SC_SB_EEES9_NS_10bfloat16_tESG_Li256ELb0ELb1ELb0ELb1EEENS1_30DynamicPersistentTileSchedulerILi256ELi128ELb0ELb1ELb1EEEEEEEEEvNT_6ParamsE,@function
        .size           _ZN7cutlass13device_kernelIN5flash11enable_sm90INS1_16FlashAttnFwdSm90INS1_25CollectiveMainloopFwdSm90ILi2EN4cute5tupleIJNS5_1CILi1EEES8_S8_EEENS6_IJNS7_ILi128EEENS7_ILi64EEENS7_ILi256EEEEEELi256ENS_12float_e4m3_tEfNS_4arch4Sm90ELb0ELb1ELb0ELb0ELb0ELb0ELb0ELb1ELb1ELb1ELb0ELb0EEENS1_21CollectiveEpilogueFwdINS6_IJSA_SC_SB_EEES9_NS_10bfloat16_tESG_Li256ELb0ELb1ELb0ELb1EEENS1_30DynamicPersistentTileSchedulerILi256ELi128ELb0ELb1ELb1EEEEEEEEEvNT_6ParamsE,(.L_x_49 - _ZN7cutlass13device_kernelIN5flash11enable_sm90INS1_16FlashAttnFwdSm90INS1_25CollectiveMainloopFwdSm90ILi2EN4cute5tupleIJNS5_1CILi1EEES8_S8_EEENS6_IJNS7_ILi128EEENS7_ILi64EEENS7_ILi256EEEEEELi256ENS_12float_e4m3_tEfNS_4arch4Sm90ELb0ELb1ELb0ELb0ELb0ELb0ELb0ELb1ELb1ELb1ELb0ELb0EEENS1_21CollectiveEpilogueFwdINS6_IJSA_SC_SB_EEES9_NS_10bfloat16_tESG_Li256ELb0ELb1ELb0ELb1EEENS1_30DynamicPersistentTileSchedulerILi256ELi128ELb0ELb1ELb1EEEEEEEEEvNT_6ParamsE)
        .other          _ZN7cutlass13device_kernelIN5flash11enable_sm90INS1_16FlashAttnFwdSm90INS1_25CollectiveMainloopFwdSm90ILi2EN4cute5tupleIJNS5_1CILi1EEES8_S8_EEENS6_IJNS7_ILi128EEENS7_ILi64EEENS7_ILi256EEEEEELi256ENS_12float_e4m3_tEfNS_4arch4Sm90ELb0ELb1ELb0ELb0ELb0ELb0ELb0ELb1ELb1ELb1ELb0ELb0EEENS1_21CollectiveEpilogueFwdINS6_IJSA_SC_SB_EEES9_NS_10bfloat16_tESG_Li256ELb0ELb1ELb0ELb1EEENS1_30DynamicPersistentTileSchedulerILi256ELi128ELb0ELb1ELb1EEEEEEEEEvNT_6ParamsE,@"STO_CUDA_ENTRY STV_DEFAULT"
_ZN7cutlass13device_kernelIN5flash11enable_sm90INS1_16FlashAttnFwdSm90INS1_25CollectiveMainloopFwdSm90ILi2EN4cute5tupleIJNS5_1CILi1EEES8_S8_EEENS6_IJNS7_ILi128EEENS7_ILi64EEENS7_ILi256EEEEEELi256ENS_12float_e4m3_tEfNS_4arch4Sm90ELb0ELb1ELb0ELb0ELb0ELb0ELb0ELb1ELb1ELb1ELb0ELb0EEENS1_21CollectiveEpilogueFwdINS6_IJSA_SC_SB_EEES9_NS_10bfloat16_tESG_Li256ELb0ELb1ELb0ELb1EEENS1_30DynamicPersistentTileSchedulerILi256ELi128ELb0ELb1ELb1EEEEEEEEEvNT_6ParamsE:
[----:B------:R-:W-:Y:S01]  /*0000*/  LDC R1, c[0x0][0x37c] ;  /* 0x0000df00ff017b82 */ /* 0x000fe20000000800 */
[----:B------:R-:W-:Y:S05]  /*0010*/  EXIT ;  /* 0x000000000000794d */ /* 0x000fea0003800000 */
.L_x_3:
        /* <DEDUP_REMOVED lines=14> */
.L_x_49:


//--------------------- .text._ZN7cutlass13device_kernelIN5flash11enable_sm90INS1_16FlashAttnFwdSm90INS1_25CollectiveMainloopFwdSm90ILi2EN4cute5tupleIJNS5_1CILi1EEES8_S8_EEENS6_IJNS7_ILi128EEENS7_ILi64EEENS7_ILi256EEEEEELi256ENS_12float_e4m3_tEfNS_4arch4Sm90ELb0ELb1ELb0ELb1ELb0ELb0ELb0ELb1ELb1ELb1ELb0ELb0EEENS1_21CollectiveEpilogueFwdINS6_IJSA_SC_SB_EEES9_NS_10bfloat16_tESG_Li256ELb1ELb1ELb0ELb1EEENS1_36VarlenDynamicPersistentTileSchedulerILi128ELi64ELi256ELi128ELb0ELb1ELb1ELb1ELb0ELb1EEEEEEEEEvNT_6ParamsE --------------------------
	.section	.text._ZN7cutlass13device_kernelIN5flash11enable_sm90INS1_16FlashAttnFwdSm90INS1_25CollectiveMainloopFwdSm90ILi2EN4cute5tupleIJNS5_1CILi1EEES8_S8_EEENS6_IJNS7_ILi128EEENS7_ILi64EEENS7_ILi256EEEEEELi256ENS_12float_e4m3_tEfNS_4arch4Sm90ELb0ELb1ELb0ELb1ELb0ELb0ELb0ELb1ELb1ELb1ELb0ELb0EEENS1_21CollectiveEpilogueFwdINS6_IJSA_SC_SB_EEES9_NS_10bfloat16_tESG_Li256ELb1ELb1ELb0ELb1EEENS1_36VarlenDynamicPersistentTileSchedulerILi128ELi64ELi256ELi128ELb0ELb1ELb1ELb1ELb0ELb1EEEEEEEEEvNT_6ParamsE,"ax",@progbits
	.align	128
.text._ZN7cutlass13device_kernelIN5flash11enable_sm90INS1_16FlashAttnFwdSm90INS1_25CollectiveMainloopFwdSm90ILi2EN4cute5tupleIJNS5_1CILi1EEES8_S8_EEENS6_IJNS7_ILi128EEENS7_ILi64EEENS7_ILi256EEEEEELi256ENS_12float_e4m3_tEfNS_4arch4Sm90ELb0ELb1ELb0ELb1ELb0ELb0ELb0ELb1ELb1ELb1ELb0ELb0EEENS1_21CollectiveEpilogueFwdINS6_IJSA_SC_SB_EEES9_NS_10bfloat16_tESG_Li256ELb1ELb1ELb0ELb1EEENS1_36VarlenDynamicPersistentTileSchedulerILi128ELi64ELi256ELi128ELb0ELb1ELb1ELb1ELb0ELb1EEEEEEEEEvNT_6ParamsE:
        .type           _ZN7cutlass13device_kernelIN5flash11enable_sm90INS1_16FlashAttnFwdSm90INS1_25CollectiveMainloopFwdSm90ILi2EN4cute5tupleIJNS5_1CILi1EEES8_S8_EEENS6_IJNS7_ILi128EEENS7_ILi64EEENS7_ILi256EEEEEELi256ENS_12float_e4m3_tEfNS_4arch4Sm90ELb0ELb1ELb0ELb1ELb0ELb0ELb0ELb1ELb1ELb1ELb0ELb0EEENS1_21CollectiveEpilogueFwdINS6_IJSA_SC_SB_EEES9_NS_10bfloat16_tESG_Li256ELb1ELb1ELb0ELb1EEENS1_36VarlenDynamicPersistentTileSchedulerILi128ELi64ELi256ELi128ELb0ELb1ELb1ELb1ELb0ELb1EEEEEEEEEvNT_6ParamsE,@function
        .size           _ZN7cutlass13device_kernelIN5flash11enable_sm90INS1_16FlashAttnFwdSm90INS1_25CollectiveMainloopFwdSm90ILi2EN4cute5tupleIJNS5_1CILi1EEES8_S8_EEENS6_IJNS7_ILi128EEENS7_ILi64EEENS7_ILi256EEEEEELi256ENS_12float_e4m3_tEfNS_4arch4Sm90ELb0ELb1ELb0ELb1ELb0ELb0ELb0ELb1ELb1ELb1ELb0ELb0EEENS1_21CollectiveEpilogueFwdINS6_IJSA_SC_SB_EEES9_NS_10bfloat16_tESG_Li256ELb1ELb1ELb0ELb1EEENS1_36VarlenDynamicPersistentTileSchedulerILi128ELi64ELi256ELi128ELb0ELb1ELb1ELb1ELb0ELb1EEEEEEEEEvNT_6ParamsE,(.L_x_50 - _ZN7cutlass13device_kernelIN5flash11enable_sm90INS1_16FlashAttnFwdSm90INS1_25CollectiveMainloopFwdSm90ILi2EN4cute5tupleIJNS5_1CILi1EEES8_S8_EEENS6_IJNS7_ILi128EEENS7_ILi64EEENS7_ILi256EEEEEELi256ENS_12float_e4m3_tEfNS_4arch4Sm90ELb0ELb1ELb0ELb1ELb0ELb0ELb0ELb1ELb1ELb1ELb0ELb0EEENS1_21CollectiveEpilogueFwdINS6_IJSA_SC_SB_EEES9_NS_10bfloat16_tESG_Li256ELb1ELb1ELb0ELb1EEENS1_36VarlenDynamicPersistentTileSchedulerILi128ELi64ELi256ELi128ELb0ELb1ELb1ELb1ELb0ELb1EEEEEEEEEvNT_6ParamsE)
        .other          _ZN7cutlass13device_kernelIN5flash11enable_sm90INS1_16FlashAttnFwdSm90INS1_25CollectiveMainloopFwdSm90ILi2EN4cute5tupleIJNS5_1CILi1EEES8_S8_EEENS6_IJNS7_ILi128EEENS7_ILi64EEENS7_ILi256EEEEEELi256ENS_12float_e4m3_tEfNS_4arch4Sm90ELb0ELb1ELb0ELb1ELb0ELb0ELb0ELb1ELb1ELb1ELb0ELb0EEENS1_21CollectiveEpilogueFwdINS6_IJSA_SC_SB_EEES9_NS_10bfloat16_tESG_Li256ELb1ELb1ELb0ELb1EEENS1_36VarlenDynamicPersistentTileSchedulerILi128ELi64ELi256ELi128ELb0ELb1ELb1ELb1ELb0ELb1EEEEEEEEEvNT_6ParamsE,@"STO_CUDA_ENTRY STV_DEFAULT"
_ZN7cutlass13device_kernelIN5flash11enable_sm90INS1_16FlashAttnFwdSm90INS1_25CollectiveMainloopFwdSm90ILi2EN4cute5tupleIJNS5_1CILi1EEES8_S8_EEENS6_IJNS7_ILi128EEENS7_ILi64EEENS7_ILi256EEEEEELi256ENS_12float_e4m3_tEfNS_4arch4Sm90ELb0ELb1ELb0ELb1ELb0ELb0ELb0ELb1ELb1ELb1ELb0ELb0EEENS1_21CollectiveEpilogueFwdINS6_IJSA_SC_SB_EEES9_NS_10bfloat16_tESG_Li256ELb1ELb1ELb0ELb1EEENS1_36VarlenDynamicPersistentTileSchedulerILi128ELi64ELi256ELi128ELb0ELb1ELb1ELb1ELb0ELb1EEEEEEEEEvNT_6ParamsE:
[----:B------:R-:W-:Y:S01]  /*0000*/  LDC R1, c[0x0][0x37c] ;  /* 0x0000df00ff017b82 */ /* 0x000fe20000000800 */
[----:B------:R-:W-:Y:S05]  /*0010*/  EXIT ;  /* 0x000000000000794d */ /* 0x000fea0003800000 */
.L_x_4:
        /* <DEDUP_REMOVED lines=14> */
.L_x_50:


//--------------------- .text._ZN7cutlass13device_kernelIN5flash11enable_sm90INS1_16FlashAttnFwdSm90INS1_25CollectiveMainloopFwdSm90ILi2EN4cute5tupleIJNS5_1CILi1EEES8_S8_EEENS6_IJNS7_ILi128EEENS7_ILi64EEENS7_ILi256EEEEEELi256ENS_12float_e4m3_tEfNS_4arch4Sm90ELb0ELb1ELb0ELb1ELb0ELb1ELb0ELb1ELb1ELb1ELb0ELb0EEENS1_21CollectiveEpilogueFwdINS6_IJSA_SC_SB_EEES9_NS_10bfloat16_tESG_Li256ELb1ELb1ELb0ELb1EEENS1_36VarlenDynamicPersistentTileSchedulerILi128ELi64ELi256ELi128ELb0ELb1ELb1ELb1ELb0ELb1EEEEEEEEEvNT_6ParamsE --------------------------
	.section	.text._ZN7cutlass13device_kernelIN5flash11enable_sm90INS1_16FlashAttnFwdSm90INS1_25CollectiveMainloopFwdSm90ILi2EN4cute5tupleIJNS5_1CILi1EEES8_S8_EEENS6_IJNS7_ILi128EEENS7_ILi64EEENS7_ILi256EEEEEELi256ENS_12float_e4m3_tEfNS_4arch4Sm90ELb0ELb1ELb0ELb1ELb0ELb1ELb0ELb1ELb1ELb1ELb0ELb0EEENS1_21CollectiveEpilogueFwdINS6_IJSA_SC_SB_EEES9_NS_10bfloat16_tESG_Li256ELb1ELb1ELb0ELb1EEENS1_36VarlenDynamicPersistentTileSchedulerILi128ELi64ELi256ELi128ELb0ELb1ELb1ELb1ELb0ELb1EEEEEEEEEvNT_6ParamsE,"ax",@progbits
	.align	128
.text._ZN7cutlass13device_kernelIN5flash11enable_sm90INS1_16FlashAttnFwdSm90INS1_25CollectiveMainloopFwdSm90ILi2EN4cute5tupleIJNS5_1CILi1EEES8_S8_EEENS6_IJNS7_ILi128EEENS7_ILi64EEENS7_ILi256EEEEEELi256ENS_12float_e4m3_tEfNS_4arch4Sm90ELb0ELb1ELb0ELb1ELb0ELb1ELb0ELb1ELb1ELb1ELb0ELb0EEENS1_21CollectiveEpilogueFwdINS6_IJSA_SC_SB_EEES9_NS_10bfloat16_tESG_Li256ELb1ELb1ELb0ELb1EEENS1_36VarlenDynamicPersistentTileSchedulerILi128ELi64ELi256ELi128ELb0ELb1ELb1ELb1ELb0ELb1EEEEEEEEEvNT_6ParamsE:
        .type           _ZN7cutlass13device_kernelIN5flash11enable_sm90INS1_16FlashAttnFwdSm90INS1_25CollectiveMainloopFwdSm90ILi2EN4cute5tupleIJNS5_1CILi1EEES8_S8_EEENS6_IJNS7_ILi128EEENS7_ILi64EEENS7_ILi256EEEEEELi256ENS_12float_e4m3_tEfNS_4arch4Sm90ELb0ELb1ELb0ELb1ELb0ELb1ELb0ELb1ELb1ELb1ELb0ELb0EEENS1_21CollectiveEpilogueFwdINS6_IJSA_SC_SB_EEES9_NS_10bfloat16_tESG_Li256ELb1ELb1ELb0ELb1EEENS1_36VarlenDynamicPersistentTileSchedulerILi128ELi64ELi256ELi128ELb0ELb1ELb1ELb1ELb0ELb1EEEEEEEEEvNT_6ParamsE,@function
        .size           _ZN7cutlass13device_kernelIN5flash11enable_sm90INS1_16FlashAttnFwdSm90INS1_25CollectiveMainloopFwdSm90ILi2EN4cute5tupleIJNS5_1CILi1EEES8_S8_EEENS6_IJNS7_ILi128EEENS7_ILi64EEENS7_ILi256EEEEEELi256ENS_12float_e4m3_tEfNS_4arch4Sm90ELb0ELb1ELb0ELb1ELb0ELb1ELb0ELb1ELb1ELb1ELb0ELb0EEENS1_21CollectiveEpilogueFwdINS6_IJSA_SC_SB_EEES9_NS_10bfloat16_tESG_Li256ELb1ELb1ELb0ELb1EEENS1_36VarlenDynamicPersistentTileSchedulerILi128ELi64ELi256ELi128ELb0ELb1ELb1ELb1ELb0ELb1EEEEEEEEEvNT_6ParamsE,(.L_x_51 - _ZN7cutlass13device_kernelIN5flash11enable_sm90INS1_16FlashAttnFwdSm90INS1_25CollectiveMainloopFwdSm90ILi2EN4cute5tupleIJNS5_1CILi1EEES8_S8_EEENS6_IJNS7_ILi128EEENS7_ILi64EEENS7_ILi256EEEEEELi256ENS_12float_e4m3_tEfNS_4arch4Sm90ELb0ELb1ELb0ELb1ELb0ELb1ELb0ELb1ELb1ELb1ELb0ELb0EEENS1_21CollectiveEpilogueFwdINS6_IJSA_SC_SB_EEES9_NS_10bfloat16_tESG_Li256ELb1ELb1ELb0ELb1EEENS1_36VarlenDynamicPersistentTileSchedulerILi128ELi64ELi256ELi128ELb0ELb1ELb1ELb1ELb0ELb1EEEEEEEEEvNT_6ParamsE)
        .other          _ZN7cutlass13device_kernelIN5flash11enable_sm90INS1_16FlashAttnFwdSm90INS1_25CollectiveMainloopFwdSm90ILi2EN4cute5tupleIJNS5_1CILi1EEES8_S8_EEENS6_IJNS7_ILi128EEENS7_ILi64EEENS7_ILi256EEEEEELi256ENS_12float_e4m3_tEfNS_4arch4Sm90ELb0ELb1ELb0ELb1ELb0ELb1ELb0ELb1ELb1ELb1ELb0ELb0EEENS1_21CollectiveEpilogueFwdINS6_IJSA_SC_SB_EEES9_NS_10bfloat16_tESG_Li256ELb1ELb1ELb0ELb1EEENS1_36VarlenDynamicPersistentTileSchedulerILi128ELi64ELi256ELi128ELb0ELb1ELb1ELb1ELb0ELb1EEEEEEEEEvNT_6ParamsE,@"STO_CUDA_ENTRY STV_DEFAULT"
_ZN7cutlass13device_kernelIN5flash11enable_sm90INS1_16FlashAttnFwdSm90INS1_25CollectiveMainloopFwdSm90ILi2EN4cute5tupleIJNS5_1CILi1EEES8_S8_EEENS6_IJNS7_ILi128EEENS7_ILi64EEENS7_ILi256EEEEEELi256ENS_12float_e4m3_tEfNS_4arch4Sm90ELb0ELb1ELb0ELb1ELb0ELb1ELb0ELb1ELb1ELb1ELb0ELb0EEENS1_21CollectiveEpilogueFwdINS6_IJSA_SC_SB_EEES9_NS_10bfloat16_tESG_Li256ELb1ELb1ELb0ELb1EEENS1_36VarlenDynamicPersistentTileSchedulerILi128ELi64ELi256ELi128ELb0ELb1ELb1ELb1ELb0ELb1EEEEEEEEEvNT_6ParamsE:
[----:B------:R-:W-:Y:S01]  /*0000*/  LDC R1, c[0x0][0x37c] ;  /* 0x0000df00ff017b82 */ /* 0x000fe20000000800 */
[----:B------:R-:W-:Y:S05]  /*0010*/  EXIT ;  /* 0x000000000000794d */ /* 0x000fea0003800000 */
.L_x_5:
        /* <DEDUP_REMOVED lines=14> */
.L_x_51:


//--------------------- .text._ZN7cutlass13device_kernelIN5flash11enable_sm90INS1_16FlashAttnFwdSm90INS1_25CollectiveMainloopFwdSm90ILi2EN4cute5tupleIJNS5_1CILi1EEES8_S8_EEENS6_IJNS7_ILi128EEESA_NS7_ILi256EEEEEELi256ENS_12float_e4m3_tEfNS_4arch4Sm90ELb1ELb0ELb0ELb0ELb0ELb0ELb0ELb1ELb1ELb1ELb0ELb0EEENS1_21CollectiveEpilogueFwdINS6_IJSA_SB_SA_EEES9_NS_10bfloat16_tESF_Li256ELb0ELb1ELb0ELb1EEENS1_30DynamicPersistentTileSchedulerILi256ELi128ELb0ELb1ELb1EEEEEEEEEvNT_6ParamsE --------------------------
	.section	.text._ZN7cutlass13device_kernelIN5flash11enable_sm90INS1_16FlashAttnFwdSm90INS1_25CollectiveMainloopFwdSm90ILi2EN4cute5tupleIJNS5_1CILi1EEES8_S8_EEENS6_IJNS7_ILi128EEESA_NS7_ILi256EEEEEELi256ENS_12float_e4m3_tEfNS_4arch4Sm90ELb1ELb0ELb0ELb0ELb0ELb0ELb0ELb1ELb1ELb1ELb0ELb0EEENS1_21CollectiveEpilogueFwdINS6_IJSA_SB_SA_EEES9_NS_10bfloat16_tESF_Li256ELb0ELb1ELb0ELb1EEENS1_30DynamicPersistentTileSchedulerILi256ELi128ELb0ELb1ELb1EEEEEEEEEvNT_6ParamsE,"ax",@progbits
	.align	128
.text._ZN7cutlass13device_kernelIN5flash11enable_sm90INS1_16FlashAttnFwdSm90INS1_25CollectiveMainloopFwdSm90ILi2EN4cute5tupleIJNS5_1CILi1EEES8_S8_EEENS6_IJNS7_ILi128EEESA_NS7_ILi256EEEEEELi256ENS_12float_e4m3_tEfNS_4arch4Sm90ELb1ELb0ELb0ELb0ELb0ELb0ELb0ELb1ELb1ELb1ELb0ELb0EEENS1_21CollectiveEpilogueFwdINS6_IJSA_SB_SA_EEES9_NS_10bfloat16_tESF_Li256ELb0ELb1ELb0ELb1EEENS1_30DynamicPersistentTileSchedulerILi256ELi128ELb0ELb1ELb1EEEEEEEEEvNT_6ParamsE:
        .type           _ZN7cutlass13device_kernelIN5flash11enable_sm90INS1_16FlashAttnFwdSm90INS1_25CollectiveMainloopFwdSm90ILi2EN4cute5tupleIJNS5_1CILi1EEES8_S8_EEENS6_IJNS7_ILi128EEESA_NS7_ILi256EEEEEELi256ENS_12float_e4m3_tEfNS_4arch4Sm90ELb1ELb0ELb0ELb0ELb0ELb0ELb0ELb1ELb1ELb1ELb0ELb0EEENS1_21CollectiveEpilogueFwdINS6_IJSA_SB_SA_EEES9_NS_10bfloat16_tESF_Li256ELb0ELb1ELb0ELb1EEENS1_30DynamicPersistentTileSchedulerILi256ELi128ELb0ELb1ELb1EEEEEEEEEvNT_6ParamsE,@function
        .size           _ZN7cutlass13device_kernelIN5flash11enable_sm90INS1_16FlashAttnFwdSm90INS1_25CollectiveMainloopFwdSm90ILi2EN4cute5tupleIJNS5_1CILi1EEES8_S8_EEENS6_IJNS7_ILi128EEESA_NS7_ILi256EEEEEELi256ENS_12float_e4m3_tEfNS_4arch4Sm90ELb1ELb0ELb0ELb0ELb0ELb0ELb0ELb1ELb1ELb1ELb0ELb0EEENS1_21CollectiveEpilogueFwdINS6_IJSA_SB_SA_EEES9_NS_10bfloat16_tESF_Li256ELb0ELb1ELb0ELb1EEENS1_30DynamicPersistentTileSchedulerILi256ELi128ELb0ELb1ELb1EEEEEEEEEvNT_6ParamsE,(.L_x_52 - _ZN7cutlass13device_kernelIN5flash11enable_sm90INS1_16FlashAttnFwdSm90INS1_25CollectiveMainloopFwdSm90ILi2EN4cute5tupleIJNS5_1CILi1EEES8_S8_EEENS6_IJNS7_ILi128EEESA_NS7_ILi256EEEEEELi256ENS_12float_e4m3_tEfNS_4arch4Sm90ELb1ELb0ELb0ELb0ELb0ELb0ELb0ELb1ELb1ELb1ELb0ELb0EEENS1_21CollectiveEpilogueFwdINS6_IJSA_SB_SA_EEES9_NS_10bfloat16_tESF_Li256ELb0ELb1ELb0ELb1EEENS1_30DynamicPersistentTileSchedulerILi256ELi128ELb0ELb1ELb1EEEEEEEEEvNT_6ParamsE)
        .other          _ZN7cutlass13device_kernelIN5flash11enable_sm90INS1_16FlashAttnFwdSm90INS1_25CollectiveMainloopFwdSm90ILi2EN4cute5tupleIJNS5_1CILi1EEES8_S8_EEENS6_IJNS7_ILi128EEESA_NS7_ILi256EEEEEELi256ENS_12float_e4m3_tEfNS_4arch4Sm90ELb1ELb0ELb0ELb0ELb0ELb0ELb0ELb1ELb1ELb1ELb0ELb0EEENS1_21CollectiveEpilogueFwdINS6_IJSA_SB_SA_EEES9_NS_10bfloat16_tESF_Li256ELb0ELb1ELb0ELb1EEENS1_30DynamicPersistentTileSchedulerILi256ELi128ELb0ELb1ELb1EEEEEEEEEvNT_6ParamsE,@"STO_CUDA_ENTRY STV_DEFAULT"
_ZN7cutlass13device_kernelIN5flash11enable_sm90INS1_16FlashAttnFwdSm90INS1_25CollectiveMainloopFwdSm90ILi2EN4cute5tupleIJNS5_1CILi1EEES8_S8_EEENS6_IJNS7_ILi128EEESA_NS7_ILi256EEEEEELi256ENS_12float_e4m3_tEfNS_4arch4Sm90ELb1ELb0ELb0ELb0ELb0ELb0ELb0ELb1ELb1ELb1ELb0ELb0EEENS1_21CollectiveEpilogueFwdINS6_IJSA_SB_SA_EEES9_NS_10bfloat16_tESF_Li256ELb0ELb1ELb0ELb1EEENS1_30DynamicPersistentTileSchedulerILi256ELi128ELb0ELb1ELb1EEEEEEEEEvNT_6ParamsE:
[----:B------:R-:W-:Y:S01]  /*0000*/  LDC R1, c[0x0][0x37c] ;  /* 0x0000df00ff017b82 */ /* 0x000fe20000000800 */
[----:B------:R-:W-:Y:S05]  /*0010*/  EXIT ;  /* 0x000000000000794d */ /* 0x000fea0003800000 */
.L_x_6:
        /* <DEDUP_REMOVED lines=14> */
.L_x_52:


//--------------------- .text._ZN7cutlass13device_kernelIN5flash11enable_sm90INS1_16FlashAttnFwdSm90INS1_25CollectiveMainloopFwdSm90ILi2EN4cute5tupleIJNS5_1CILi1EEES8_S8_EEENS6_IJNS7_ILi128EEESA_NS7_ILi256EEEEEELi256ENS_12float_e4m3_tEfNS_4arch4Sm90ELb1ELb0ELb0ELb1ELb0ELb0ELb0ELb1ELb1ELb1ELb0ELb0EEENS1_21CollectiveEpilogueFwdINS6_IJSA_SB_SA_EEES9_NS_10bfloat16_tESF_Li256ELb1ELb1ELb0ELb1EEENS1_36VarlenDynamicPersistentTileSchedulerILi128ELi128ELi256ELi128ELb0ELb1ELb1ELb1ELb1ELb1EEEEEEEEEvNT_6ParamsE --------------------------
	.section	.text._ZN7cutlass13device_kernelIN5flash11enable_sm90INS1_16FlashAttnFwdSm90INS1_25CollectiveMainloopFwdSm90ILi2EN4cute5tupleIJNS5_1CILi1EEES8_S8_EEENS6_IJNS7_ILi128EEESA_NS7_ILi256EEEEEELi256ENS_12float_e4m3_tEfNS_4arch4Sm90ELb1ELb0ELb0ELb1ELb0ELb0ELb0ELb1ELb1ELb1ELb0ELb0EEENS1_21CollectiveEpilogueFwdINS6_IJSA_SB_SA_EEES9_NS_10bfloat16_tESF_Li256ELb1ELb1ELb0ELb1EEENS1_36VarlenDynamicPersistentTileSchedulerILi128ELi128ELi256ELi128ELb0ELb1ELb1ELb1ELb1ELb1EEEEEEEEEvNT_6ParamsE,"ax",@progbits
	.align	128
.text._ZN7cutlass13device_kernelIN5flash11enable_sm90INS1_16FlashAttnFwdSm90INS1_25CollectiveMainloopFwdSm90ILi2EN4cute5tupleIJNS5_1CILi1EEES8_S8_EEENS6_IJNS7_ILi128EEESA_NS7_ILi256EEEEEELi256ENS_12float_e4m3_tEfNS_4arch4Sm90ELb1ELb0ELb0ELb1ELb0ELb0ELb0ELb1ELb1ELb1ELb0ELb0EEENS1_21CollectiveEpilogueFwdINS6_IJSA_SB_SA_EEES9_NS_10bfloat16_tESF_Li256ELb1ELb1ELb0ELb1EEENS1_36VarlenDynamicPersistentTileSchedulerILi128ELi128ELi256ELi128ELb0ELb1ELb1ELb1ELb1ELb1EEEEEEEEEvNT_6ParamsE:
        .type           _ZN7cutlass13device_kernelIN5flash11enable_sm90INS1_16FlashAttnFwdSm90INS1_25CollectiveMainloopFwdSm90ILi2EN4cute5tupleIJNS5_1CILi1EEES8_S8_EEENS6_IJNS7_ILi128EEESA_NS7_ILi256EEEEEELi256ENS_12float_e4m3_tEfNS_4arch4Sm90ELb1ELb0ELb0ELb1ELb0ELb0ELb0ELb1ELb1ELb1ELb0ELb0EEENS1_21CollectiveEpilogueFwdINS6_IJSA_SB_SA_EEES9_NS_10bfloat16_tESF_Li256ELb1ELb1ELb0ELb1EEENS1_36VarlenDynamicPersistentTileSchedulerILi128ELi128ELi256ELi128ELb0ELb1ELb1ELb1ELb1ELb1EEEEEEEEEvNT_6ParamsE,@function
        .size           _ZN7cutlass13device_kernelIN5flash11enable_sm90INS1_16FlashAttnFwdSm90INS1_25CollectiveMainloopFwdSm90ILi2EN4cute5tupleIJNS5_1CILi1EEES8_S8_EEENS6_IJNS7_ILi128EEESA_NS7_ILi256EEEEEELi256ENS_12float_e4m3_tEfNS_4arch4Sm90ELb1ELb0ELb0ELb1ELb0ELb0ELb0ELb1ELb1ELb1ELb0ELb0EEENS1_21CollectiveEpilogueFwdINS6_IJSA_SB_SA_EEES9_NS_10bfloat16_tESF_Li256ELb1ELb1ELb0ELb1EEENS1_36VarlenDynamicPersistentTileSchedulerILi128ELi128ELi256ELi128ELb0ELb1ELb1ELb1ELb1ELb1EEEEEEEEEvNT_6ParamsE,(.L_x_53 - _ZN7cutlass13device_kernelIN5flash11enable_sm90INS1_16FlashAttnFwdSm90INS1_25CollectiveMainloopFwdSm90ILi2EN4cute5tupleIJNS5_1CILi1EEES8_S8_EEENS6_IJNS7_ILi128EEESA_NS7_ILi256EEEEEELi256ENS_12float_e4m3_tEfNS_4arch4Sm90ELb1ELb0ELb0ELb1ELb0ELb0ELb0ELb1ELb1ELb1ELb0ELb0EEENS1_21CollectiveEpilogueFwdINS6_IJSA_SB_SA_EEES9_NS_10bfloat16_tESF_Li256ELb1ELb1ELb0ELb1EEENS1_36VarlenDynamicPersistentTileSchedulerILi128ELi128ELi256ELi128ELb0ELb1ELb1ELb1ELb1ELb1EEEEEEEEEvNT_6ParamsE)
        .other          _ZN7cutlass13device_kernelIN5flash11enable_sm90INS1_16FlashAttnFwdSm90INS1_25CollectiveMainloopFwdSm90ILi2EN4cute5tupleIJNS5_1CILi1EEES8_S8_EEENS6_IJNS7_ILi128EEESA_NS7_ILi256EEEEEELi256ENS_12float_e4m3_tEfNS_4arch4Sm90ELb1ELb0ELb0ELb1ELb0ELb0ELb0ELb1ELb1ELb1ELb0ELb0EEENS1_21CollectiveEpilogueFwdINS6_IJSA_SB_SA_EEES9_NS_10bfloat16_tESF_Li256ELb1ELb1ELb0ELb1EEENS1_36VarlenDynamicPersistentTileSchedulerILi128ELi128ELi256ELi128ELb0ELb1ELb1ELb1ELb1ELb1EEEEEEEEEvNT_6ParamsE,@"STO_CUDA_ENTRY STV_DEFAULT"
_ZN7cutlass13device_kernelIN5flash11enable_sm90INS1_16FlashAttnFwdSm90INS1_25CollectiveMainloopFwdSm90ILi2EN4cute5tupleIJNS5_1CILi1EEES8_S8_EEENS6_IJNS7_ILi128EEESA_NS7_ILi256EEEEEELi256ENS_12float_e4m3_tEfNS_4arch4Sm90ELb1ELb0ELb0ELb1ELb0ELb0ELb0ELb1ELb1ELb1ELb0ELb0EEENS1_21CollectiveEpilogueFwdINS6_IJSA_SB_SA_EEES9_NS_10bfloat16_tESF_Li256ELb1ELb1ELb0ELb1EEENS1_36VarlenDynamicPersistentTileSchedulerILi128ELi128ELi256ELi128ELb0ELb1ELb1ELb1ELb1ELb1EEEEEEEEEvNT_6ParamsE:
[----:B------:R-:W-:Y:S01]  /*0000*/  LDC R1, c[0x0][0x37c] ;  /* 0x0000df00ff017b82 */ /* 0x000fe20000000800 */
[----:B------:R-:W-:Y:S05]  /*0010*/  EXIT ;  /* 0x000000000000794d */ /* 0x000fea0003800000 */
.L_x_7:
        /* <DEDUP_REMOVED lines=14> */
.L_x_53:


//--------------------- .text._ZN7cutlass13device_kernelIN5flash11enable_sm90INS1_16FlashAttnFwdSm90INS1_25CollectiveMainloopFwdSm90ILi2EN4cute5tupleIJNS5_1CILi1EEES8_S8_EEENS6_IJNS7_ILi128EEESA_NS7_ILi256EEEEEELi256ENS_12float_e4m3_tEfNS_4arch4Sm90ELb1ELb0ELb0ELb1ELb0ELb1ELb0ELb1ELb1ELb1ELb0ELb0EEENS1_21CollectiveEpilogueFwdINS6_IJSA_SB_SA_EEES9_NS_10bfloat16_tESF_Li256ELb1ELb1ELb0ELb1EEENS1_36VarlenDynamicPersistentTileSchedulerILi128ELi128ELi256ELi128ELb0ELb1ELb1ELb1ELb1ELb1EEEEEEEEEvNT_6ParamsE --------------------------
	.section	.text._ZN7cutlass13device_kernelIN5flash11enable_sm90INS1_16FlashAttnFwdSm90INS1_25CollectiveMainloopFwdSm90ILi2EN4cute5tupleIJNS5_1CILi1EEES8_S8_EEENS6_IJNS7_ILi128EEESA_NS7_ILi256EEEEEELi256ENS_12float_e4m3_tEfNS_4arch4Sm90ELb1ELb0ELb0ELb1ELb0ELb1ELb0ELb1ELb1ELb1ELb0ELb0EEENS1_21CollectiveEpilogueFwdINS6_IJSA_SB_SA_EEES9_NS_10bfloat16_tESF_Li256ELb1ELb1ELb0ELb1EEENS1_36VarlenDynamicPersistentTileSchedulerILi128ELi128ELi256ELi128ELb0ELb1ELb1ELb1ELb1ELb1EEEEEEEEEvNT_6ParamsE,"ax",@progbits
	.align	128
.text._ZN7cutlass13device_kernelIN5flash11enable_sm90INS1_16FlashAttnFwdSm90INS1_25CollectiveMainloopFwdSm90ILi2EN4cute5tupleIJNS5_1CILi1EEES8_S8_EEENS6_IJNS7_ILi128EEESA_NS7_ILi256EEEEEELi256ENS_12float_e4m3_tEfNS_4arch4Sm90ELb1ELb0ELb0ELb1ELb0ELb1ELb0ELb1ELb1ELb1ELb0ELb0EEENS1_21CollectiveEpilogueFwdINS6_IJSA_SB_SA_EEES9_NS_10bfloat16_tESF_Li256ELb1ELb1ELb0ELb1EEENS1_36VarlenDynamicPersistentTileSchedulerILi128ELi128ELi256ELi128ELb0ELb1ELb1ELb1ELb1ELb1EEEEEEEEEvNT_6ParamsE:
        .type           _ZN7cutlass13device_kernelIN5flash11enable_sm90INS1_16FlashAttnFwdSm90INS1_25CollectiveMainloopFwdSm90ILi2EN4cute5tupleIJNS5_1CILi1EEES8_S8_EEENS6_IJNS7_ILi128EEESA_NS7_ILi256EEEEEELi256ENS_12float_e4m3_tEfNS_4arch4Sm90ELb1ELb0ELb0ELb1ELb0ELb1ELb0ELb1ELb1ELb1ELb0ELb0EEENS1_21CollectiveEpilogueFwdINS6_IJSA_SB_SA_EEES9_NS_10bfloat16_tESF_Li256ELb1ELb1ELb0ELb1EEENS1_36VarlenDynamicPersistentTileSchedulerILi128ELi128ELi256ELi128ELb0ELb1ELb1ELb1ELb1ELb1EEEEEEEEEvNT_6ParamsE,@function
        .size           _ZN7cutlass13device_kernelIN5flash11enable_sm90INS1_16FlashAttnFwdSm90INS1_25CollectiveMainloopFwdSm90ILi2EN4cute5tupleIJNS5_1CILi1EEES8_S8_EEENS6_IJNS7_ILi128EEESA_NS7_ILi256EEEEEELi256ENS_12float_e4m3_tEfNS_4arch4Sm90ELb1ELb0ELb0ELb1ELb0ELb1ELb0ELb1ELb1ELb1ELb0ELb0EEENS1_21CollectiveEpilogueFwdINS6_IJSA_SB_SA_EEES9_NS_10bfloat16_tESF_Li256ELb1ELb1ELb0ELb1EEENS1_36VarlenDynamicPersistentTileSchedulerILi128ELi128ELi256ELi128ELb0ELb1ELb1ELb1ELb1ELb1EEEEEEEEEvNT_6ParamsE,(.L_x_54 - _ZN7cutlass13device_kernelIN5flash11enable_sm90INS1_16FlashAttnFwdSm90INS1_25CollectiveMainloopFwdSm90ILi2EN4cute5tupleIJNS5_1CILi1EEES8_S8_EEENS6_IJNS7_ILi128EEESA_NS7_ILi256EEEEEELi256ENS_12float_e4m3_tEfNS_4arch4Sm90ELb1ELb0ELb0ELb1ELb0ELb1ELb0ELb1ELb1ELb1ELb0ELb0EEENS1_21CollectiveEpilogueFwdINS6_IJSA_SB_SA_EEES9_NS_10bfloat16_tESF_Li256ELb1ELb1ELb0ELb1EEENS1_36VarlenDynamicPersistentTileSchedulerILi128ELi128ELi256ELi128ELb0ELb1ELb1ELb1ELb1ELb1EEEEEEEEEvNT_6ParamsE)
        .other          _ZN7cutlass13device_kernelIN5flash11enable_sm90INS1_16FlashAttnFwdSm90INS1_25CollectiveMainloopFwdSm90ILi2EN4cute5tupleIJNS5_1CILi1EEES8_S8_EEENS6_IJNS7_ILi128EEESA_NS7_ILi256EEEEEELi256ENS_12float_e4m3_tEfNS_4arch4Sm90ELb1ELb0ELb0ELb1ELb0ELb1ELb0ELb1ELb1ELb1ELb0ELb0EEENS1_21CollectiveEpilogueFwdINS6_IJSA_SB_SA_EEES9_NS_10bfloat16_tESF_Li256ELb1ELb1ELb0ELb1EEENS1_36VarlenDynamicPersistentTileSchedulerILi128ELi128ELi256ELi128ELb0ELb1ELb1ELb1ELb1ELb1EEEEEEEEEvNT_6ParamsE,@"STO_CUDA_ENTRY STV_DEFAULT"
_ZN7cutlass13device_kernelIN5flash11enable_sm90INS1_16FlashAttnFwdSm90INS1_25CollectiveMainloopFwdSm90ILi2EN4cute5tupleIJNS5_1CILi1EEES8_S8_EEENS6_IJNS7_ILi128EEESA_NS7_ILi256EEEEEELi256ENS_12float_e4m3_tEfNS_4arch4Sm90ELb1ELb0ELb0ELb1ELb0ELb1ELb0ELb1ELb1ELb1ELb0ELb0EEENS1_21CollectiveEpilogueFwdINS6_IJSA_SB_SA_EEES9_NS_10bfloat16_tESF_Li256ELb1ELb1ELb0ELb1EEENS1_36VarlenDynamicPersistentTileSchedulerILi128ELi128ELi256ELi128ELb0ELb1ELb1ELb1ELb1ELb1EEEEEEEEEvNT_6ParamsE:
[----:B------:R-:W-:Y:S01]  /*0000*/  LDC R1, c[0x0][0x37c] ;  /* 0x0000df00ff017b82 */ /* 0x000fe20000000800 */
[----:B------:R-:W-:Y:S05]  /*0010*/  EXIT ;  /* 0x000000000000794d */ /* 0x000fea0003800000 */
.L_x_8:
        /* <DEDUP_REMOVED lines=14> */
.L_x_54:


//--------------------- .text._ZN7cutlass13device_kernelIN5flash11enable_sm90INS1_16FlashAttnFwdSm90INS1_25CollectiveMainloopFwdSm90ILi2EN4cute5tupleIJNS5_1CILi1EEES8_S8_EEENS6_IJNS7_ILi128EEENS7_ILi160EEENS7_ILi192EEEEEELi192ENS_12float_e4m3_tEfNS_4arch4Sm90ELb0ELb0ELb0ELb0ELb0ELb0ELb0ELb1ELb1ELb1ELb0ELb0EEENS1_21CollectiveEpilogueFwdINS6_IJSA_SC_SB_EEES9_NS_10bfloat16_tESG_Li256ELb0ELb1ELb0ELb1EEENS1_29StaticPersistentTileSchedulerILb0EEEEEEEEEvNT_6ParamsE --------------------------
	.section	.text._ZN7cutlass13device_kernelIN5flash11enable_sm90INS1_16FlashAttnFwdSm90INS1_25CollectiveMainloopFwdSm90ILi2EN4cute5tupleIJNS5_1CILi1EEES8_S8_EEENS6_IJNS7_ILi128EEENS7_ILi160EEENS7_ILi192EEEEEELi192ENS_12float_e4m3_tEfNS_4arch4Sm90ELb0ELb0ELb0ELb0ELb0ELb0ELb0ELb1ELb1ELb1ELb0ELb0EEENS1_21CollectiveEpilogueFwdINS6_IJSA_SC_SB_EEES9_NS_10bfloat16_tESG_Li256ELb0ELb1ELb0ELb1EEENS1_29StaticPersistentTileSchedulerILb0EEEEEEEEEvNT_6ParamsE,"ax",@progbits
	.align	128
.text._ZN7cutlass13device_kernelIN5flash11enable_sm90INS1_16FlashAttnFwdSm90INS1_25CollectiveMainloopFwdSm90ILi2EN4cute5tupleIJNS5_1CILi1EEES8_S8_EEENS6_IJNS7_ILi128EEENS7_ILi160EEENS7_ILi192EEEEEELi192ENS_12float_e4m3_tEfNS_4arch4Sm90ELb0ELb0ELb0ELb0ELb0ELb0ELb0ELb1ELb1ELb1ELb0ELb0EEENS1_21CollectiveEpilogueFwdINS6_IJSA_SC_SB_EEES9_NS_10bfloat16_tESG_Li256ELb0ELb1ELb0ELb1EEENS1_29StaticPersistentTileSchedulerILb0EEEEEEEEEvNT_6ParamsE:
        .type           _ZN7cutlass13device_kernelIN5flash11enable_sm90INS1_16FlashAttnFwdSm90INS1_25CollectiveMainloopFwdSm90ILi2EN4cute5tupleIJNS5_1CILi1EEES8_S8_EEENS6_IJNS7_ILi128EEENS7_ILi160EEENS7_ILi192EEEEEELi192ENS_12float_e4m3_tEfNS_4arch4Sm90ELb0ELb0ELb0ELb0ELb0ELb0ELb0ELb1ELb1ELb1ELb0ELb0EEENS1_21CollectiveEpilogueFwdINS6_IJSA_SC_SB_EEES9_NS_10bfloat16_tESG_Li256ELb0ELb1ELb0ELb1EEENS1_29StaticPersistentTileSchedulerILb0EEEEEEEEEvNT_6ParamsE,@function
        .size           _ZN7cutlass13device_kernelIN5flash11enable_sm90INS1_16FlashAttnFwdSm90INS1_25CollectiveMainloopFwdSm90ILi2EN4cute5tupleIJNS5_1CILi1EEES8_S8_EEENS6_IJNS7_ILi128EEENS7_ILi160EEENS7_ILi192EEEEEELi192ENS_12float_e4m3_tEfNS_4arch4Sm90ELb0ELb0ELb0ELb0ELb0ELb0ELb0ELb1ELb1ELb1ELb0ELb0EEENS1_21CollectiveEpilogueFwdINS6_IJSA_SC_SB_EEES9_NS_10bfloat16_tESG_Li256ELb0ELb1ELb0ELb1EEENS1_29StaticPersistentTileSchedulerILb0EEEEEEEEEvNT_6ParamsE,(.L_x_55 - _ZN7cutlass13device_kernelIN5flash11enable_sm90INS1_16FlashAttnFwdSm90INS1_25CollectiveMainloopFwdSm90ILi2EN4cute5tupleIJNS5_1CILi1EEES8_S8_EEENS6_IJNS7_ILi128EEENS7_ILi160EEENS7_ILi192EEEEEELi192ENS_12float_e4m3_tEfNS_4arch4Sm90ELb0ELb0ELb0ELb0ELb0ELb0ELb0ELb1ELb1ELb1ELb0ELb0EEENS1_21CollectiveEpilogueFwdINS6_IJSA_SC_SB_EEES9_NS_10bfloat16_tESG_Li256ELb0ELb1ELb0ELb1EEENS1_29StaticPersistentTileSchedulerILb0EEEEEEEEEvNT_6ParamsE)
        .other          _ZN7cutlass13device_kernelIN5flash11enable_sm90INS1_16FlashAttnFwdSm90INS1_25CollectiveMainloopFwdSm90ILi2EN4cute5tupleIJNS5_1CILi1EEES8_S8_EEENS6_IJNS7_ILi128EEENS7_ILi160EEENS7_ILi192EEEEEELi192ENS_12float_e4m3_tEfNS_4arch4Sm90ELb0ELb0ELb0ELb0ELb0ELb0ELb0ELb1ELb1ELb1ELb0ELb0EEENS1_21CollectiveEpilogueFwdINS6_IJSA_SC_SB_EEES9_NS_10bfloat16_tESG_Li256ELb0ELb1ELb0ELb1EEENS1_29StaticPersistentTileSchedulerILb0EEEEEEEEEvNT_6ParamsE,@"STO_CUDA_ENTRY STV_DEFAULT"
_ZN7cutlass13device_kernelIN5flash11enable_sm90INS1_16FlashAttnFwdSm90INS1_25CollectiveMainloopFwdSm90ILi2EN4cute5tupleIJNS5_1CILi1EEES8_S8_EEENS6_IJNS7_ILi128EEENS7_ILi160EEENS7_ILi192EEEEEELi192ENS_12float_e4m3_tEfNS_4arch4Sm90ELb0ELb0ELb0ELb0ELb0ELb0ELb0ELb1ELb1ELb1ELb0ELb0EEENS1_21CollectiveEpilogueFwdINS6_IJSA_SC_SB_EEES9_NS_10bfloat16_tESG_Li256ELb0ELb1ELb0ELb1EEENS1_29StaticPersistentTileSchedulerILb0EEEEEEEEEvNT_6ParamsE:
[----:B------:R-:W-:Y:S01]  /*0000*/  LDC R1, c[0x0][0x37c] ;  /* 0x0000df00ff017b82 */ /* 0x000fe20000000800 */
[----:B------:R-:W-:Y:S05]  /*0010*/  EXIT ;  /* 0x000000000000794d */ /* 0x000fea0003800000 */
.L_x_9:
        /* <DEDUP_REMOVED lines=14> */
.L_x_55:


//--------------------- .text._ZN7cutlass13device_kernelIN5flash11enable_sm90INS1_16FlashAttnFwdSm90INS1_25CollectiveMainloopFwdSm90ILi2EN4cute5tupleIJNS5_1CILi2EEENS7_ILi1EEES9_EEENS6_IJNS7_ILi128EEENS7_ILi160EEENS7_ILi192EEEEEELi192ENS_12float_e4m3_tEfNS_4arch4Sm90ELb0ELb0ELb0ELb0ELb0ELb0ELb0ELb1ELb1ELb1ELb0ELb0EEENS1_21CollectiveEpilogueFwdINS6_IJSB_SD_SC_EEESA_NS_10bfloat16_tESH_Li256ELb0ELb1ELb0ELb1EEENS1_29StaticPersistentTileSchedulerILb0EEEEEEEEEvNT_6ParamsE --------------------------
	.section	.text._ZN7cutlass13device_kernelIN5flash11enable_sm90INS1_16FlashAttnFwdSm90INS1_25CollectiveMainloopFwdSm90ILi2EN4cute5tupleIJNS5_1CILi2EEENS7_ILi1EEES9_EEENS6_IJNS7_ILi128EEENS7_ILi160EEENS7_ILi192EEEEEELi192ENS_12float_e4m3_tEfNS_4arch4Sm90ELb0ELb0ELb0ELb0ELb0ELb0ELb0ELb1ELb1ELb1ELb0ELb0EEENS1_21CollectiveEpilogueFwdINS6_IJSB_SD_SC_EEESA_NS_10bfloat16_tESH_Li256ELb0ELb1ELb0ELb1EEENS1_29StaticPersistentTileSchedulerILb0EEEEEEEEEvNT_6ParamsE,"ax",@progbits
	.align	128
.text._ZN7cutlass13device_kernelIN5flash11enable_sm90INS1_16FlashAttnFwdSm90INS1_25CollectiveMainloopFwdSm90ILi2EN4cute5tupleIJNS5_1CILi2EEENS7_ILi1EEES9_EEENS6_IJNS7_ILi128EEENS7_ILi160EEENS7_ILi192EEEEEELi192ENS_12float_e4m3_tEfNS_4arch4Sm90ELb0ELb0ELb0ELb0ELb0ELb0ELb0ELb1ELb1ELb1ELb0ELb0EEENS1_21CollectiveEpilogueFwdINS6_IJSB_SD_SC_EEESA_NS_10bfloat16_tESH_Li256ELb0ELb1ELb0ELb1EEENS1_29StaticPersistentTileSchedulerILb0EEEEEEEEEvNT_6ParamsE:
        .type           _ZN7cutlass13device_kernelIN5flash11enable_sm90INS1_16FlashAttnFwdSm90INS1_25CollectiveMainloopFwdSm90ILi2EN4cute5tupleIJNS5_1CILi2EEENS7_ILi1EEES9_EEENS6_IJNS7_ILi128EEENS7_ILi160EEENS7_ILi192EEEEEELi192ENS_12float_e4m3_tEfNS_4arch4Sm90ELb0ELb0ELb0ELb0ELb0ELb0ELb0ELb1ELb1ELb1ELb0ELb0EEENS1_21CollectiveEpilogueFwdINS6_IJSB_SD_SC_EEESA_NS_10bfloat16_tESH_Li256ELb0ELb1ELb0ELb1EEENS1_29StaticPersistentTileSchedulerILb0EEEEEEEEEvNT_6ParamsE,@function
        .size           _ZN7cutlass13device_kernelIN5flash11enable_sm90INS1_16FlashAttnFwdSm90INS1_25CollectiveMainloopFwdSm90ILi2EN4cute5tupleIJNS5_1CILi2EEENS7_ILi1EEES9_EEENS6_IJNS7_ILi128EEENS7_ILi160EEENS7_ILi192EEEEEELi192ENS_12float_e4m3_tEfNS_4arch4Sm90ELb0ELb0ELb0ELb0ELb0ELb0ELb0ELb1ELb1ELb1ELb0ELb0EEENS1_21CollectiveEpilogueFwdINS6_IJSB_SD_SC_EEESA_NS_10bfloat16_tESH_Li256ELb0ELb1ELb0ELb1EEENS1_29StaticPersistentTileSchedulerILb0EEEEEEEEEvNT_6ParamsE,(.L_x_56 - _ZN7cutlass13device_kernelIN5flash11enable_sm90INS1_16FlashAttnFwdSm90INS1_25CollectiveMainloopFwdSm90ILi2EN4cute5tupleIJNS5_1CILi2EEENS7_ILi1EEES9_EEENS6_IJNS7_ILi128EEENS7_ILi160EEENS7_ILi192EEEEEELi192ENS_12float_e4m3_tEfNS_4arch4Sm90ELb0ELb0ELb0ELb0ELb0ELb0ELb0ELb1ELb1ELb1ELb0ELb0EEENS1_21CollectiveEpilogueFwdINS6_IJSB_SD_SC_EEESA_NS_10bfloat16_tESH_Li256ELb0ELb1ELb0ELb1EEENS1_29StaticPersistentTileSchedulerILb0EEEEEEEEEvNT_6ParamsE)
        .other          _ZN7cutlass13device_kernelIN5flash11enable_sm90INS1_16FlashAttnFwdSm90INS1_25CollectiveMainloopFwdSm90ILi2EN4cute5tupleIJNS5_1CILi2EEENS7_ILi1EEES9_EEENS6_IJNS7_ILi128EEENS7_ILi160EEENS7_ILi192EEEEEELi192ENS_12float_e4m3_tEfNS_4arch4Sm90ELb0ELb0ELb0ELb0ELb0ELb0ELb0ELb1ELb1ELb1ELb0ELb0EEENS1_21CollectiveEpilogueFwdINS6_IJSB_SD_SC_EEESA_NS_10bfloat16_tESH_Li256ELb0ELb1ELb0ELb1EEENS1_29StaticPersistentTileSchedulerILb0EEEEEEEEEvNT_6ParamsE,@"STO_CUDA_ENTRY STV_DEFAULT"
_ZN7cutlass13device_kernelIN5flash11enable_sm90INS1_16FlashAttnFwdSm90INS1_25CollectiveMainloopFwdSm90ILi2EN4cute5tupleIJNS5_1CILi2EEENS7_ILi1EEES9_EEENS6_IJNS7_ILi128EEENS7_ILi160EEENS7_ILi192EEEEEELi192ENS_12float_e4m3_tEfNS_4arch4Sm90ELb0ELb0ELb0ELb0ELb0ELb0ELb0ELb1ELb1ELb1ELb0ELb0EEENS1_21CollectiveEpilogueFwdINS6_IJSB_SD_SC_EEESA_NS_10bfloat16_tESH_Li256ELb0ELb1ELb0ELb1EEENS1_29StaticPersistentTileSchedulerILb0EEEEEEEEEvNT_6ParamsE:
[----:B------:R-:W-:Y:S01]  /*0000*/  LDC R1, c[0x0][0x37c] ;  /* 0x0000df00ff017b82 */ /* 0x000fe20000000800 */
[----:B------:R-:W-:Y:S05]  /*0010*/  EXIT ;  /* 0x000000000000794d */ /* 0x000fea0003800000 */
.L_x_10:
        /* <DEDUP_REMOVED lines=14> */
.L_x_56:


//--------------------- .text._ZN7cutlass13device_kernelIN5flash11enable_sm90INS1_16FlashAttnFwdSm90INS1_25CollectiveMainloopFwdSm90ILi2EN4cute5tupleIJNS5_1CILi1EEES8_S8_EEENS6_IJNS7_ILi128EEENS7_ILi160EEENS7_ILi192EEEEEELi192ENS_12float_e4m3_tEfNS_4arch4Sm90ELb0ELb0ELb0ELb1ELb0ELb0ELb0ELb1ELb1ELb1ELb0ELb0EEENS1_21CollectiveEpilogueFwdINS6_IJSA_SC_SB_EEES9_NS_10bfloat16_tESG_Li256ELb1ELb1ELb0ELb1EEENS1_36VarlenDynamicPersistentTileSchedulerILi128ELi160ELi256ELi128ELb0ELb1ELb1ELb0ELb1ELb1EEEEEEEEEvNT_6ParamsE --------------------------
	.section	.text._ZN7cutlass13device_kernelIN5flash11enable_sm90INS1_16FlashAttnFwdSm90INS1_25CollectiveMainloopFwdSm90ILi2EN4cute5tupleIJNS5_1CILi1EEES8_S8_EEENS6_IJNS7_ILi128EEENS7_ILi160EEENS7_ILi192EEEEEELi192ENS_12float_e4m3_tEfNS_4arch4Sm90ELb0ELb0ELb0ELb1ELb0ELb0ELb0ELb1ELb1ELb1ELb0ELb0EEENS1_21CollectiveEpilogueFwdINS6_IJSA_SC_SB_EEES9_NS_10bfloat16_tESG_Li256ELb1ELb1ELb0ELb1EEENS1_36VarlenDynamicPersistentTileSchedulerILi128ELi160ELi256ELi128ELb0ELb1ELb1ELb0ELb1ELb1EEEEEEEEEvNT_6ParamsE,"ax",@progbits
	.align	128
.text._ZN7cutlass13device_kernelIN5flash11enable_sm90INS1_16FlashAttnFwdSm90INS1_25CollectiveMainloopFwdSm90ILi2EN4cute5tupleIJNS5_1CILi1EEES8_S8_EEENS6_IJNS7_ILi128EEENS7_ILi160EEENS7_ILi192EEEEEELi192ENS_12float_e4m3_tEfNS_4arch4Sm90ELb0ELb0ELb0ELb1ELb0ELb0ELb0ELb1ELb1ELb1ELb0ELb0EEENS1_21CollectiveEpilogueFwdINS6_IJSA_SC_SB_EEES9_NS_10bfloat16_tESG_Li256ELb1ELb1ELb0ELb1EEENS1_36VarlenDynamicPersistentTileSchedulerILi128ELi160ELi256ELi128ELb0ELb1ELb1ELb0ELb1ELb1EEEEEEEEEvNT_6ParamsE:
        .type           _ZN7cutlass13device_kernelIN5flash11enable_sm90INS1_16FlashAttnFwdSm90INS1_25CollectiveMainloopFwdSm90ILi2EN4cute5tupleIJNS5_1CILi1EEES8_S8_EEENS6_IJNS7_ILi128EEENS7_ILi160EEENS7_ILi192EEEEEELi192ENS_12float_e4m3_tEfNS_4arch4Sm90ELb0ELb0ELb0ELb1ELb0ELb0ELb0ELb1ELb1ELb1ELb0ELb0EEENS1_21CollectiveEpilogueFwdINS6_IJSA_SC_SB_EEES9_NS_10bfloat16_tESG_Li256ELb1ELb1ELb0ELb1EEENS1_36VarlenDynamicPersistentTileSchedulerILi128ELi160ELi256ELi128ELb0ELb1ELb1ELb0ELb1ELb1EEEEEEEEEvNT_6ParamsE,@function
        .size           _ZN7cutlass13device_kernelIN5flash11enable_sm90INS1_16FlashAttnFwdSm90INS1_25CollectiveMainloopFwdSm90ILi2EN4cute5tupleIJNS5_1CILi1EEES8_S8_EEENS6_IJNS7_ILi128EEENS7_ILi160EEENS7_ILi192EEEEEELi192ENS_12float_e4m3_tEfNS_4arch4Sm90ELb0ELb0ELb0ELb1ELb0ELb0ELb0ELb1ELb1ELb1ELb0ELb0EEENS1_21CollectiveEpilogueFwdINS6_IJSA_SC_SB_EEES9_NS_10bfloat16_tESG_Li256ELb1ELb1ELb0ELb1EEENS1_36VarlenDynamicPersistentTileSchedulerILi128ELi160ELi256ELi128ELb0ELb1ELb1ELb0ELb1ELb1EEEEEEEEEvNT_6ParamsE,(.L_x_57 - _ZN7cutlass13device_kernelIN5flash11enable_sm90INS1_16FlashAttnFwdSm90INS1_25CollectiveMainloopFwdSm90ILi2EN4cute5tupleIJNS5_1CILi1EEES8_S8_EEENS6_IJNS7_ILi128EEENS7_ILi160EEENS7_ILi192EEEEEELi192ENS_12float_e4m3_tEfNS_4arch4Sm90ELb0ELb0ELb0ELb1ELb0ELb0ELb0ELb1ELb1ELb1ELb0ELb0EEENS1_21CollectiveEpilogueFwdINS6_IJSA_SC_SB_EEES9_NS_10bfloat16_tESG_Li256ELb1ELb1ELb0ELb1EEENS1_36VarlenDynamicPersistentTileSchedulerILi128ELi160ELi256ELi128ELb0ELb1ELb1ELb0ELb1ELb1EEEEEEEEEvNT_6ParamsE)
        .other          _ZN7cutlass13device_kernelIN5flash11enable_sm90INS1_16FlashAttnFwdSm90INS1_25CollectiveMainloopFwdSm90ILi2EN4cute5tupleIJNS5_1CILi1EEES8_S8_EEENS6_IJNS7_ILi128EEENS7_ILi160EEENS7_ILi192EEEEEELi192ENS_12float_e4m3_tEfNS_4arch4Sm90ELb0ELb0ELb0ELb1ELb0ELb0ELb0ELb1ELb1ELb1ELb0ELb0EEENS1_21CollectiveEpilogueFwdINS6_IJSA_SC_SB_EEES9_NS_10bfloat16_tESG_Li256ELb1ELb1ELb0ELb1EEENS1_36VarlenDynamicPersistentTileSchedulerILi128ELi160ELi256ELi128ELb0ELb1ELb1ELb0ELb1ELb1EEEEEEEEEvNT_6ParamsE,@"STO_CUDA_ENTRY STV_DEFAULT"
_ZN7cutlass13device_kernelIN5flash11enable_sm90INS1_16FlashAttnFwdSm90INS1_25CollectiveMainloopFwdSm90ILi2EN4cute5tupleIJNS5_1CILi1EEES8_S8_EEENS6_IJNS7_ILi128EEENS7_ILi160EEENS7_ILi192EEEEEELi192ENS_12float_e4m3_tEfNS_4arch4Sm90ELb0ELb0ELb0ELb1ELb0ELb0ELb0ELb1ELb1ELb1ELb0ELb0EEENS1_21CollectiveEpilogueFwdINS6_IJSA_SC_SB_EEES9_NS_10bfloat16_tESG_Li256ELb1ELb1ELb0ELb1EEENS1_36VarlenDynamicPersistentTileSchedulerILi128ELi160ELi256ELi128ELb0ELb1ELb1ELb0ELb1ELb1EEEEEEEEEvNT_6ParamsE:
[----:B------:R-:W-:Y:S01]  /*0000*/  LDC R1, c[0x0][0x37c] ;  /* 0x0000df00ff017b82 */ /* 0x000fe20000000800 */
[----:B------:R-:W-:Y:S05]  /*0010*/  EXIT ;  /* 0x000000000000794d */ /* 0x000fea0003800000 */
.L_x_11:
        /* <DEDUP_REMOVED lines=14> */
.L_x_57:


//--------------------- .text._ZN7cutlass13device_kernelIN5flash11enable_sm90INS1_16FlashAttnFwdSm90INS1_25CollectiveMainloopFwdSm90ILi2EN4cute5tupleIJNS5_1CILi1EEES8_S8_EEENS6_IJNS7_ILi128EEENS7_ILi160EEENS7_ILi192EEEEEELi192ENS_12float_e4m3_tEfNS_4arch4Sm90ELb0ELb0ELb0ELb1ELb0ELb1ELb0ELb1ELb1ELb1ELb0ELb0EEENS1_21CollectiveEpilogueFwdINS6_IJSA_SC_SB_EEES9_NS_10bfloat16_tESG_Li256ELb1ELb1ELb0ELb1EEENS1_36VarlenDynamicPersistentTileSchedulerILi128ELi160ELi256ELi128ELb0ELb1ELb1ELb0ELb1ELb1EEEEEEEEEvNT_6ParamsE --------------------------
	.section	.text._ZN7cutlass13device_kernelIN5flash11enable_sm90INS1_16FlashAttnFwdSm90INS1_25CollectiveMainloopFwdSm90ILi2EN4cute5tupleIJNS5_1CILi1EEES8_S8_EEENS6_IJNS7_ILi128EEENS7_ILi160EEENS7_ILi192EEEEEELi192ENS_12float_e4m3_tEfNS_4arch4Sm90ELb0ELb0ELb0ELb1ELb0ELb1ELb0ELb1ELb1ELb1ELb0ELb0EEENS1_21CollectiveEpilogueFwdINS6_IJSA_SC_SB_EEES9_NS_10bfloat16_tESG_Li256ELb1ELb1ELb0ELb1EEENS1_36VarlenDynamicPersistentTileSchedulerILi128ELi160ELi256ELi128ELb0ELb1ELb1ELb0ELb1ELb1EEEEEEEEEvNT_6ParamsE,"ax",@progbits
	.align	128
.text._ZN7cutlass13device_kernelIN5flash11enable_sm90INS1_16FlashAttnFwdSm90INS1_25CollectiveMainloopFwdSm90ILi2EN4cute5tupleIJNS5_1CILi1EEES8_S8_EEENS6_IJNS7_ILi128EEENS7_ILi160EEENS7_ILi192EEEEEELi192ENS_12float_e4m3_tEfNS_4arch4Sm90ELb0ELb0ELb0ELb1ELb0ELb1ELb0ELb1ELb1ELb1ELb0ELb0EEENS1_21CollectiveEpilogueFwdINS6_IJSA_SC_SB_EEES9_NS_10bfloat16_tESG_Li256ELb1ELb1ELb0ELb1EEENS1_36VarlenDynamicPersistentTileSchedulerILi128ELi160ELi256ELi128ELb0ELb1ELb1ELb0ELb1ELb1EEEEEEEEEvNT_6ParamsE:
        .type           _ZN7cutlass13device_kernelIN5flash11enable_sm90INS1_16FlashAttnFwdSm90INS1_25CollectiveMainloopFwdSm90ILi2EN4cute5tupleIJNS5_1CILi1EEES8_S8_EEENS6_IJNS7_ILi128EEENS7_ILi160EEENS7_ILi192EEEEEELi192ENS_12float_e4m3_tEfNS_4arch4Sm90ELb0ELb0ELb0ELb1ELb0ELb1ELb0ELb1ELb1ELb1ELb0ELb0EEENS1_21CollectiveEpilogueFwdINS6_IJSA_SC_SB_EEES9_NS_10bfloat16_tESG_Li256ELb1ELb1ELb0ELb1EEENS1_36VarlenDynamicPersistentTileSchedulerILi128ELi160ELi256ELi128ELb0ELb1ELb1ELb0ELb1ELb1EEEEEEEEEvNT_6ParamsE,@function
        .size           _ZN7cutlass13device_kernelIN5flash11enable_sm90INS1_16FlashAttnFwdSm90INS1_25CollectiveMainloopFwdSm90ILi2EN4cute5tupleIJNS5_1CILi1EEES8_S8_EEENS6_IJNS7_ILi128EEENS7_ILi160EEENS7_ILi192EEEEEELi192ENS_12float_e4m3_tEfNS_4arch4Sm90ELb0ELb0ELb0ELb1ELb0ELb1ELb0ELb1ELb1ELb1ELb0ELb0EEENS1_21CollectiveEpilogueFwdINS6_IJSA_SC_SB_EEES9_NS_10bfloat16_tESG_Li256ELb1ELb1ELb0ELb1EEENS1_36VarlenDynamicPersistentTileSchedulerILi128ELi160ELi256ELi128ELb0ELb1ELb1ELb0ELb1ELb1EEEEEEEEEvNT_6ParamsE,(.L_x_58 - _ZN7cutlass13device_kernelIN5flash11enable_sm90INS1_16FlashAttnFwdSm90INS1_25CollectiveMainloopFwdSm90ILi2EN4cute5tupleIJNS5_1CILi1EEES8_S8_EEENS6_IJNS7_ILi128EEENS7_ILi160EEENS7_ILi192EEEEEELi192ENS_12float_e4m3_tEfNS_4arch4Sm90ELb0ELb0ELb0ELb1ELb0ELb1ELb0ELb1ELb1ELb1ELb0ELb0EEENS1_21CollectiveEpilogueFwdINS6_IJSA_SC_SB_EEES9_NS_10bfloat16_tESG_Li256ELb1ELb1ELb0ELb1EEENS1_36VarlenDynamicPersistentTileSchedulerILi128ELi160ELi256ELi128ELb0ELb1ELb1ELb0ELb1ELb1EEEEEEEEEvNT_6ParamsE)
        .other          _ZN7cutlass13device_kernelIN5flash11enable_sm90INS1_16FlashAttnFwdSm90INS1_25CollectiveMainloopFwdSm90ILi2EN4cute5tupleIJNS5_1CILi1EEES8_S8_EEENS6_IJNS7_ILi128EEENS7_ILi160EEENS7_ILi192EEEEEELi192ENS_12float_e4m3_tEfNS_4arch4Sm90ELb0ELb0ELb0ELb1ELb0ELb1ELb0ELb1ELb1ELb1ELb0ELb0EEENS1_21CollectiveEpilogueFwdINS6_IJSA_SC_SB_EEES9_NS_10bfloat16_tESG_Li256ELb1ELb1ELb0ELb1EEENS1_36VarlenDynamicPersistentTileSchedulerILi128ELi160ELi256ELi128ELb0ELb1ELb1ELb0ELb1ELb1EEEEEEEEEvNT_6ParamsE,@"STO_CUDA_ENTRY STV_DEFAULT"
_ZN7cutlass13device_kernelIN5flash11enable_sm90INS1_16FlashAttnFwdSm90INS1_25CollectiveMainloopFwdSm90ILi2EN4cute5tupleIJNS5_1CILi1EEES8_S8_EEENS6_IJNS7_ILi128EEENS7_ILi160EEENS7_ILi192EEEEEELi192ENS_12float_e4m3_tEfNS_4arch4Sm90ELb0ELb0ELb0ELb1ELb0ELb1ELb0ELb1ELb1ELb1ELb0ELb0EEENS1_21CollectiveEpilogueFwdINS6_IJSA_SC_SB_EEES9_NS_10bfloat16_tESG_Li256ELb1ELb1ELb0ELb1EEENS1_36VarlenDynamicPersistentTileSchedulerILi128ELi160ELi256ELi128ELb0ELb1ELb1ELb0ELb1ELb1EEEEEEEEEvNT_6ParamsE:
[----:B------:R-:W-:Y:S01]  /*0000*/  LDC R1, c[0x0][0x37c] ;  /* 0x0000df00ff017b82 */ /* 0x000fe20000000800 */
[----:B------:R-:W-:Y:S05]  /*0010*/  EXIT ;  /* 0x000000000000794d */ /* 0x000fea0003800000 */
.L_x_12:
        /* <DEDUP_REMOVED lines=14> */
.L_x_58:


//--------------------- .text._ZN7cutlass13device_kernelIN5flash11enable_sm90INS1_16FlashAttnFwdSm90INS1_25CollectiveMainloopFwdSm90ILi2EN4cute5tupleIJNS5_1CILi1EEES8_S8_EEENS6_IJNS7_ILi128EEENS7_ILi160EEENS7_ILi192EEEEEELi192ENS_12float_e4m3_tEfNS_4arch4Sm90ELb0ELb1ELb0ELb0ELb0ELb0ELb0ELb1ELb1ELb1ELb0ELb0EEENS1_21CollectiveEpilogueFwdINS6_IJSA_SC_SB_EEES9_NS_10bfloat16_tESG_Li256ELb0ELb1ELb0ELb1EEENS1_30DynamicPersistentTileSchedulerILi256ELi128ELb0ELb1ELb1EEEEEEEEEvNT_6ParamsE --------------------------
	.section	.text._ZN7cutlass13device_kernelIN5flash11enable_sm90INS1_16FlashAttnFwdSm90INS1_25CollectiveMainloopFwdSm90ILi2EN4cute5tupleIJNS5_1CILi1EEES8_S8_EEENS6_IJNS7_ILi128EEENS7_ILi160EEENS7_ILi192EEEEEELi192ENS_12float_e4m3_tEfNS_4arch4Sm90ELb0ELb1ELb0ELb0ELb0ELb0ELb0ELb1ELb1ELb1ELb0ELb0EEENS1_21CollectiveEpilogueFwdINS6_IJSA_SC_SB_EEES9_NS_10bfloat16_tESG_Li256ELb0ELb1ELb0ELb1EEENS1_30DynamicPersistentTileSchedulerILi256ELi128ELb0ELb1ELb1EEEEEEEEEvNT_6ParamsE,"ax",@progbits
	.align	128
.text._ZN7cutlass13device_kernelIN5flash11enable_sm90INS1_16FlashAttnFwdSm90INS1_25CollectiveMainloopFwdSm90ILi2EN4cute5tupleIJNS5_1CILi1EEES8_S8_EEENS6_IJNS7_ILi128EEENS7_ILi160EEENS7_ILi192EEEEEELi192ENS_12float_e4m3_tEfNS_4arch4Sm90ELb0ELb1ELb0ELb0ELb0ELb0ELb0ELb1ELb1ELb1ELb0ELb0EEENS1_21CollectiveEpilogueFwdINS6_IJSA_SC_SB_EEES9_NS_10bfloat16_tESG_Li256ELb0ELb1ELb0ELb1EEENS1_30DynamicPersistentTileSchedulerILi256ELi128ELb0ELb1ELb1EEEEEEEEEvNT_6ParamsE:
        .type           _ZN7cutlass13device_kernelIN5flash11enable_sm90INS1_16FlashAttnFwdSm90INS1_25CollectiveMainloopFwdSm90ILi2EN4cute5tupleIJNS5_1CILi1EEES8_S8_EEENS6_IJNS7_ILi128EEENS7_ILi160EEENS7_ILi192EEEEEELi192ENS_12float_e4m3_tEfNS_4arch4Sm90ELb0ELb1ELb0ELb0ELb0ELb0ELb0ELb1ELb1ELb1ELb0ELb0EEENS1_21CollectiveEpilogueFwdINS6_IJSA_SC_SB_EEES9_NS_10bfloat16_tESG_Li256ELb0ELb1ELb0ELb1EEENS1_30DynamicPersistentTileSchedulerILi256ELi128ELb0ELb1ELb1EEEEEEEEEvNT_6ParamsE,@function
        .size           _ZN7cutlass13device_kernelIN5flash11enable_sm90INS1_16FlashAttnFwdSm90INS1_25CollectiveMainloopFwdSm90ILi2EN4cute5tupleIJNS5_1CILi1EEES8_S8_EEENS6_IJNS7_ILi128EEENS7_ILi160EEENS7_ILi192EEEEEELi192ENS_12float_e4m3_tEfNS_4arch4Sm90ELb0ELb1ELb0ELb0ELb0ELb0ELb0ELb1ELb1ELb1ELb0ELb0EEENS1_21CollectiveEpilogueFwdINS6_IJSA_SC_SB_EEES9_NS_10bfloat16_tESG_Li256ELb0ELb1ELb0ELb1EEENS1_30DynamicPersistentTileSchedulerILi256ELi128ELb0ELb1ELb1EEEEEEEEEvNT_6ParamsE,(.L_x_59 - _ZN7cutlass13device_kernelIN5flash11enable_sm90INS1_16FlashAttnFwdSm90INS1_25CollectiveMainloopFwdSm90ILi2EN4cute5tupleIJNS5_1CILi1EEES8_S8_EEENS6_IJNS7_ILi128EEENS7_ILi160EEENS7_ILi192EEEEEELi192ENS_12float_e4m3_tEfNS_4arch4Sm90ELb0ELb1ELb0ELb0ELb0ELb0ELb0ELb1ELb1ELb1ELb0ELb0EEENS1_21CollectiveEpilogueFwdINS6_IJSA_SC_SB_EEES9_NS_10bfloat16_tESG_Li256ELb0ELb1ELb0ELb1EEENS1_30DynamicPersistentTileSchedulerILi256ELi128ELb0ELb1ELb1EEEEEEEEEvNT_6ParamsE)
        .other          _ZN7cutlass13device_kernelIN5flash11enable_sm90INS1_16FlashAttnFwdSm90INS1_25CollectiveMainloopFwdSm90ILi2EN4cute5tupleIJNS5_1CILi1EEES8_S8_EEENS6_IJNS7_ILi128EEENS7_ILi160EEENS7_ILi192EEEEEELi192ENS_12float_e4m3_tEfNS_4arch4Sm90ELb0ELb1ELb0ELb0ELb0ELb0ELb0ELb1ELb1ELb1ELb0ELb0EEENS1_21CollectiveEpilogueFwdINS6_IJSA_SC_SB_EEES9_NS_10bfloat16_tESG_Li256ELb0ELb1ELb0ELb1EEENS1_30DynamicPersistentTileSchedulerILi256ELi128ELb0ELb1ELb1EEEEEEEEEvNT_6ParamsE,@"STO_CUDA_ENTRY STV_DEFAULT"
_ZN7cutlass13device_kernelIN5flash11enable_sm90INS1_16FlashAttnFwdSm90INS1_25CollectiveMainloopFwdSm90ILi2EN4cute5tupleIJNS5_1CILi1EEES8_S8_EEENS6_IJNS7_ILi128EEENS7_ILi160EEENS7_ILi192EEEEEELi192ENS_12float_e4m3_tEfNS_4arch4Sm90ELb0ELb1ELb0ELb0ELb0ELb0ELb0ELb1ELb1ELb1ELb0ELb0EEENS1_21CollectiveEpilogueFwdINS6_IJSA_SC_SB_EEES9_NS_10bfloat16_tESG_Li256ELb0ELb1ELb0ELb1EEENS1_30DynamicPersistentTileSchedulerILi256ELi128ELb0ELb1ELb1EEEEEEEEEvNT_6ParamsE:
[----:B------:R-:W-:Y:S01]  /*0000*/  LDC R1, c[0x0][0x37c] ;  /* 0x0000df00ff017b82 */ /* 0x000fe20000000800 */
[----:B------:R-:W-:Y:S05]  /*0010*/  EXIT ;  /* 0x000000000000794d */ /* 0x000fea0003800000 */
.L_x_13:
        /* <DEDUP_REMOVED lines=14> */
.L_x_59:


//--------------------- .text._ZN7cutlass13device_kernelIN5flash11enable_sm90INS1_16FlashAttnFwdSm90INS1_25CollectiveMainloopFwdSm90ILi2EN4cute5tupleIJNS5_1CILi1EEES8_S8_EEENS6_IJNS7_ILi128EEENS7_ILi160EEENS7_ILi192EEEEEELi192ENS_12float_e4m3_tEfNS_4arch4Sm90ELb0ELb1ELb0ELb1ELb0ELb0ELb0ELb1ELb1ELb1ELb0ELb0EEENS1_21CollectiveEpilogueFwdINS6_IJSA_SC_SB_EEES9_NS_10bfloat16_tESG_Li256ELb1ELb1ELb0ELb1EEENS1_36VarlenDynamicPersistentTileSchedulerILi128ELi160ELi256ELi128ELb0ELb1ELb1ELb1ELb0ELb1EEEEEEEEEvNT_6ParamsE --------------------------
	.section	.text._ZN7cutlass13device_kernelIN5flash11enable_sm90INS1_16FlashAttnFwdSm90INS1_25CollectiveMainloopFwdSm90ILi2EN4cute5tupleIJNS5_1CILi1EEES8_S8_EEENS6_IJNS7_ILi128EEENS7_ILi160EEENS7_ILi192EEEEEELi192ENS_12float_e4m3_tEfNS_4arch4Sm90ELb0ELb1ELb0ELb1ELb0ELb0ELb0ELb1ELb1ELb1ELb0ELb0EEENS1_21CollectiveEpilogueFwdINS6_IJSA_SC_SB_EEES9_NS_10bfloat16_tESG_Li256ELb1ELb1ELb0ELb1EEENS1_36VarlenDynamicPersistentTileSchedulerILi128ELi160ELi256ELi128ELb0ELb1ELb1ELb1ELb0ELb1EEEEEEEEEvNT_6ParamsE,"ax",@progbits
	.align	128
.text._ZN7cutlass13device_kernelIN5flash11enable_sm90INS1_16FlashAttnFwdSm90INS1_25CollectiveMainloopFwdSm90ILi2EN4cute5tupleIJNS5_1CILi1EEES8_S8_EEENS6_IJNS7_ILi128EEENS7_ILi160EEENS7_ILi192EEEEEELi192ENS_12float_e4m3_tEfNS_4arch4Sm90ELb0ELb1ELb0ELb1ELb0ELb0ELb0ELb1ELb1ELb1ELb0ELb0EEENS1_21CollectiveEpilogueFwdINS6_IJSA_SC_SB_EEES9_NS_10bfloat16_tESG_Li256ELb1ELb1ELb0ELb1EEENS1_36VarlenDynamicPersistentTileSchedulerILi128ELi160ELi256ELi128ELb0ELb1ELb1ELb1ELb0ELb1EEEEEEEEEvNT_6ParamsE:
        .type           _ZN7cutlass13device_kernelIN5flash11enable_sm90INS1_16FlashAttnFwdSm90INS1_25CollectiveMainloopFwdSm90ILi2EN4cute5tupleIJNS5_1CILi1EEES8_S8_EEENS6_IJNS7_ILi128EEENS7_ILi160EEENS7_ILi192EEEEEELi192ENS_12float_e4m3_tEfNS_4arch4Sm90ELb0ELb1ELb0ELb1ELb0ELb0ELb0ELb1ELb1ELb1ELb0ELb0EEENS1_21CollectiveEpilogueFwdINS6_IJSA_SC_SB_EEES9_NS_10bfloat16_tESG_Li256ELb1ELb1ELb0ELb1EEENS1_36VarlenDynamicPersistentTileSchedulerILi128ELi160ELi256ELi128ELb0ELb1ELb1ELb1ELb0ELb1EEEEEEEEEvNT_6ParamsE,@function
        .size           _ZN7cutlass13device_kernelIN5flash11enable_sm90INS1_16FlashAttnFwdSm90INS1_25CollectiveMainloopFwdSm90ILi2EN4cute5tupleIJNS5_1CILi1EEES8_S8_EEENS6_IJNS7_ILi128EEENS7_ILi160EEENS7_ILi192EEEEEELi192ENS_12float_e4m3_tEfNS_4arch4Sm90ELb0ELb1ELb0ELb1ELb0ELb0ELb0ELb1ELb1ELb1ELb0ELb0EEENS1_21CollectiveEpilogueFwdINS6_IJSA_SC_SB_EEES9_NS_10bfloat16_tESG_Li256ELb1ELb1ELb0ELb1EEENS1_36VarlenDynamicPersistentTileSchedulerILi128ELi160ELi256ELi128ELb0ELb1ELb1ELb1ELb0ELb1EEEEEEEEEvNT_6ParamsE,(.L_x_60 - _ZN7cutlass13device_kernelIN5flash11enable_sm90INS1_16FlashAttnFwdSm90INS1_25CollectiveMainloopFwdSm90ILi2EN4cute5tupleIJNS5_1CILi1EEES8_S8_EEENS6_IJNS7_ILi128EEENS7_ILi160EEENS7_ILi192EEEEEELi192ENS_12float_e4m3_tEfNS_4arch4Sm90ELb0ELb1ELb0ELb1ELb0ELb0ELb0ELb1ELb1ELb1ELb0ELb0EEENS1_21CollectiveEpilogueFwdINS6_IJSA_SC_SB_EEES9_NS_10bfloat16_tESG_Li256ELb1ELb1ELb0ELb1EEENS1_36VarlenDynamicPersistentTileSchedulerILi128ELi160ELi256ELi128ELb0ELb1ELb1ELb1ELb0ELb1EEEEEEEEEvNT_6ParamsE)
        .other          _ZN7cutlass13device_kernelIN5flash11enable_sm90INS1_16FlashAttnFwdSm90INS1_25CollectiveMainloopFwdSm90ILi2EN4cute5tupleIJNS5_1CILi1EEES8_S8_EEENS6_IJNS7_ILi128EEENS7_ILi160EEENS7_ILi192EEEEEELi192ENS_12float_e4m3_tEfNS_4arch4Sm90ELb0ELb1ELb0ELb1ELb0ELb0ELb0ELb1ELb1ELb1ELb0ELb0EEENS1_21CollectiveEpilogueFwdINS6_IJSA_SC_SB_EEES9_NS_10bfloat16_tESG_Li256ELb1ELb1ELb0ELb1EEENS1_36VarlenDynamicPersistentTileSchedulerILi128ELi160ELi256ELi128ELb0ELb1ELb1ELb1ELb0ELb1EEEEEEEEEvNT_6ParamsE,@"STO_CUDA_ENTRY STV_DEFAULT"
_ZN7cutlass13device_kernelIN5flash11enable_sm90INS1_16FlashAttnFwdSm90INS1_25CollectiveMainloopFwdSm90ILi2EN4cute5tupleIJNS5_1CILi1EEES8_S8_EEENS6_IJNS7_ILi128EEENS7_ILi160EEENS7_ILi192EEEEEELi192ENS_12float_e4m3_tEfNS_4arch4Sm90ELb0ELb1ELb0ELb1ELb0ELb0ELb0ELb1ELb1ELb1ELb0ELb0EEENS1_21CollectiveEpilogueFwdINS6_IJSA_SC_SB_EEES9_NS_10bfloat16_tESG_Li256ELb1ELb1ELb0ELb1EEENS1_36VarlenDynamicPersistentTileSchedulerILi128ELi160ELi256ELi128ELb0ELb1ELb1ELb1ELb0ELb1EEEEEEEEEvNT_6ParamsE:
[----:B------:R-:W-:Y:S01]  /*0000*/  LDC R1, c[0x0][0x37c] ;  /* 0x0000df00ff017b82 */ /* 0x000fe20000000800 */
[----:B------:R-:W-:Y:S05]  /*0010*/  EXIT ;  /* 0x000000000000794d */ /* 0x000fea0003800000 */
.L_x_14:
        /* <DEDUP_REMOVED lines=14> */
.L_x_60:


//--------------------- .text._ZN7cutlass13device_kernelIN5flash11enable_sm90INS1_16FlashAttnFwdSm90INS1_25CollectiveMainloopFwdSm90ILi2EN4cute5tupleIJNS5_1CILi1EEES8_S8_EEENS6_IJNS7_ILi128EEENS7_ILi160EEENS7_ILi192EEEEEELi192ENS_12float_e4m3_tEfNS_4arch4Sm90ELb0ELb1ELb0ELb1ELb0ELb1ELb0ELb1ELb1ELb1ELb0ELb0EEENS1_21CollectiveEpilogueFwdINS6_IJSA_SC_SB_EEES9_NS_10bfloat16_tESG_Li256ELb1ELb1ELb0ELb1EEENS1_36VarlenDynamicPersistentTileSchedulerILi128ELi160ELi256ELi128ELb0ELb1ELb1ELb1ELb0ELb1EEEEEEEEEvNT_6ParamsE --------------------------
	.section	.text._ZN7cutlass13device_kernelIN5flash11enable_sm90INS1_16FlashAttnFwdSm90INS1_25CollectiveMainloopFwdSm90ILi2EN4cute5tupleIJNS5_1CILi1EEES8_S8_EEENS6_IJNS7_ILi128EEENS7_ILi160EEENS7_ILi192EEEEEELi192ENS_12float_e4m3_tEfNS_4arch4Sm90ELb0ELb1ELb0ELb1ELb0ELb1ELb0ELb1ELb1ELb1ELb0ELb0EEENS1_21CollectiveEpilogueFwdINS6_IJSA_SC_SB_EEES9_NS_10bfloat16_tESG_Li256ELb1ELb1ELb0ELb1EEENS1_36VarlenDynamicPersistentTileSchedulerILi128ELi160ELi256ELi128ELb0ELb1ELb1ELb1ELb0ELb1EEEEEEEEEvNT_6ParamsE,"ax",@progbits
	.align	128
.text._ZN7cutlass13device_kernelIN5flash11enable_sm90INS1_16FlashAttnFwdSm90INS1_25CollectiveMainloopFwdSm90ILi2EN4cute5tupleIJNS5_1CILi1EEES8_S8_EEENS6_IJNS7_ILi128EEENS7_ILi160EEENS7_ILi192EEEEEELi192ENS_12float_e4m3_tEfNS_4arch4Sm90ELb0ELb1ELb0ELb1ELb0ELb1ELb0ELb1ELb1ELb1ELb0ELb0EEENS1_21CollectiveEpilogueFwdINS6_IJSA_SC_SB_EEES9_NS_10bfloat16_tESG_Li256ELb1ELb1ELb0ELb1EEENS1_36VarlenDynamicPersistentTileSchedulerILi128ELi160ELi256ELi128ELb0ELb1ELb1ELb1ELb0ELb1EEEEEEEEEvNT_6ParamsE:
        .type           _ZN7cutlass13device_kernelIN5flash11enable_sm90INS1_16FlashAttnFwdSm90INS1_25CollectiveMainloopFwdSm90ILi2EN4cute5tupleIJNS5_1CILi1EEES8_S8_EEENS6_IJNS7_ILi128EEENS7_ILi160EEENS7_ILi192EEEEEELi192ENS_12float_e4m3_tEfNS_4arch4Sm90ELb0ELb1ELb0ELb1ELb0ELb1ELb0ELb1ELb1ELb1ELb0ELb0EEENS1_21CollectiveEpilogueFwdINS6_IJSA_SC_SB_EEES9_NS_10bfloat16_tESG_Li256ELb1ELb1ELb0ELb1EEENS1_36VarlenDynamicPersistentTileSchedulerILi128ELi160ELi256ELi128ELb0ELb1ELb1ELb1ELb0ELb1EEEEEEEEEvNT_6ParamsE,@function
        .size           _ZN7cutlass13device_kernelIN5flash11enable_sm90INS1_16FlashAttnFwdSm90INS1_25CollectiveMainloopFwdSm90ILi2EN4cute5tupleIJNS5_1CILi1EEES8_S8_EEENS6_IJNS7_ILi128EEENS7_ILi160EEENS7_ILi192EEEEEELi192ENS_12float_e4m3_tEfNS_4arch4Sm90ELb0ELb1ELb0ELb1ELb0ELb1ELb0ELb1ELb1ELb1ELb0ELb0EEENS1_21CollectiveEpilogueFwdINS6_IJSA_SC_SB_EEES9_NS_10bfloat16_tESG_Li256ELb1ELb1ELb0ELb1EEENS1_36VarlenDynamicPersistentTileSchedulerILi128ELi160ELi256ELi128ELb0ELb1ELb1ELb1ELb0ELb1EEEEEEEEEvNT_6ParamsE,(.L_x_61 - _ZN7cutlass13device_kernelIN5flash11enable_sm90INS1_16FlashAttnFwdSm90INS1_25CollectiveMainloopFwdSm90ILi2EN4cute5tupleIJNS5_1CILi1EEES8_S8_EEENS6_IJNS7_ILi128EEENS7_ILi160EEENS7_ILi192EEEEEELi192ENS_12float_e4m3_tEfNS_4arch4Sm90ELb0ELb1ELb0ELb1ELb0ELb1ELb0ELb1ELb1ELb1ELb0ELb0EEENS1_21CollectiveEpilogueFwdINS6_IJSA_SC_SB_EEES9_NS_10bfloat16_tESG_Li256ELb1ELb1ELb0ELb1EEENS1_36VarlenDynamicPersistentTileSchedulerILi128ELi160ELi256ELi128ELb0ELb1ELb1ELb1ELb0ELb1EEEEEEEEEvNT_6ParamsE)
        .other          _ZN7cutlass13device_kernelIN5flash11enable_sm90INS1_16FlashAttnFwdSm90INS1_25CollectiveMainloopFwdSm90ILi2EN4cute5tupleIJNS5_1CILi1EEES8_S8_EEENS6_IJNS7_ILi128EEENS7_ILi160EEENS7_ILi192EEEEEELi192ENS_12float_e4m3_tEfNS_4arch4Sm90ELb0ELb1ELb0ELb1ELb0ELb1ELb0ELb1ELb1ELb1ELb0ELb0EEENS1_21CollectiveEpilogueFwdINS6_IJSA_SC_SB_EEES9_NS_10bfloat16_tESG_Li256ELb1ELb1ELb0ELb1EEENS1_36VarlenDynamicPersistentTileSchedulerILi128ELi160ELi256ELi128ELb0ELb1ELb1ELb1ELb0ELb1EEEEEEEEEvNT_6ParamsE,@"STO_CUDA_ENTRY STV_DEFAULT"
_ZN7cutlass13device_kernelIN5flash11enable_sm90INS1_16FlashAttnFwdSm90INS1_25CollectiveMainloopFwdSm90ILi2EN4cute5tupleIJNS5_1CILi1EEES8_S8_EEENS6_IJNS7_ILi128EEENS7_ILi160EEENS7_ILi192EEEEEELi192ENS_12float_e4m3_tEfNS_4arch4Sm90ELb0ELb1ELb0ELb1ELb0ELb1ELb0ELb1ELb1ELb1ELb0ELb0EEENS1_21CollectiveEpilogueFwdINS6_IJSA_SC_SB_EEES9_NS_10bfloat16_tESG_Li256ELb1ELb1ELb0ELb1EEENS1_36VarlenDynamicPersistentTileSchedulerILi128ELi160ELi256ELi128ELb0ELb1ELb1ELb1ELb0ELb1EEEEEEEEEvNT_6ParamsE:
[----:B------:R-:W-:Y:S01]  /*0000*/  LDC R1, c[0x0][0x37c] ;  /* 0x0000df00ff017b82 */ /* 0x000fe20000000800 */
[----:B------:R-:W-:Y:S05]  /*0010*/  EXIT ;  /* 0x000000000000794d */ /* 0x000fea0003800000 */
.L_x_15:
        /* <DEDUP_REMOVED lines=14> */
.L_x_61:


//--------------------- .text._ZN7cutlass13device_kernelIN5flash11enable_sm90INS1_16FlashAttnFwdSm90INS1_25CollectiveMainloopFwdSm90ILi2EN4cute5tupleIJNS5_1CILi1EEES8_S8_EEENS6_IJNS7_ILi128EEENS7_ILi160EEENS7_ILi192EEEEEELi192ENS_12float_e4m3_tEfNS_4arch4Sm90ELb1ELb0ELb0ELb0ELb0ELb0ELb0ELb1ELb1ELb1ELb0ELb0EEENS1_21CollectiveEpilogueFwdINS6_IJSA_SC_SB_EEES9_NS_10bfloat16_tESG_Li256ELb0ELb1ELb0ELb1EEENS1_30DynamicPersistentTileSchedulerILi256ELi128ELb0ELb1ELb1EEEEEEEEEvNT_6ParamsE --------------------------
	.section	.text._ZN7cutlass13device_kernelIN5flash11enable_sm90INS1_16FlashAttnFwdSm90INS1_25CollectiveMainloopFwdSm90ILi2EN4cute5tupleIJNS5_1CILi1EEES8_S8_EEENS6_IJNS7_ILi128EEENS7_ILi160EEENS7_ILi192EEEEEELi192ENS_12float_e4m3_tEfNS_4arch4Sm90ELb1ELb0ELb0ELb0ELb0ELb0ELb0ELb1ELb1ELb1ELb0ELb0EEENS1_21CollectiveEpilogueFwdINS6_IJSA_SC_SB_EEES9_NS_10bfloat16_tESG_Li256ELb0ELb1ELb0ELb1EEENS1_30DynamicPersistentTileSchedulerILi256ELi128ELb0ELb1ELb1EEEEEEEEEvNT_6ParamsE,"ax",@progbits
	.align	128
.text._ZN7cutlass13device_kernelIN5flash11enable_sm90INS1_16FlashAttnFwdSm90INS1_25CollectiveMainloopFwdSm90ILi2EN4cute5tupleIJNS5_1CILi1EEES8_S8_EEENS6_IJNS7_ILi128EEENS7_ILi160EEENS7_ILi192EEEEEELi192ENS_12float_e4m3_tEfNS_4arch4Sm90ELb1ELb0ELb0ELb0ELb0ELb0ELb0ELb1ELb1ELb1ELb0ELb0EEENS1_21CollectiveEpilogueFwdINS6_IJSA_SC_SB_EEES9_NS_10bfloat16_tESG_Li256ELb0ELb1ELb0ELb1EEENS1_30DynamicPersistentTileSchedulerILi256ELi128ELb0ELb1ELb1EEEEEEEEEvNT_6ParamsE:
        .type           _ZN7cutlass13device_kernelIN5flash11enable_sm90INS1_16FlashAttnFwdSm90INS1_25CollectiveMainloopFwdSm90ILi2EN4cute5tupleIJNS5_1CILi1EEES8_S8_EEENS6_IJNS7_ILi128EEENS7_ILi160EEENS7_ILi192EEEEEELi192ENS_12float_e4m3_tEfNS_4arch4Sm90ELb1ELb0ELb0ELb0ELb0ELb0ELb0ELb1ELb1ELb1ELb0ELb0EEENS1_21CollectiveEpilogueFwdINS6_IJSA_SC_SB_EEES9_NS_10bfloat16_tESG_Li256ELb0ELb1ELb0ELb1EEENS1_30DynamicPersistentTileSchedulerILi256ELi128ELb0ELb1ELb1EEEEEEEEEvNT_6ParamsE,@function
        .size           _ZN7cutlass13device_kernelIN5flash11enable_sm90INS1_16FlashAttnFwdSm90INS1_25CollectiveMainloopFwdSm90ILi2EN4cute5tupleIJNS5_1CILi1EEES8_S8_EEENS6_IJNS7_ILi128EEENS7_ILi160EEENS7_ILi192EEEEEELi192ENS_12float_e4m3_tEfNS_4arch4Sm90ELb1ELb0ELb0ELb0ELb0ELb0ELb0ELb1ELb1ELb1ELb0ELb0EEENS1_21CollectiveEpilogueFwdINS6_IJSA_SC_SB_EEES9_NS_10bfloat16_tESG_Li256ELb0ELb1ELb0ELb1EEENS1_30DynamicPersistentTileSchedulerILi256ELi128ELb0ELb1ELb1EEEEEEEEEvNT_6ParamsE,(.L_x_62 - _ZN7cutlass13device_kernelIN5flash11enable_sm90INS1_16FlashAttnFwdSm90INS1_25CollectiveMainloopFwdSm90ILi2EN4cute5tupleIJNS5_1CILi1EEES8_S8_EEENS6_IJNS7_ILi128EEENS7_ILi160EEENS7_ILi192EEEEEELi192ENS_12float_e4m3_tEfNS_4arch4Sm90ELb1ELb0ELb0ELb0ELb0ELb0ELb0ELb1ELb1ELb1ELb0ELb0EEENS1_21CollectiveEpilogueFwdINS6_IJSA_SC_SB_EEES9_NS_10bfloat16_tESG_Li256ELb0ELb1ELb0ELb1EEENS1_30DynamicPersistentTileSchedulerILi256ELi128ELb0ELb1ELb1EEEEEEEEEvNT_6ParamsE)
        .other          _ZN7cutlass13device_kernelIN5flash11enable_sm90INS1_16FlashAttnFwdSm90INS1_25CollectiveMainloopFwdSm90ILi2EN4cute5tupleIJNS5_1CILi1EEES8_S8_EEENS6_IJNS7_ILi128EEENS7_ILi160EEENS7_ILi192EEEEEELi192ENS_12float_e4m3_tEfNS_4arch4Sm90ELb1ELb0ELb0ELb0ELb0ELb0ELb0ELb1ELb1ELb1ELb0ELb0EEENS1_21CollectiveEpilogueFwdINS6_IJSA_SC_SB_EEES9_NS_10bfloat16_tESG_Li256ELb0ELb1ELb0ELb1EEENS1_30DynamicPersistentTileSchedulerILi256ELi128ELb0ELb1ELb1EEEEEEEEEvNT_6ParamsE,@"STO_CUDA_ENTRY STV_DEFAULT"
_ZN7cutlass13device_kernelIN5flash11enable_sm90INS1_16FlashAttnFwdSm90INS1_25CollectiveMainloopFwdSm90ILi2EN4cute5tupleIJNS5_1CILi1EEES8_S8_EEENS6_IJNS7_ILi128EEENS7_ILi160EEENS7_ILi192EEEEEELi192ENS_12float_e4m3_tEfNS_4arch4Sm90ELb1ELb0ELb0ELb0ELb0ELb0ELb0ELb1ELb1ELb1ELb0ELb0EEENS1_21CollectiveEpilogueFwdINS6_IJSA_SC_SB_EEES9_NS_10bfloat16_tESG_Li256ELb0ELb1ELb0ELb1EEENS1_30DynamicPersistentTileSchedulerILi256ELi128ELb0ELb1ELb1EEEEEEEEEvNT_6ParamsE:
[----:B------:R-:W-:Y:S01]  /*0000*/  LDC R1, c[0x0][0x37c] ;  /* 0x0000df00ff017b82 */ /* 0x000fe20000000800 */
[----:B------:R-:W-:Y:S05]  /*0010*/  EXIT ;  /* 0x000000000000794d */ /* 0x000fea0003800000 */
.L_x_16:
        /* <DEDUP_REMOVED lines=14> */
.L_x_62:


//--------------------- .text._ZN7cutlass13device_kernelIN5flash11enable_sm90INS1_16FlashAttnFwdSm90INS1_25CollectiveMainloopFwdSm90ILi2EN4cute5tupleIJNS5_1CILi1EEES8_S8_EEENS6_IJNS7_ILi128EEENS7_ILi160EEENS7_ILi192EEEEEELi192ENS_12float_e4m3_tEfNS_4arch4Sm90ELb1ELb0ELb0ELb1ELb0ELb0ELb0ELb1ELb1ELb1ELb0ELb0EEENS1_21CollectiveEpilogueFwdINS6_IJSA_SC_SB_EEES9_NS_10bfloat16_tESG_Li256ELb1ELb1ELb0ELb1EEENS1_36VarlenDynamicPersistentTileSchedulerILi128ELi160ELi256ELi128ELb0ELb1ELb1ELb1ELb1ELb1EEEEEEEEEvNT_6ParamsE --------------------------
	.section	.text._ZN7cutlass13device_kernelIN5flash11enable_sm90INS1_16FlashAttnFwdSm90INS1_25CollectiveMainloopFwdSm90ILi2EN4cute5tupleIJNS5_1CILi1EEES8_S8_EEENS6_IJNS7_ILi128EEENS7_ILi160EEENS7_ILi192EEEEEELi192ENS_12float_e4m3_tEfNS_4arch4Sm90ELb1ELb0ELb0ELb1ELb0ELb0ELb0ELb1ELb1ELb1ELb0ELb0EEENS1_21CollectiveEpilogueFwdINS6_IJSA_SC_SB_EEES9_NS_10bfloat16_tESG_Li256ELb1ELb1ELb0ELb1EEENS1_36VarlenDynamicPersistentTileSchedulerILi128ELi160ELi256ELi128ELb0ELb1ELb1ELb1ELb1ELb1EEEEEEEEEvNT_6ParamsE,"ax",@progbits
	.align	128
.text._ZN7cutlass13device_kernelIN5flash11enable_sm90INS1_16FlashAttnFwdSm90INS1_25CollectiveMainloopFwdSm90ILi2EN4cute5tupleIJNS5_1CILi1EEES8_S8_EEENS6_IJNS7_ILi128EEENS7_ILi160EEENS7_ILi192EEEEEELi192ENS_12float_e4m3_tEfNS_4arch4Sm90ELb1ELb0ELb0ELb1ELb0ELb0ELb0ELb1ELb1ELb1ELb0ELb0EEENS1_21CollectiveEpilogueFwdINS6_IJSA_SC_SB_EEES9_NS_10bfloat16_tESG_Li256ELb1ELb1ELb0ELb1EEENS1_36VarlenDynamicPersistentTileSchedulerILi128ELi160ELi256ELi128ELb0ELb1ELb1ELb1ELb1ELb1EEEEEEEEEvNT_6ParamsE:
        .type           _ZN7cutlass13device_kernelIN5flash11enable_sm90INS1_16FlashAttnFwdSm90INS1_25CollectiveMainloopFwdSm90ILi2EN4cute5tupleIJNS5_1CILi1EEES8_S8_EEENS6_IJNS7_ILi128EEENS7_ILi160EEENS7_ILi192EEEEEELi192ENS_12float_e4m3_tEfNS_4arch4Sm90ELb1ELb0ELb0ELb1ELb0ELb0ELb0ELb1ELb1ELb1ELb0ELb0EEENS1_21CollectiveEpilogueFwdINS6_IJSA_SC_SB_EEES9_NS_10bfloat16_tESG_Li256ELb1ELb1ELb0ELb1EEENS1_36VarlenDynamicPersistentTileSchedulerILi128ELi160ELi256ELi128ELb0ELb1ELb1ELb1ELb1ELb1EEEEEEEEEvNT_6ParamsE,@function
        .size           _ZN7cutlass13device_kernelIN5flash11enable_sm90INS1_16FlashAttnFwdSm90INS1_25CollectiveMainloopFwdSm90ILi2EN4cute5tupleIJNS5_1CILi1EEES8_S8_EEENS6_IJNS7_ILi128EEENS7_ILi160EEENS7_ILi192EEEEEELi192ENS_12float_e4m3_tEfNS_4arch4Sm90ELb1ELb0ELb0ELb1ELb0ELb0ELb0ELb1ELb1ELb1ELb0ELb0EEENS1_21CollectiveEpilogueFwdINS6_IJSA_SC_SB_EEES9_NS_10bfloat16_tESG_Li256ELb1ELb1ELb0ELb1EEENS1_36VarlenDynamicPersistentTileSchedulerILi128ELi160ELi256ELi128ELb0ELb1ELb1ELb1ELb1ELb1EEEEEEEEEvNT_6ParamsE,(.L_x_63 - _ZN7cutlass13device_kernelIN5flash11enable_sm90INS1_16FlashAttnFwdSm90INS1_25CollectiveMainloopFwdSm90ILi2EN4cute5tupleIJNS5_1CILi1EEES8_S8_EEENS6_IJNS7_ILi128EEENS7_ILi160EEENS7_ILi192EEEEEELi192ENS_12float_e4m3_tEfNS_4arch4Sm90ELb1ELb0ELb0ELb1ELb0ELb0ELb0ELb1ELb1ELb1ELb0ELb0EEENS1_21CollectiveEpilogueFwdINS6_IJSA_SC_SB_EEES9_NS_10bfloat16_tESG_Li256ELb1ELb1ELb0ELb1EEENS1_36VarlenDynamicPersistentTileSchedulerILi128ELi160ELi256ELi128ELb0ELb1ELb1ELb1ELb1ELb1EEEEEEEEEvNT_6ParamsE)
        .other          _ZN7cutlass13device_kernelIN5flash11enable_sm90INS1_16FlashAttnFwdSm90INS1_25CollectiveMainloopFwdSm90ILi2EN4cute5tupleIJNS5_1CILi1EEES8_S8_EEENS6_IJNS7_ILi128EEENS7_ILi160EEENS7_ILi192EEEEEELi192ENS_12float_e4m3_tEfNS_4arch4Sm90ELb1ELb0ELb0ELb1ELb0ELb0ELb0ELb1ELb1ELb1ELb0ELb0EEENS1_21CollectiveEpilogueFwdINS6_IJSA_SC_SB_EEES9_NS_10bfloat16_tESG_Li256ELb1ELb1ELb0ELb1EEENS1_36VarlenDynamicPersistentTileSchedulerILi128ELi160ELi256ELi128ELb0ELb1ELb1ELb1ELb1ELb1EEEEEEEEEvNT_6ParamsE,@"STO_CUDA_ENTRY STV_DEFAULT"
_ZN7cutlass13device_kernelIN5flash11enable_sm90INS1_16FlashAttnFwdSm90INS1_25CollectiveMainloopFwdSm90ILi2EN4cute5tupleIJNS5_1CILi1EEES8_S8_EEENS6_IJNS7_ILi128EEENS7_ILi160EEENS7_ILi192EEEEEELi192ENS_12float_e4m3_tEfNS_4arch4Sm90ELb1ELb0ELb0ELb1ELb0ELb0ELb0ELb1ELb1ELb1ELb0ELb0EEENS1_21CollectiveEpilogueFwdINS6_IJSA_SC_SB_EEES9_NS_10bfloat16_tESG_Li256ELb1ELb1ELb0ELb1EEENS1_36VarlenDynamicPersistentTileSchedulerILi128ELi160ELi256ELi128ELb0ELb1ELb1ELb1ELb1ELb1EEEEEEEEEvNT_6ParamsE:
[----:B------:R-:W-:Y:S01]  /*0000*/  LDC R1, c[0x0][0x37c] ;  /* 0x0000df00ff017b82 */ /* 0x000fe20000000800 */
[----:B------:R-:W-:Y:S05]  /*0010*/  EXIT ;  /* 0x000000000000794d */ /* 0x000fea0003800000 */
.L_x_17:
        /* <DEDUP_REMOVED lines=14> */
.L_x_63:


//--------------------- .text._ZN7cutlass13device_kernelIN5flash11enable_sm90INS1_16FlashAttnFwdSm90INS1_25CollectiveMainloopFwdSm90ILi2EN4cute5tupleIJNS5_1CILi1EEES8_S8_EEENS6_IJNS7_ILi128EEENS7_ILi160EEENS7_ILi192EEEEEELi192ENS_12float_e4m3_tEfNS_4arch4Sm90ELb1ELb0ELb0ELb1ELb0ELb1ELb0ELb1ELb1ELb1ELb0ELb0EEENS1_21CollectiveEpilogueFwdINS6_IJSA_SC_SB_EEES9_NS_10bfloat16_tESG_Li256ELb1ELb1ELb0ELb1EEENS1_36VarlenDynamicPersistentTileSchedulerILi128ELi160ELi256ELi128ELb0ELb1ELb1ELb1ELb1ELb1EEEEEEEEEvNT_6ParamsE --------------------------
	.section	.text._ZN7cutlass13device_kernelIN5flash11enable_sm90INS1_16FlashAttnFwdSm90INS1_25CollectiveMainloopFwdSm90ILi2EN4cute5tupleIJNS5_1CILi1EEES8_S8_EEENS6_IJNS7_ILi128EEENS7_ILi160EEENS7_ILi192EEEEEELi192ENS_12float_e4m3_tEfNS_4arch4Sm90ELb1ELb0ELb0ELb1ELb0ELb1ELb0ELb1ELb1ELb1ELb0ELb0EEENS1_21CollectiveEpilogueFwdINS6_IJSA_SC_SB_EEES9_NS_10bfloat16_tESG_Li256ELb1ELb1ELb0ELb1EEENS1_36VarlenDynamicPersistentTileSchedulerILi128ELi160ELi256ELi128ELb0ELb1ELb1ELb1ELb1ELb1EEEEEEEEEvNT_6ParamsE,"ax",@progbits
	.align	128
.text._ZN7cutlass13device_kernelIN5flash11enable_sm90INS1_16FlashAttnFwdSm90INS1_25CollectiveMainloopFwdSm90ILi2EN4cute5tupleIJNS5_1CILi1EEES8_S8_EEENS6_IJNS7_ILi128EEENS7_ILi160EEENS7_ILi192EEEEEELi192ENS_12float_e4m3_tEfNS_4arch4Sm90ELb1ELb0ELb0ELb1ELb0ELb1ELb0ELb1ELb1ELb1ELb0ELb0EEENS1_21CollectiveEpilogueFwdINS6_IJSA_SC_SB_EEES9_NS_10bfloat16_tESG_Li256ELb1ELb1ELb0ELb1EEENS1_36VarlenDynamicPersistentTileSchedulerILi128ELi160ELi256ELi128ELb0ELb1ELb1ELb1ELb1ELb1EEEEEEEEEvNT_6ParamsE:
        .type           _ZN7cutlass13device_kernelIN5flash11enable_sm90INS1_16FlashAttnFwdSm90INS1_25CollectiveMainloopFwdSm90ILi2EN4cute5tupleIJNS5_1CILi1EEES8_S8_EEENS6_IJNS7_ILi128EEENS7_ILi160EEENS7_ILi192EEEEEELi192ENS_12float_e4m3_tEfNS_4arch4Sm90ELb1ELb0ELb0ELb1ELb0ELb1ELb0ELb1ELb1ELb1ELb0ELb0EEENS1_21CollectiveEpilogueFwdINS6_IJSA_SC_SB_EEES9_NS_10bfloat16_tESG_Li256ELb1ELb1ELb0ELb1EEENS1_36VarlenDynamicPersistentTileSchedulerILi128ELi160ELi256ELi128ELb0ELb1ELb1ELb1ELb1ELb1EEEEEEEEEvNT_6ParamsE,@function
        .size           _ZN7cutlass13device_kernelIN5flash11enable_sm90INS1_16FlashAttnFwdSm90INS1_25CollectiveMainloopFwdSm90ILi2EN4cute5tupleIJNS5_1CILi1EEES8_S8_EEENS6_IJNS7_ILi128EEENS7_ILi160EEENS7_ILi192EEEEEELi192ENS_12float_e4m3_tEfNS_4arch4Sm90ELb1ELb0ELb0ELb1ELb0ELb1ELb0ELb1ELb1ELb1ELb0ELb0EEENS1_21CollectiveEpilogueFwdINS6_IJSA_SC_SB_EEES9_NS_10bfloat16_tESG_Li256ELb1ELb1ELb0ELb1EEENS1_36VarlenDynamicPersistentTileSchedulerILi128ELi160ELi256ELi128ELb0ELb1ELb1ELb1ELb1ELb1EEEEEEEEEvNT_6ParamsE,(.L_x_64 - _ZN7cutlass13device_kernelIN5flash11enable_sm90INS1_16FlashAttnFwdSm90INS1_25CollectiveMainloopFwdSm90ILi2EN4cute5tupleIJNS5_1CILi1EEES8_S8_EEENS6_IJNS7_ILi128EEENS7_ILi160EEENS7_ILi192EEEEEELi192ENS_12float_e4m3_tEfNS_4arch4Sm90ELb1ELb0ELb0ELb1ELb0ELb1ELb0ELb1ELb1ELb1ELb0ELb0EEENS1_21CollectiveEpilogueFwdINS6_IJSA_SC_SB_EEES9_NS_10bfloat16_tESG_Li256ELb1ELb1ELb0ELb1EEENS1_36VarlenDynamicPersistentTileSchedulerILi128ELi160ELi256ELi128ELb0ELb1ELb1ELb1ELb1ELb1EEEEEEEEEvNT_6ParamsE)
        .other          _ZN7cutlass13device_kernelIN5flash11enable_sm90INS1_16FlashAttnFwdSm90INS1_25CollectiveMainloopFwdSm90ILi2EN4cute5tupleIJNS5_1CILi1EEES8_S8_EEENS6_IJNS7_ILi128EEENS7_ILi160EEENS7_ILi192EEEEEELi192ENS_12float_e4m3_tEfNS_4arch4Sm90ELb1ELb0ELb0ELb1ELb0ELb1ELb0ELb1ELb1ELb1ELb0ELb0EEENS1_21CollectiveEpilogueFwdINS6_IJSA_SC_SB_EEES9_NS_10bfloat16_tESG_Li256ELb1ELb1ELb0ELb1EEENS1_36VarlenDynamicPersistentTileSchedulerILi128ELi160ELi256ELi128ELb0ELb1ELb1ELb1ELb1ELb1EEEEEEEEEvNT_6ParamsE,@"STO_CUDA_ENTRY STV_DEFAULT"
_ZN7cutlass13device_kernelIN5flash11enable_sm90INS1_16FlashAttnFwdSm90INS1_25CollectiveMainloopFwdSm90ILi2EN4cute5tupleIJNS5_1CILi1EEES8_S8_EEENS6_IJNS7_ILi128EEENS7_ILi160EEENS7_ILi192EEEEEELi192ENS_12float_e4m3_tEfNS_4arch4Sm90ELb1ELb0ELb0ELb1ELb0ELb1ELb0ELb1ELb1ELb1ELb0ELb0EEENS1_21CollectiveEpilogueFwdINS6_IJSA_SC_SB_EEES9_NS_10bfloat16_tESG_Li256ELb1ELb1ELb0ELb1EEENS1_36VarlenDynamicPersistentTileSchedulerILi128ELi160ELi256ELi128ELb0ELb1ELb1ELb1ELb1ELb1EEEEEEEEEvNT_6ParamsE:
[----:B------:R-:W-:Y:S01]  /*0000*/  LDC R1, c[0x0][0x37c] ;  /* 0x0000df00ff017b82 */ /* 0x000fe20000000800 */
[----:B------:R-:W-:Y:S05]  /*0010*/  EXIT ;  /* 0x000000000000794d */ /* 0x000fea0003800000 */
.L_x_18:
        /* <DEDUP_REMOVED lines=14> */
.L_x_64:


//--------------------- .text._ZN7cutlass13device_kernelIN5flash11enable_sm90INS1_16FlashAttnFwdSm90INS1_25CollectiveMainloopFwdSm90ILi2EN4cute5tupleIJNS5_1CILi1EEES8_S8_EEENS6_IJNS7_ILi128EEENS7_ILi224EEESA_EEELi128ENS_12float_e4m3_tEfNS_4arch4Sm90ELb0ELb0ELb0ELb0ELb0ELb0ELb0ELb1ELb1ELb1ELb0ELb0EEENS1_21CollectiveEpilogueFwdINS6_IJSA_SA_SB_EEES9_NS_10bfloat16_tESF_Li256ELb0ELb1ELb0ELb1EEENS1_29StaticPersistentTileSchedulerILb0EEEEEEEEEvNT_6ParamsE --------------------------
	.section	.text._ZN7cutlass13device_kernelIN5flash11enable_sm90INS1_16FlashAttnFwdSm90INS1_25CollectiveMainloopFwdSm90ILi2EN4cute5tupleIJNS5_1CILi1EEES8_S8_EEENS6_IJNS7_ILi128EEENS7_ILi224EEESA_EEELi128ENS_12float_e4m3_tEfNS_4arch4Sm90ELb0ELb0ELb0ELb0ELb0ELb0ELb0ELb1ELb1ELb1ELb0ELb0EEENS1_21CollectiveEpilogueFwdINS6_IJSA_SA_SB_EEES9_NS_10bfloat16_tESF_Li256ELb0ELb1ELb0ELb1EEENS1_29StaticPersistentTileSchedulerILb0EEEEEEEEEvNT_6ParamsE,"ax",@progbits
	.align	128
.text._ZN7cutlass13device_kernelIN5flash11enable_sm90INS1_16FlashAttnFwdSm90INS1_25CollectiveMainloopFwdSm90ILi2EN4cute5tupleIJNS5_1CILi1EEES8_S8_EEENS6_IJNS7_ILi128EEENS7_ILi224EEESA_EEELi128ENS_12float_e4m3_tEfNS_4arch4Sm90ELb0ELb0ELb0ELb0ELb0ELb0ELb0ELb1ELb1ELb1ELb0ELb0EEENS1_21CollectiveEpilogueFwdINS6_IJSA_SA_SB_EEES9_NS_10bfloat16_tESF_Li256ELb0ELb1ELb0ELb1EEENS1_29StaticPersistentTileSchedulerILb0EEEEEEEEEvNT_6ParamsE:
        .type           _ZN7cutlass13device_kernelIN5flash11enable_sm90INS1_16FlashAttnFwdSm90INS1_25CollectiveMainloopFwdSm90ILi2EN4cute5tupleIJNS5_1CILi1EEES8_S8_EEENS6_IJNS7_ILi128EEENS7_ILi224EEESA_EEELi128ENS_12float_e4m3_tEfNS_4arch4Sm90ELb0ELb0ELb0ELb0ELb0ELb0ELb0ELb1ELb1ELb1ELb0ELb0EEENS1_21CollectiveEpilogueFwdINS6_IJSA_SA_SB_EEES9_NS_10bfloat16_tESF_Li256ELb0ELb1ELb0ELb1EEENS1_29StaticPersistentTileSchedulerILb0EEEEEEEEEvNT_6ParamsE,@function
        .size           _ZN7cutlass13device_kernelIN5flash11enable_sm90INS1_16FlashAttnFwdSm90INS1_25CollectiveMainloopFwdSm90ILi2EN4cute5tupleIJNS5_1CILi1EEES8_S8_EEENS6_IJNS7_ILi128EEENS7_ILi224EEESA_EEELi128ENS_12float_e4m3_tEfNS_4arch4Sm90ELb0ELb0ELb0ELb0ELb0ELb0ELb0ELb1ELb1ELb1ELb0ELb0EEENS1_21CollectiveEpilogueFwdINS6_IJSA_SA_SB_EEES9_NS_10bfloat16_tESF_Li256ELb0ELb1ELb0ELb1EEENS1_29StaticPersistentTileSchedulerILb0EEEEEEEEEvNT_6ParamsE,(.L_x_65 - _ZN7cutlass13device_kernelIN5flash11enable_sm90INS1_16FlashAttnFwdSm90INS1_25CollectiveMainloopFwdSm90ILi2EN4cute5tupleIJNS5_1CILi1EEES8_S8_EEENS6_IJNS7_ILi128EEENS7_ILi224EEESA_EEELi128ENS_12float_e4m3_tEfNS_4arch4Sm90ELb0ELb0ELb0ELb0ELb0ELb0ELb0ELb1ELb1ELb1ELb0ELb0EEENS1_21CollectiveEpilogueFwdINS6_IJSA_SA_SB_EEES9_NS_10bfloat16_tESF_Li256ELb0ELb1ELb0ELb1EEENS1_29StaticPersistentTileSchedulerILb0EEEEEEEEEvNT_6ParamsE)
        .other          _ZN7cutlass13device_kernelIN5flash11enable_sm90INS1_16FlashAttnFwdSm90INS1_25CollectiveMainloopFwdSm90ILi2EN4cute5tupleIJNS5_1CILi1EEES8_S8_EEENS6_IJNS7_ILi128EEENS7_ILi224EEESA_EEELi128ENS_12float_e4m3_tEfNS_4arch4Sm90ELb0ELb0ELb0ELb0ELb0ELb0ELb0ELb1ELb1ELb1ELb0ELb0EEENS1_21CollectiveEpilogueFwdINS6_IJSA_SA_SB_EEES9_NS_10bfloat16_tESF_Li256ELb0ELb1ELb0ELb1EEENS1_29StaticPersistentTileSchedulerILb0EEEEEEEEEvNT_6ParamsE,@"STO_CUDA_ENTRY STV_DEFAULT"
_ZN7cutlass13device_kernelIN5flash11enable_sm90INS1_16FlashAttnFwdSm90INS1_25CollectiveMainloopFwdSm90ILi2EN4cute5tupleIJNS5_1CILi1EEES8_S8_EEENS6_IJNS7_ILi128EEENS7_ILi224EEESA_EEELi128ENS_12float_e4m3_tEfNS_4arch4Sm90ELb0ELb0ELb0ELb0ELb0ELb0ELb0ELb1ELb1ELb1ELb0ELb0EEENS1_21CollectiveEpilogueFwdINS6_IJSA_SA_SB_EEES9_NS_10bfloat16_tESF_Li256ELb0ELb1ELb0ELb1EEENS1_29StaticPersistentTileSchedulerILb0EEEEEEEEEvNT_6ParamsE:
[----:B------:R-:W-:Y:S01]  /*0000*/  LDC R1, c[0x0][0x37c] ;  /* 0x0000df00ff017b82 */ /* 0x000fe20000000800 */
[----:B------:R-:W-:Y:S05]  /*0010*/  EXIT ;  /* 0x000000000000794d */ /* 0x000fea0003800000 */
.L_x_19:
        /* <DEDUP_REMOVED lines=14> */
.L_x_65:


//--------------------- .text._ZN7cutlass13device_kernelIN5flash11enable_sm90INS1_16FlashAttnFwdSm90INS1_25CollectiveMainloopFwdSm90ILi2EN4cute5tupleIJNS5_1CILi1EEES8_S8_EEENS6_IJNS7_ILi128EEENS7_ILi224EEESA_EEELi128ENS_12float_e4m3_tEfNS_4arch4Sm90ELb0ELb0ELb0ELb1ELb0ELb0ELb0ELb1ELb1ELb1ELb0ELb0EEENS1_21CollectiveEpilogueFwdINS6_IJSA_SA_SB_EEES9_NS_10bfloat16_tESF_Li256ELb1ELb1ELb0ELb1EEENS1_36VarlenDynamicPersistentTileSchedulerILi128ELi224ELi256ELi128ELb0ELb1ELb1ELb0ELb1ELb1EEEEEEEEEvNT_6ParamsE --------------------------
	.section	.text._ZN7cutlass13device_kernelIN5flash11enable_sm90INS1_16FlashAttnFwdSm90INS1_25CollectiveMainloopFwdSm90ILi2EN4cute5tupleIJNS5_1CILi1EEES8_S8_EEENS6_IJNS7_ILi128EEENS7_ILi224EEESA_EEELi128ENS_12float_e4m3_tEfNS_4arch4Sm90ELb0ELb0ELb0ELb1ELb0ELb0ELb0ELb1ELb1ELb1ELb0ELb0EEENS1_21CollectiveEpilogueFwdINS6_IJSA_SA_SB_EEES9_NS_10bfloat16_tESF_Li256ELb1ELb1ELb0ELb1EEENS1_36VarlenDynamicPersistentTileSchedulerILi128ELi224ELi256ELi128ELb0ELb1ELb1ELb0ELb1ELb1EEEEEEEEEvNT_6ParamsE,"ax",@progbits
	.align	128
.text._ZN7cutlass13device_kernelIN5flash11enable_sm90INS1_16FlashAttnFwdSm90INS1_25CollectiveMainloopFwdSm90ILi2EN4cute5tupleIJNS5_1CILi1EEES8_S8_EEENS6_IJNS7_ILi128EEENS7_ILi224EEESA_EEELi128ENS_12float_e4m3_tEfNS_4arch4Sm90ELb0ELb0ELb0ELb1ELb0ELb0ELb0ELb1ELb1ELb1ELb0ELb0EEENS1_21CollectiveEpilogueFwdINS6_IJSA_SA_SB_EEES9_NS_10bfloat16_tESF_Li256ELb1ELb1ELb0ELb1EEENS1_36VarlenDynamicPersistentTileSchedulerILi128ELi224ELi256ELi128ELb0ELb1ELb1ELb0ELb1ELb1EEEEEEEEEvNT_6ParamsE:
        .type           _ZN7cutlass13device_kernelIN5flash11enable_sm90INS1_16FlashAttnFwdSm90INS1_25CollectiveMainloopFwdSm90ILi2EN4cute5tupleIJNS5_1CILi1EEES8_S8_EEENS6_IJNS7_ILi128EEENS7_ILi224EEESA_EEELi128ENS_12float_e4m3_tEfNS_4arch4Sm90ELb0ELb0ELb0ELb1ELb0ELb0ELb0ELb1ELb1ELb1ELb0ELb0EEENS1_21CollectiveEpilogueFwdINS6_IJSA_SA_SB_EEES9_NS_10bfloat16_tESF_Li256ELb1ELb1ELb0ELb1EEENS1_36VarlenDynamicPersistentTileSchedulerILi128ELi224ELi256ELi128ELb0ELb1ELb1ELb0ELb1ELb1EEEEEEEEEvNT_6ParamsE,@function
        .size           _ZN7cutlass13device_kernelIN5flash11enable_sm90INS1_16FlashAttnFwdSm90INS1_25CollectiveMainloopFwdSm90ILi2EN4cute5tupleIJNS5_1CILi1EEES8_S8_EEENS6_IJNS7_ILi128EEENS7_ILi224EEESA_EEELi128ENS_12float_e4m3_tEfNS_4arch4Sm90ELb0ELb0ELb0ELb1ELb0ELb0ELb0ELb1ELb1ELb1ELb0ELb0EEENS1_21CollectiveEpilogueFwdINS6_IJSA_SA_SB_EEES9_NS_10bfloat16_tESF_Li256ELb1ELb1ELb0ELb1EEENS1_36VarlenDynamicPersistentTileSchedulerILi128ELi224ELi256ELi128ELb0ELb1ELb1ELb0ELb1ELb1EEEEEEEEEvNT_6ParamsE,(.L_x_66 - _ZN7cutlass13device_kernelIN5flash11enable_sm90INS1_16FlashAttnFwdSm90INS1_25CollectiveMainloopFwdSm90ILi2EN4cute5tupleIJNS5_1CILi1EEES8_S8_EEENS6_IJNS7_ILi128EEENS7_ILi224EEESA_EEELi128ENS_12float_e4m3_tEfNS_4arch4Sm90ELb0ELb0ELb0ELb1ELb0ELb0ELb0ELb1ELb1ELb1ELb0ELb0EEENS1_21CollectiveEpilogueFwdINS6_IJSA_SA_SB_EEES9_NS_10bfloat16_tESF_Li256ELb1ELb1ELb0ELb1EEENS1_36VarlenDynamicPersistentTileSchedulerILi128ELi224ELi256ELi128ELb0ELb1ELb1ELb0ELb1ELb1EEEEEEEEEvNT_6ParamsE)
        .other          _ZN7cutlass13device_kernelIN5flash11enable_sm90INS1_16FlashAttnFwdSm90INS1_25CollectiveMainloopFwdSm90ILi2EN4cute5tupleIJNS5_1CILi1EEES8_S8_EEENS6_IJNS7_ILi128EEENS7_ILi224EEESA_EEELi128ENS_12float_e4m3_tEfNS_4arch4Sm90ELb0ELb0ELb0ELb1ELb0ELb0ELb0ELb1ELb1ELb1ELb0ELb0EEENS1_21CollectiveEpilogueFwdINS6_IJSA_SA_SB_EEES9_NS_10bfloat16_tESF_Li256ELb1ELb1ELb0ELb1EEENS1_36VarlenDynamicPersistentTileSchedulerILi128ELi224ELi256ELi128ELb0ELb1ELb1ELb0ELb1ELb1EEEEEEEEEvNT_6ParamsE,@"STO_CUDA_ENTRY STV_DEFAULT"
_ZN7cutlass13device_kernelIN5flash11enable_sm90INS1_16FlashAttnFwdSm90INS1_25CollectiveMainloopFwdSm90ILi2EN4cute5tupleIJNS5_1CILi1EEES8_S8_EEENS6_IJNS7_ILi128EEENS7_ILi224EEESA_EEELi128ENS_12float_e4m3_tEfNS_4arch4Sm90ELb0ELb0ELb0ELb1ELb0ELb0ELb0ELb1ELb1ELb1ELb0ELb0EEENS1_21CollectiveEpilogueFwdINS6_IJSA_SA_SB_EEES9_NS_10bfloat16_tESF_Li256ELb1ELb1ELb0ELb1EEENS1_36VarlenDynamicPersistentTileSchedulerILi128ELi224ELi256ELi128ELb0ELb1ELb1ELb0ELb1ELb1EEEEEEEEEvNT_6ParamsE:
[----:B------:R-:W-:Y:S01]  /*0000*/  LDC R1, c[0x0][0x37c] ;  /* 0x0000df00ff017b82 */ /* 0x000fe20000000800 */
[----:B------:R-:W-:Y:S05]  /*0010*/  EXIT ;  /* 0x000000000000794d */ /* 0x000fea0003800000 */
.L_x_20:
        /* <DEDUP_REMOVED lines=14> */
.L_x_66:


//--------------------- .text._ZN7cutlass13device_kernelIN5flash11enable_sm90INS1_16FlashAttnFwdSm90INS1_25CollectiveMainloopFwdSm90ILi2EN4cute5tupleIJNS5_1CILi1EEES8_S8_EEENS6_IJNS7_ILi128EEENS7_ILi224EEESA_EEELi128ENS_12float_e4m3_tEfNS_4arch4Sm90ELb0ELb0ELb0ELb1ELb0ELb1ELb0ELb1ELb1ELb1ELb0ELb0EEENS1_21CollectiveEpilogueFwdINS6_IJSA_SA_SB_EEES9_NS_10bfloat16_tESF_Li256ELb1ELb1ELb0ELb1EEENS1_36VarlenDynamicPersistentTileSchedulerILi128ELi224ELi256ELi128ELb0ELb1ELb1ELb0ELb1ELb1EEEEEEEEEvNT_6ParamsE --------------------------
	.section	.text._ZN7cutlass13device_kernelIN5flash11enable_sm90INS1_16FlashAttnFwdSm90INS1_25CollectiveMainloopFwdSm90ILi2EN4cute5tupleIJNS5_1CILi1EEES8_S8_EEENS6_IJNS7_ILi128EEENS7_ILi224EEESA_EEELi128ENS_12float_e4m3_tEfNS_4arch4Sm90ELb0ELb0ELb0ELb1ELb0ELb1ELb0ELb1ELb1ELb1ELb0ELb0EEENS1_21CollectiveEpilogueFwdINS6_IJSA_SA_SB_EEES9_NS_10bfloat16_tESF_Li256ELb1ELb1ELb0ELb1EEENS1_36VarlenDynamicPersistentTileSchedulerILi128ELi224ELi256ELi128ELb0ELb1ELb1ELb0ELb1ELb1EEEEEEEEEvNT_6ParamsE,"ax",@progbits
	.align	128
.text._ZN7cutlass13device_kernelIN5flash11enable_sm90INS1_16FlashAttnFwdSm90INS1_25CollectiveMainloopFwdSm90ILi2EN4cute5tupleIJNS5_1CILi1EEES8_S8_EEENS6_IJNS7_ILi128EEENS7_ILi224EEESA_EEELi128ENS_12float_e4m3_tEfNS_4arch4Sm90ELb0ELb0ELb0ELb1ELb0ELb1ELb0ELb1ELb1ELb1ELb0ELb0EEENS1_21CollectiveEpilogueFwdINS6_IJSA_SA_SB_EEES9_NS_10bfloat16_tESF_Li256ELb1ELb1ELb0ELb1EEENS1_36VarlenDynamicPersistentTileSchedulerILi128ELi224ELi256ELi128ELb0ELb1ELb1ELb0ELb1ELb1EEEEEEEEEvNT_6ParamsE:
        .type           _ZN7cutlass13device_kernelIN5flash11enable_sm90INS1_16FlashAttnFwdSm90INS1_25CollectiveMainloopFwdSm90ILi2EN4cute5tupleIJNS5_1CILi1EEES8_S8_EEENS6_IJNS7_ILi128EEENS7_ILi224EEESA_EEELi128ENS_12float_e4m3_tEfNS_4arch4Sm90ELb0ELb0ELb0ELb1ELb0ELb1ELb0ELb1ELb1ELb1ELb0ELb0EEENS1_21CollectiveEpilogueFwdINS6_IJSA_SA_SB_EEES9_NS_10bfloat16_tESF_Li256ELb1ELb1ELb0ELb1EEENS1_36VarlenDynamicPersistentTileSchedulerILi128ELi224ELi256ELi128ELb0ELb1ELb1ELb0ELb1ELb1EEEEEEEEEvNT_6ParamsE,@function
        .size           _ZN7cutlass13device_kernelIN5flash11enable_sm90INS1_16FlashAttnFwdSm90INS1_25CollectiveMainloopFwdSm90ILi2EN4cute5tupleIJNS5_1CILi1EEES8_S8_EEENS6_IJNS7_ILi128EEENS7_ILi224EEESA_EEELi128ENS_12float_e4m3_tEfNS_4arch4Sm90ELb0ELb0ELb0ELb1ELb0ELb1ELb0ELb1ELb1ELb1ELb0ELb0EEENS1_21CollectiveEpilogueFwdINS6_IJSA_SA_SB_EEES9_NS_10bfloat16_tESF_Li256ELb1ELb1ELb0ELb1EEENS1_36VarlenDynamicPersistentTileSchedulerILi128ELi224ELi256ELi128ELb0ELb1ELb1ELb0ELb1ELb1EEEEEEEEEvNT_6ParamsE,(.L_x_67 - _ZN7cutlass13device_kernelIN5flash11enable_sm90INS1_16FlashAttnFwdSm90INS1_25CollectiveMainloopFwdSm90ILi2EN4cute5tupleIJNS5_1CILi1EEES8_S8_EEENS6_IJNS7_ILi128EEENS7_ILi224EEESA_EEELi128ENS_12float_e4m3_tEfNS_4arch4Sm90ELb0ELb0ELb0ELb1ELb0ELb1ELb0ELb1ELb1ELb1ELb0ELb0EEENS1_21CollectiveEpilogueFwdINS6_IJSA_SA_SB_EEES9_NS_10bfloat16_tESF_Li256ELb1ELb1ELb0ELb1EEENS1_36VarlenDynamicPersistentTileSchedulerILi128ELi224ELi256ELi128ELb0ELb1ELb1ELb0ELb1ELb1EEEEEEEEEvNT_6ParamsE)
        .other          _ZN7cutlass13device_kernelIN5flash11enable_sm90INS1_16FlashAttnFwdSm90INS1_25CollectiveMainloopFwdSm90ILi2EN4cute5tupleIJNS5_1CILi1EEES8_S8_EEENS6_IJNS7_ILi128EEENS7_ILi224EEESA_EEELi128ENS_12float_e4m3_tEfNS_4arch4Sm90ELb0ELb0ELb0ELb1ELb0ELb1ELb0ELb1ELb1ELb1ELb0ELb0EEENS1_21CollectiveEpilogueFwdINS6_IJSA_SA_SB_EEES9_NS_10bfloat16_tESF_Li256ELb1ELb1ELb0ELb1EEENS1_36VarlenDynamicPersistentTileSchedulerILi128ELi224ELi256ELi128ELb0ELb1ELb1ELb0ELb1ELb1EEEEEEEEEvNT_6ParamsE,@"STO_CUDA_ENTRY STV_DEFAULT"
_ZN7cutlass13device_kernelIN5flash11enable_sm90INS1_16FlashAttnFwdSm90INS1_25CollectiveMainloopFwdSm90ILi2EN4cute5tupleIJNS5_1CILi1EEES8_S8_EEENS6_IJNS7_ILi128EEENS7_ILi224EEESA_EEELi128ENS_12float_e4m3_tEfNS_4arch4Sm90ELb0ELb0ELb0ELb1ELb0ELb1ELb0ELb1ELb1ELb1ELb0ELb0EEENS1_21CollectiveEpilogueFwdINS6_IJSA_SA_SB_EEES9_NS_10bfloat16_tESF_Li256ELb1ELb1ELb0ELb1EEENS1_36VarlenDynamicPersistentTileSchedulerILi128ELi224ELi256ELi128ELb0ELb1ELb1ELb0ELb1ELb1EEEEEEEEEvNT_6ParamsE:
[----:B------:R-:W-:Y:S01]  /*0000*/  LDC R1, c[0x0][0x37c] ;  /* 0x0000df00ff017b82 */ /* 0x000fe20000000800 */
[----:B------:R-:W-:Y:S05]  /*0010*/  EXIT ;  /* 0x000000000000794d */ /* 0x000fea0003800000 */
.L_x_21:
        /* <DEDUP_REMOVED lines=14> */
.L_x_67:


//--------------------- .text._ZN7cutlass13device_kernelIN5flash11enable_sm90INS1_16FlashAttnFwdSm90INS1_25CollectiveMainloopFwdSm90ILi2EN4cute5tupleIJNS5_1CILi1EEES8_S8_EEENS6_IJNS7_ILi128EEENS7_ILi224EEESA_EEELi128ENS_12float_e4m3_tEfNS_4arch4Sm90ELb0ELb1ELb0ELb0ELb0ELb0ELb0ELb1ELb1ELb1ELb0ELb0EEENS1_21CollectiveEpilogueFwdINS6_IJSA_SA_SB_EEES9_NS_10bfloat16_tESF_Li256ELb0ELb1ELb0ELb1EEENS1_30DynamicPersistentTileSchedulerILi256ELi128ELb0ELb1ELb1EEEEEEEEEvNT_6ParamsE --------------------------
	.section	.text._ZN7cutlass13device_kernelIN5flash11enable_sm90INS1_16FlashAttnFwdSm90INS1_25CollectiveMainloopFwdSm90ILi2EN4cute5tupleIJNS5_1CILi1EEES8_S8_EEENS6_IJNS7_ILi128EEENS7_ILi224EEESA_EEELi128ENS_12float_e4m3_tEfNS_4arch4Sm90ELb0ELb1ELb0ELb0ELb0ELb0ELb0ELb1ELb1ELb1ELb0ELb0EEENS1_21CollectiveEpilogueFwdINS6_IJSA_SA_SB_EEES9_NS_10bfloat16_tESF_Li256ELb0ELb1ELb0ELb1EEENS1_30DynamicPersistentTileSchedulerILi256ELi128ELb0ELb1ELb1EEEEEEEEEvNT_6ParamsE,"ax",@progbits
	.align	128
.text._ZN7cutlass13device_kernelIN5flash11enable_sm90INS1_16FlashAttnFwdSm90INS1_25CollectiveMainloopFwdSm90ILi2EN4cute5tupleIJNS5_1CILi1EEES8_S8_EEENS6_IJNS7_ILi128EEENS7_ILi224EEESA_EEELi128ENS_12float_e4m3_tEfNS_4arch4Sm90ELb0ELb1ELb0ELb0ELb0ELb0ELb0ELb1ELb1ELb1ELb0ELb0EEENS1_21CollectiveEpilogueFwdINS6_IJSA_SA_SB_EEES9_NS_10bfloat16_tESF_Li256ELb0ELb1ELb0ELb1EEENS1_30DynamicPersistentTileSchedulerILi256ELi128ELb0ELb1ELb1EEEEEEEEEvNT_6ParamsE:
        .type           _ZN7cutlass13device_kernelIN5flash11enable_sm90INS1_16FlashAttnFwdSm90INS1_25CollectiveMainloopFwdSm90ILi2EN4cute5tupleIJNS5_1CILi1EEES8_S8_EEENS6_IJNS7_ILi128EEENS7_ILi224EEESA_EEELi128ENS_12float_e4m3_tEfNS_4arch4Sm90ELb0ELb1ELb0ELb0ELb0ELb0ELb0ELb1ELb1ELb1ELb0ELb0EEENS1_21CollectiveEpilogueFwdINS6_IJSA_SA_SB_EEES9_NS_10bfloat16_tESF_Li256ELb0ELb1ELb0ELb1EEENS1_30DynamicPersistentTileSchedulerILi256ELi128ELb0ELb1ELb1EEEEEEEEEvNT_6ParamsE,@function
        .size           _ZN7cutlass13device_kernelIN5flash11enable_sm90INS1_16FlashAttnFwdSm90INS1_25CollectiveMainloopFwdSm90ILi2EN4cute5tupleIJNS5_1CILi1EEES8_S8_EEENS6_IJNS7_ILi128EEENS7_ILi224EEESA_EEELi128ENS_12float_e4m3_tEfNS_4arch4Sm90ELb0ELb1ELb0ELb0ELb0ELb0ELb0ELb1ELb1ELb1ELb0ELb0EEENS1_21CollectiveEpilogueFwdINS6_IJSA_SA_SB_EEES9_NS_10bfloat16_tESF_Li256ELb0ELb1ELb0ELb1EEENS1_30DynamicPersistentTileSchedulerILi256ELi128ELb0ELb1ELb1EEEEEEEEEvNT_6ParamsE,(.L_x_68 - _ZN7cutlass13device_kernelIN5flash11enable_sm90INS1_16FlashAttnFwdSm90INS1_25CollectiveMainloopFwdSm90ILi2EN4cute5tupleIJNS5_1CILi1EEES8_S8_EEENS6_IJNS7_ILi128EEENS7_ILi224EEESA_EEELi128ENS_12float_e4m3_tEfNS_4arch4Sm90ELb0ELb1ELb0ELb0ELb0ELb0ELb0ELb1ELb1ELb1ELb0ELb0EEENS1_21CollectiveEpilogueFwdINS6_IJSA_SA_SB_EEES9_NS_10bfloat16_tESF_Li256ELb0ELb1ELb0ELb1EEENS1_30DynamicPersistentTileSchedulerILi256ELi128ELb0ELb1ELb1EEEEEEEEEvNT_6ParamsE)
        .other          _ZN7cutlass13device_kernelIN5flash11enable_sm90INS1_16FlashAttnFwdSm90INS1_25CollectiveMainloopFwdSm90ILi2EN4cute5tupleIJNS5_1CILi1EEES8_S8_EEENS6_IJNS7_ILi128EEENS7_ILi224EEESA_EEELi128ENS_12float_e4m3_tEfNS_4arch4Sm90ELb0ELb1ELb0ELb0ELb0ELb0ELb0ELb1ELb1ELb1ELb0ELb0EEENS1_21CollectiveEpilogueFwdINS6_IJSA_SA_SB_EEES9_NS_10bfloat16_tESF_Li256ELb0ELb1ELb0ELb1EEENS1_30DynamicPersistentTileSchedulerILi256ELi128ELb0ELb1ELb1EEEEEEEEEvNT_6ParamsE,@"STO_CUDA_ENTRY STV_DEFAULT"
_ZN7cutlass13device_kernelIN5flash11enable_sm90INS1_16FlashAttnFwdSm90INS1_25CollectiveMainloopFwdSm90ILi2EN4cute5tupleIJNS5_1CILi1EEES8_S8_EEENS6_IJNS7_ILi128EEENS7_ILi224EEESA_EEELi128ENS_12float_e4m3_tEfNS_4arch4Sm90ELb0ELb1ELb0ELb0ELb0ELb0ELb0ELb1ELb1ELb1ELb0ELb0EEENS1_21CollectiveEpilogueFwdINS6_IJSA_SA_SB_EEES9_NS_10bfloat16_tESF_Li256ELb0ELb1ELb0ELb1EEENS1_30DynamicPersistentTileSchedulerILi256ELi128ELb0ELb1ELb1EEEEEEEEEvNT_6ParamsE:
[----:B------:R-:W-:Y:S01]  /*0000*/  LDC R1, c[0x0][0x37c] ;  /* 0x0000df00ff017b82 */ /* 0x000fe20000000800 */
[----:B------:R-:W-:Y:S05]  /*0010*/  EXIT ;  /* 0x000000000000794d */ /* 0x000fea0003800000 */
.L_x_22:
        /* <DEDUP_REMOVED lines=14> */
.L_x_68:


//--------------------- .text._ZN7cutlass13device_kernelIN5flash11enable_sm90INS1_16FlashAttnFwdSm90INS1_25CollectiveMainloopFwdSm90ILi2EN4cute5tupleIJNS5_1CILi1EEES8_S8_EEENS6_IJNS7_ILi128EEENS7_ILi224EEESA_EEELi128ENS_12float_e4m3_tEfNS_4arch4Sm90ELb0ELb1ELb0ELb1ELb0ELb0ELb0ELb1ELb1ELb1ELb0ELb0EEENS1_21CollectiveEpilogueFwdINS6_IJSA_SA_SB_EEES9_NS_10bfloat16_tESF_Li256ELb1ELb1ELb0ELb1EEENS1_36VarlenDynamicPersistentTileSchedulerILi128ELi224ELi256ELi128ELb0ELb1ELb1ELb1ELb0ELb1EEEEEEEEEvNT_6ParamsE --------------------------
	.section	.text._ZN7cutlass13device_kernelIN5flash11enable_sm90INS1_16FlashAttnFwdSm90INS1_25CollectiveMainloopFwdSm90ILi2EN4cute5tupleIJNS5_1CILi1EEES8_S8_EEENS6_IJNS7_ILi128EEENS7_ILi224EEESA_EEELi128ENS_12float_e4m3_tEfNS_4arch4Sm90ELb0ELb1ELb0ELb1ELb0ELb0ELb0ELb1ELb1ELb1ELb0ELb0EEENS1_21CollectiveEpilogueFwdINS6_IJSA_SA_SB_EEES9_NS_10bfloat16_tESF_Li256ELb1ELb1ELb0ELb1EEENS1_36VarlenDynamicPersistentTileSchedulerILi128ELi224ELi256ELi128ELb0ELb1ELb1ELb1ELb0ELb1EEEEEEEEEvNT_6ParamsE,"ax",@progbits
	.align	128
.text._ZN7cutlass13device_kernelIN5flash11enable_sm90INS1_16FlashAttnFwdSm90INS1_25CollectiveMainloopFwdSm90ILi2EN4cute5tupleIJNS5_1CILi1EEES8_S8_EEENS6_IJNS7_ILi128EEENS7_ILi224EEESA_EEELi128ENS_12float_e4m3_tEfNS_4arch4Sm90ELb0ELb1ELb0ELb1ELb0ELb0ELb0ELb1ELb1ELb1ELb0ELb0EEENS1_21CollectiveEpilogueFwdINS6_IJSA_SA_SB_EEES9_NS_10bfloat16_tESF_Li256ELb1ELb1ELb0ELb1EEENS1_36VarlenDynamicPersistentTileSchedulerILi128ELi224ELi256ELi128ELb0ELb1ELb1ELb1ELb0ELb1EEEEEEEEEvNT_6ParamsE:
        .type           _ZN7cutlass13device_kernelIN5flash11enable_sm90INS1_16FlashAttnFwdSm90INS1_25CollectiveMainloopFwdSm90ILi2EN4cute5tupleIJNS5_1CILi1EEES8_S8_EEENS6_IJNS7_ILi128EEENS7_ILi224EEESA_EEELi128ENS_12float_e4m3_tEfNS_4arch4Sm90ELb0ELb1ELb0ELb1ELb0ELb0ELb0ELb1ELb1ELb1ELb0ELb0EEENS1_21CollectiveEpilogueFwdINS6_IJSA_SA_SB_EEES9_NS_10bfloat16_tESF_Li256ELb1ELb1ELb0ELb1EEENS1_36VarlenDynamicPersistentTileSchedulerILi128ELi224ELi256ELi128ELb0ELb1ELb1ELb1ELb0ELb1EEEEEEEEEvNT_6ParamsE,@function
        .size           _ZN7cutlass13device_kernelIN5flash11enable_sm90INS1_16FlashAttnFwdSm90INS1_25CollectiveMainloopFwdSm90ILi2EN4cute5tupleIJNS5_1CILi1EEES8_S8_EEENS6_IJNS7_ILi128EEENS7_ILi224EEESA_EEELi128ENS_12float_e4m3_tEfNS_4arch4Sm90ELb0ELb1ELb0ELb1ELb0ELb0ELb0ELb1ELb1ELb1ELb0ELb0EEENS1_21CollectiveEpilogueFwdINS6_IJSA_SA_SB_EEES9_NS_10bfloat16_tESF_Li256ELb1ELb1ELb0ELb1EEENS1_36VarlenDynamicPersistentTileSchedulerILi128ELi224ELi256ELi128ELb0ELb1ELb1ELb1ELb0ELb1EEEEEEEEEvNT_6ParamsE,(.L_x_69 - _ZN7cutlass13device_kernelIN5flash11enable_sm90INS1_16FlashAttnFwdSm90INS1_25CollectiveMainloopFwdSm90ILi2EN4cute5tupleIJNS5_1CILi1EEES8_S8_EEENS6_IJNS7_ILi128EEENS7_ILi224EEESA_EEELi128ENS_12float_e4m3_tEfNS_4arch4Sm90ELb0ELb1ELb0ELb1ELb0ELb0ELb0ELb1ELb1ELb1ELb0ELb0EEENS1_21CollectiveEpilogueFwdINS6_IJSA_SA_SB_EEES9_NS_10bfloat16_tESF_Li256ELb1ELb1ELb0ELb1EEENS1_36VarlenDynamicPersistentTileSchedulerILi128ELi224ELi256ELi128ELb0ELb1ELb1ELb1ELb0ELb1EEEEEEEEEvNT_6ParamsE)
        .other          _ZN7cutlass13device_kernelIN5flash11enable_sm90INS1_16FlashAttnFwdSm90INS1_25CollectiveMainloopFwdSm90ILi2EN4cute5tupleIJNS5_1CILi1EEES8_S8_EEENS6_IJNS7_ILi128EEENS7_ILi224EEESA_EEELi128ENS_12float_e4m3_tEfNS_4arch4Sm90ELb0ELb1ELb0ELb1ELb0ELb0ELb0ELb1ELb1ELb1ELb0ELb0EEENS1_21CollectiveEpilogueFwdINS6_IJSA_SA_SB_EEES9_NS_10bfloat16_tESF_Li256ELb1ELb1ELb0ELb1EEENS1_36VarlenDynamicPersistentTileSchedulerILi128ELi224ELi256ELi128ELb0ELb1ELb1ELb1ELb0ELb1EEEEEEEEEvNT_6ParamsE,@"STO_CUDA_ENTRY STV_DEFAULT"
_ZN7cutlass13device_kernelIN5flash11enable_sm90INS1_16FlashAttnFwdSm90INS1_25CollectiveMainloopFwdSm90ILi2EN4cute5tupleIJNS5_1CILi1EEES8_S8_EEENS6_IJNS7_ILi128EEENS7_ILi224EEESA_EEELi128ENS_12float_e4m3_tEfNS_4arch4Sm90ELb0ELb1ELb0ELb1ELb0ELb0ELb0ELb1ELb1ELb1ELb0ELb0EEENS1_21CollectiveEpilogueFwdINS6_IJSA_SA_SB_EEES9_NS_10bfloat16_tESF_Li256ELb1ELb1ELb0ELb1EEENS1_36VarlenDynamicPersistentTileSchedulerILi128ELi224ELi256ELi128ELb0ELb1ELb1ELb1ELb0ELb1EEEEEEEEEvNT_6ParamsE:
[----:B------:R-:W-:Y:S01]  /*0000*/  LDC R1, c[0x0][0x37c] ;  /* 0x0000df00ff017b82 */ /* 0x000fe20000000800 */
[----:B------:R-:W-:Y:S05]  /*0010*/  EXIT ;  /* 0x000000000000794d */ /* 0x000fea0003800000 */
.L_x_23:
        /* <DEDUP_REMOVED lines=14> */
.L_x_69:


//--------------------- .text._ZN7cutlass13device_kernelIN5flash11enable_sm90INS1_16FlashAttnFwdSm90INS1_25CollectiveMainloopFwdSm90ILi2EN4cute5tupleIJNS5_1CILi1EEES8_S8_EEENS6_IJNS7_ILi128EEENS7_ILi224EEESA_EEELi128ENS_12float_e4m3_tEfNS_4arch4Sm90ELb0ELb1ELb0ELb1ELb0ELb1ELb0ELb1ELb1ELb1ELb0ELb0EEENS1_21CollectiveEpilogueFwdINS6_IJSA_SA_SB_EEES9_NS_10bfloat16_tESF_Li256ELb1ELb1ELb0ELb1EEENS1_36VarlenDynamicPersistentTileSchedulerILi128ELi224ELi256ELi128ELb0ELb1ELb1ELb1ELb0ELb1EEEEEEEEEvNT_6ParamsE --------------------------
	.section	.text._ZN7cutlass13device_kernelIN5flash11enable_sm90INS1_16FlashAttnFwdSm90INS1_25CollectiveMainloopFwdSm90ILi2EN4cute5tupleIJNS5_1CILi1EEES8_S8_EEENS6_IJNS7_ILi128EEENS7_ILi224EEESA_EEELi128ENS_12float_e4m3_tEfNS_4arch4Sm90ELb0ELb1ELb0ELb1ELb0ELb1ELb0ELb1ELb1ELb1ELb0ELb0EEENS1_21CollectiveEpilogueFwdINS6_IJSA_SA_SB_EEES9_NS_10bfloat16_tESF_Li256ELb1ELb1ELb0ELb1EEENS1_36VarlenDynamicPersistentTileSchedulerILi128ELi224ELi256ELi128ELb0ELb1ELb1ELb1ELb0ELb1EEEEEEEEEvNT_6ParamsE,"ax",@progbits
	.align	128
.text._ZN7cutlass13device_kernelIN5flash11enable_sm90INS1_16FlashAttnFwdSm90INS1_25CollectiveMainloopFwdSm90ILi2EN4cute5tupleIJNS5_1CILi1EEES8_S8_EEENS6_IJNS7_ILi128EEENS7_ILi224EEESA_EEELi128ENS_12float_e4m3_tEfNS_4arch4Sm90ELb0ELb1ELb0ELb1ELb0ELb1ELb0ELb1ELb1ELb1ELb0ELb0EEENS1_21CollectiveEpilogueFwdINS6_IJSA_SA_SB_EEES9_NS_10bfloat16_tESF_Li256ELb1ELb1ELb0ELb1EEENS1_36VarlenDynamicPersistentTileSchedulerILi128ELi224ELi256ELi128ELb0ELb1ELb1ELb1ELb0ELb1EEEEEEEEEvNT_6ParamsE:
        .type           _ZN7cutlass13device_kernelIN5flash11enable_sm90INS1_16FlashAttnFwdSm90INS1_25CollectiveMainloopFwdSm90ILi2EN4cute5tupleIJNS5_1CILi1EEES8_S8_EEENS6_IJNS7_ILi128EEENS7_ILi224EEESA_EEELi128ENS_12float_e4m3_tEfNS_4arch4Sm90ELb0ELb1ELb0ELb1ELb0ELb1ELb0ELb1ELb1ELb1ELb0ELb0EEENS1_21CollectiveEpilogueFwdINS6_IJSA_SA_SB_EEES9_NS_10bfloat16_tESF_Li256ELb1ELb1ELb0ELb1EEENS1_36VarlenDynamicPersistentTileSchedulerILi128ELi224ELi256ELi128ELb0ELb1ELb1ELb1ELb0ELb1EEEEEEEEEvNT_6ParamsE,@function
        .size           _ZN7cutlass13device_kernelIN5flash11enable_sm90INS1_16FlashAttnFwdSm90INS1_25CollectiveMainloopFwdSm90ILi2EN4cute5tupleIJNS5_1CILi1EEES8_S8_EEENS6_IJNS7_ILi128EEENS7_ILi224EEESA_EEELi128ENS_12float_e4m3_tEfNS_4arch4Sm90ELb0ELb1ELb0ELb1ELb0ELb1ELb0ELb1ELb1ELb1ELb0ELb0EEENS1_21CollectiveEpilogueFwdINS6_IJSA_SA_SB_EEES9_NS_10bfloat16_tESF_Li256ELb1ELb1ELb0ELb1EEENS1_36VarlenDynamicPersistentTileSchedulerILi128ELi224ELi256ELi128ELb0ELb1ELb1ELb1ELb0ELb1EEEEEEEEEvNT_6ParamsE,(.L_x_70 - _ZN7cutlass13device_kernelIN5flash11enable_sm90INS1_16FlashAttnFwdSm90INS1_25CollectiveMainloopFwdSm90ILi2EN4cute5tupleIJNS5_1CILi1EEES8_S8_EEENS6_IJNS7_ILi128EEENS7_ILi224EEESA_EEELi128ENS_12float_e4m3_tEfNS_4arch4Sm90ELb0ELb1ELb0ELb1ELb0ELb1ELb0ELb1ELb1ELb1ELb0ELb0EEENS1_21CollectiveEpilogueFwdINS6_IJSA_SA_SB_EEES9_NS_10bfloat16_tESF_Li256ELb1ELb1ELb0ELb1EEENS1_36VarlenDynamicPersistentTileSchedulerILi128ELi224ELi256ELi128ELb0ELb1ELb1ELb1ELb0ELb1EEEEEEEEEvNT_6ParamsE)
        .other          _ZN7cutlass13device_kernelIN5flash11enable_sm90INS1_16FlashAttnFwdSm90INS1_25CollectiveMainloopFwdSm90ILi2EN4cute5tupleIJNS5_1CILi1EEES8_S8_EEENS6_IJNS7_ILi128EEENS7_ILi224EEESA_EEELi128ENS_12float_e4m3_tEfNS_4arch4Sm90ELb0ELb1ELb0ELb1ELb0ELb1ELb0ELb1ELb1ELb1ELb0ELb0EEENS1_21CollectiveEpilogueFwdINS6_IJSA_SA_SB_EEES9_NS_10bfloat16_tESF_Li256ELb1ELb1ELb0ELb1EEENS1_36VarlenDynamicPersistentTileSchedulerILi128ELi224ELi256ELi128ELb0ELb1ELb1ELb1ELb0ELb1EEEEEEEEEvNT_6ParamsE,@"STO_CUDA_ENTRY STV_DEFAULT"
_ZN7cutlass13device_kernelIN5flash11enable_sm90INS1_16FlashAttnFwdSm90INS1_25CollectiveMainloopFwdSm90ILi2EN4cute5tupleIJNS5_1CILi1EEES8_S8_EEENS6_IJNS7_ILi128EEENS7_ILi224EEESA_EEELi128ENS_12float_e4m3_tEfNS_4arch4Sm90ELb0ELb1ELb0ELb1ELb0ELb1ELb0ELb1ELb1ELb1ELb0ELb0EEENS1_21CollectiveEpilogueFwdINS6_IJSA_SA_SB_EEES9_NS_10bfloat16_tESF_Li256ELb1ELb1ELb0ELb1EEENS1_36VarlenDynamicPersistentTileSchedulerILi128ELi224ELi256ELi128ELb0ELb1ELb1ELb1ELb0ELb1EEEEEEEEEvNT_6ParamsE:
[----:B------:R-:W-:Y:S01]  /*0000*/  LDC R1, c[0x0][0x37c] ;  /* 0x0000df00ff017b82 */ /* 0x000fe20000000800 */
[----:B------:R-:W-:Y:S05]  /*0010*/  EXIT ;  /* 0x000000000000794d */ /* 0x000fea0003800000 */
.L_x_24:
        /* <DEDUP_REMOVED lines=14> */
.L_x_70:


//--------------------- .text._ZN7cutlass13device_kernelIN5flash11enable_sm90INS1_16FlashAttnFwdSm90INS1_25CollectiveMainloopFwdSm90ILi2EN4cute5tupleIJNS5_1CILi1EEES8_S8_EEENS6_IJNS7_ILi128EEENS7_ILi224EEESA_EEELi128ENS_12float_e4m3_tEfNS_4arch4Sm90ELb1ELb0ELb0ELb0ELb0ELb0ELb0ELb1ELb1ELb1ELb0ELb0EEENS1_21CollectiveEpilogueFwdINS6_IJSA_SA_SB_EEES9_NS_10bfloat16_tESF_Li256ELb0ELb1ELb0ELb1EEENS1_30DynamicPersistentTileSchedulerILi256ELi128ELb0ELb1ELb1EEEEEEEEEvNT_6ParamsE --------------------------
	.section	.text._ZN7cutlass13device_kernelIN5flash11enable_sm90INS1_16FlashAttnFwdSm90INS1_25CollectiveMainloopFwdSm90ILi2EN4cute5tupleIJNS5_1CILi1EEES8_S8_EEENS6_IJNS7_ILi128EEENS7_ILi224EEESA_EEELi128ENS_12float_e4m3_tEfNS_4arch4Sm90ELb1ELb0ELb0ELb0ELb0ELb0ELb0ELb1ELb1ELb1ELb0ELb0EEENS1_21CollectiveEpilogueFwdINS6_IJSA_SA_SB_EEES9_NS_10bfloat16_tESF_Li256ELb0ELb1ELb0ELb1EEENS1_30DynamicPersistentTileSchedulerILi256ELi128ELb0ELb1ELb1EEEEEEEEEvNT_6ParamsE,"ax",@progbits
	.align	128
.text._ZN7cutlass13device_kernelIN5flash11enable_sm90INS1_16FlashAttnFwdSm90INS1_25CollectiveMainloopFwdSm90ILi2EN4cute5tupleIJNS5_1CILi1EEES8_S8_EEENS6_IJNS7_ILi128EEENS7_ILi224EEESA_EEELi128ENS_12float_e4m3_tEfNS_4arch4Sm90ELb1ELb0ELb0ELb0ELb0ELb0ELb0ELb1ELb1ELb1ELb0ELb0EEENS1_21CollectiveEpilogueFwdINS6_IJSA_SA_SB_EEES9_NS_10bfloat16_tESF_Li256ELb0ELb1ELb0ELb1EEENS1_30DynamicPersistentTileSchedulerILi256ELi128ELb0ELb1ELb1EEEEEEEEEvNT_6ParamsE:
        .type           _ZN7cutlass13device_kernelIN5flash11enable_sm90INS1_16FlashAttnFwdSm90INS1_25CollectiveMainloopFwdSm90ILi2EN4cute5tupleIJNS5_1CILi1EEES8_S8_EEENS6_IJNS7_ILi128EEENS7_ILi224EEESA_EEELi128ENS_12float_e4m3_tEfNS_4arch4Sm90ELb1ELb0ELb0ELb0ELb0ELb0ELb0ELb1ELb1ELb1ELb0ELb0EEENS1_21CollectiveEpilogueFwdINS6_IJSA_SA_SB_EEES9_NS_10bfloat16_tESF_Li256ELb0ELb1ELb0ELb1EEENS1_30DynamicPersistentTileSchedulerILi256ELi128ELb0ELb1ELb1EEEEEEEEEvNT_6ParamsE,@function
        .size           _ZN7cutlass13device_kernelIN5flash11enable_sm90INS1_16FlashAttnFwdSm90INS1_25CollectiveMainloopFwdSm90ILi2EN4cute5tupleIJNS5_1CILi1EEES8_S8_EEENS6_IJNS7_ILi128EEENS7_ILi224EEESA_EEELi128ENS_12float_e4m3_tEfNS_4arch4Sm90ELb1ELb0ELb0ELb0ELb0ELb0ELb0ELb1ELb1ELb1ELb0ELb0EEENS1_21CollectiveEpilogueFwdINS6_IJSA_SA_SB_EEES9_NS_10bfloat16_tESF_Li256ELb0ELb1ELb0ELb1EEENS1_30DynamicPersistentTileSchedulerILi256ELi128ELb0ELb1ELb1EEEEEEEEEvNT_6ParamsE,(.L_x_71 - _ZN7cutlass13device_kernelIN5flash11enable_sm90INS1_16FlashAttnFwdSm90INS1_25CollectiveMainloopFwdSm90ILi2EN4cute5tupleIJNS5_1CILi1EEES8_S8_EEENS6_IJNS7_ILi128EEENS7_ILi224EEESA_EEELi128ENS_12float_e4m3_tEfNS_4arch4Sm90ELb1ELb0ELb0ELb0ELb0ELb0ELb0ELb1ELb1ELb1ELb0ELb0EEENS1_21CollectiveEpilogueFwdINS6_IJSA_SA_SB_EEES9_NS_10bfloat16_tESF_Li256ELb0ELb1ELb0ELb1EEENS1_30DynamicPersistentTileSchedulerILi256ELi128ELb0ELb1ELb1EEEEEEEEEvNT_6ParamsE)
        .other          _ZN7cutlass13device_kernelIN5flash11enable_sm90INS1_16FlashAttnFwdSm90INS1_25CollectiveMainloopFwdSm90ILi2EN4cute5tupleIJNS5_1CILi1EEES8_S8_EEENS6_IJNS7_ILi128EEENS7_ILi224EEESA_EEELi128ENS_12float_e4m3_tEfNS_4arch4Sm90ELb1ELb0ELb0ELb0ELb0ELb0ELb0ELb1ELb1ELb1ELb0ELb0EEENS1_21CollectiveEpilogueFwdINS6_IJSA_SA_SB_EEES9_NS_10bfloat16_tESF_Li256ELb0ELb1ELb0ELb1EEENS1_30DynamicPersistentTileSchedulerILi256ELi128ELb0ELb1ELb1EEEEEEEEEvNT_6ParamsE,@"STO_CUDA_ENTRY STV_DEFAULT"
_ZN7cutlass13device_kernelIN5flash11enable_sm90INS1_16FlashAttnFwdSm90INS1_25CollectiveMainloopFwdSm90ILi2EN4cute5tupleIJNS5_1CILi1EEES8_S8_EEENS6_IJNS7_ILi128EEENS7_ILi224EEESA_EEELi128ENS_12float_e4m3_tEfNS_4arch4Sm90ELb1ELb0ELb0ELb0ELb0ELb0ELb0ELb1ELb1ELb1ELb0ELb0EEENS1_21CollectiveEpilogueFwdINS6_IJSA_SA_SB_EEES9_NS_10bfloat16_tESF_Li256ELb0ELb1ELb0ELb1EEENS1_30DynamicPersistentTileSchedulerILi256ELi128ELb0ELb1ELb1EEEEEEEEEvNT_6ParamsE:
[----:B------:R-:W-:Y:S01]  /*0000*/  LDC R1, c[0x0][0x37c] ;  /* 0x0000df00ff017b82 */ /* 0x000fe20000000800 */
[----:B------:R-:W-:Y:S05]  /*0010*/  EXIT ;  /* 0x000000000000794d */ /* 0x000fea0003800000 */
.L_x_25:
        /* <DEDUP_REMOVED lines=14> */
.L_x_71:


//--------------------- .text._ZN7cutlass13device_kernelIN5flash11enable_sm90INS1_16FlashAttnFwdSm90INS1_25CollectiveMainloopFwdSm90ILi2EN4cute5tupleIJNS5_1CILi1EEES8_S8_EEENS6_IJNS7_ILi128EEENS7_ILi224EEESA_EEELi128ENS_12float_e4m3_tEfNS_4arch4Sm90ELb1ELb0ELb0ELb1ELb0ELb0ELb0ELb1ELb1ELb1ELb0ELb0EEENS1_21CollectiveEpilogueFwdINS6_IJSA_SA_SB_EEES9_NS_10bfloat16_tESF_Li256ELb1ELb1ELb0ELb1EEENS1_36VarlenDynamicPersistentTileSchedulerILi128ELi224ELi256ELi128ELb0ELb1ELb1ELb1ELb1ELb1EEEEEEEEEvNT_6ParamsE --------------------------
	.section	.text._ZN7cutlass13device_kernelIN5flash11enable_sm90INS1_16FlashAttnFwdSm90INS1_25CollectiveMainloopFwdSm90ILi2EN4cute5tupleIJNS5_1CILi1EEES8_S8_EEENS6_IJNS7_ILi128EEENS7_ILi224EEESA_EEELi128ENS_12float_e4m3_tEfNS_4arch4Sm90ELb1ELb0ELb0ELb1ELb0ELb0ELb0ELb1ELb1ELb1ELb0ELb0EEENS1_21CollectiveEpilogueFwdINS6_IJSA_SA_SB_EEES9_NS_10bfloat16_tESF_Li256ELb1ELb1ELb0ELb1EEENS1_36VarlenDynamicPersistentTileSchedulerILi128ELi224ELi256ELi128ELb0ELb1ELb1ELb1ELb1ELb1EEEEEEEEEvNT_6ParamsE,"ax",@progbits
	.align	128
.text._ZN7cutlass13device_kernelIN5flash11enable_sm90INS1_16FlashAttnFwdSm90INS1_25CollectiveMainloopFwdSm90ILi2EN4cute5tupleIJNS5_1CILi1EEES8_S8_EEENS6_IJNS7_ILi128EEENS7_ILi224EEESA_EEELi128ENS_12float_e4m3_tEfNS_4arch4Sm90ELb1ELb0ELb0ELb1ELb0ELb0ELb0ELb1ELb1ELb1ELb0ELb0EEENS1_21CollectiveEpilogueFwdINS6_IJSA_SA_SB_EEES9_NS_10bfloat16_tESF_Li256ELb1ELb1ELb0ELb1EEENS1_36VarlenDynamicPersistentTileSchedulerILi128ELi224ELi256ELi128ELb0ELb1ELb1ELb1ELb1ELb1EEEEEEEEEvNT_6ParamsE:
        .type           _ZN7cutlass13device_kernelIN5flash11enable_sm90INS1_16FlashAttnFwdSm90INS1_25CollectiveMainloopFwdSm90ILi2EN4cute5tupleIJNS5_1CILi1EEES8_S8_EEENS6_IJNS7_ILi128EEENS7_ILi224EEESA_EEELi128ENS_12float_e4m3_tEfNS_4arch4Sm90ELb1ELb0ELb0ELb1ELb0ELb0ELb0ELb1ELb1ELb1ELb0ELb0EEENS1_21CollectiveEpilogueFwdINS6_IJSA_SA_SB_EEES9_NS_10bfloat16_tESF_Li256ELb1ELb1ELb0ELb1EEENS1_36VarlenDynamicPersistentTileSchedulerILi128ELi224ELi256ELi128ELb0ELb1ELb1ELb1ELb1ELb1EEEEEEEEEvNT_6ParamsE,@function
        .size           _ZN7cutlass13device_kernelIN5flash11enable_sm90INS1_16FlashAttnFwdSm90INS1_25CollectiveMainloopFwdSm90ILi2EN4cute5tupleIJNS5_1CILi1EEES8_S8_EEENS6_IJNS7_ILi128EEENS7_ILi224EEESA_EEELi128ENS_12float_e4m3_tEfNS_4arch4Sm90ELb1ELb0ELb0ELb1ELb0ELb0ELb0ELb1ELb1ELb1ELb0ELb0EEENS1_21CollectiveEpilogueFwdINS6_IJSA_SA_SB_EEES9_NS_10bfloat16_tESF_Li256ELb1ELb1ELb0ELb1EEENS1_36VarlenDynamicPersistentTileSchedulerILi128ELi224ELi256ELi128ELb0ELb1ELb1ELb1ELb1ELb1EEEEEEEEEvNT_6ParamsE,(.L_x_72 - _ZN7cutlass13device_kernelIN5flash11enable_sm90INS1_16FlashAttnFwdSm90INS1_25CollectiveMainloopFwdSm90ILi2EN4cute5tupleIJNS5_1CILi1EEES8_S8_EEENS6_IJNS7_ILi128EEENS7_ILi224EEESA_EEELi128ENS_12float_e4m3_tEfNS_4arch4Sm90ELb1ELb0ELb0ELb1ELb0ELb0ELb0ELb1ELb1ELb1ELb0ELb0EEENS1_21CollectiveEpilogueFwdINS6_IJSA_SA_SB_EEES9_NS_10bfloat16_tESF_Li256ELb1ELb1ELb0ELb1EEENS1_36VarlenDynamicPersistentTileSchedulerILi128ELi224ELi256ELi128ELb0ELb1ELb1ELb1ELb1ELb1EEEEEEEEEvNT_6ParamsE)
        .other          _ZN7cutlass13device_kernelIN5flash11enable_sm90INS1_16FlashAttnFwdSm90INS1_25CollectiveMainloopFwdSm90ILi2EN4cute5tupleIJNS5_1CILi1EEES8_S8_EEENS6_IJNS7_ILi128EEENS7_ILi224EEESA_EEELi128ENS_12float_e4m3_tEfNS_4arch4Sm90ELb1ELb0ELb0ELb1ELb0ELb0ELb0ELb1ELb1ELb1ELb0ELb0EEENS1_21CollectiveEpilogueFwdINS6_IJSA_SA_SB_EEES9_NS_10bfloat16_tESF_Li256ELb1ELb1ELb0ELb1EEENS1_36VarlenDynamicPersistentTileSchedulerILi128ELi224ELi256ELi128ELb0ELb1ELb1ELb1ELb1ELb1EEEEEEEEEvNT_6ParamsE,@"STO_CUDA_ENTRY STV_DEFAULT"
_ZN7cutlass13device_kernelIN5flash11enable_sm90INS1_16FlashAttnFwdSm90INS1_25CollectiveMainloopFwdSm90ILi2EN4cute5tupleIJNS5_1CILi1EEES8_S8_EEENS6_IJNS7_ILi128EEENS7_ILi224EEESA_EEELi128ENS_12float_e4m3_tEfNS_4arch4Sm90ELb1ELb0ELb0ELb1ELb0ELb0ELb0ELb1ELb1ELb1ELb0ELb0EEENS1_21CollectiveEpilogueFwdINS6_IJSA_SA_SB_EEES9_NS_10bfloat16_tESF_Li256ELb1ELb1ELb0ELb1EEENS1_36VarlenDynamicPersistentTileSchedulerILi128ELi224ELi256ELi128ELb0ELb1ELb1ELb1ELb1ELb1EEEEEEEEEvNT_6ParamsE:
[----:B------:R-:W-:Y:S01]  /*0000*/  LDC R1, c[0x0][0x37c] ;  /* 0x0000df00ff017b82 */ /* 0x000fe20000000800 */
[----:B------:R-:W-:Y:S05]  /*0010*/  EXIT ;  /* 0x000000000000794d */ /* 0x000fea0003800000 */
.L_x_26:
        /* <DEDUP_REMOVED lines=14> */
.L_x_72:


//--------------------- .text._ZN7cutlass13device_kernelIN5flash11enable_sm90INS1_16FlashAttnFwdSm90INS1_25CollectiveMainloopFwdSm90ILi2EN4cute5tupleIJNS5_1CILi1EEES8_S8_EEENS6_IJNS7_ILi128EEENS7_ILi224EEESA_EEELi128ENS_12float_e4m3_tEfNS_4arch4Sm90ELb1ELb0ELb0ELb1ELb0ELb1ELb0ELb1ELb1ELb1ELb0ELb0EEENS1_21CollectiveEpilogueFwdINS6_IJSA_SA_SB_EEES9_NS_10bfloat16_tESF_Li256ELb1ELb1ELb0ELb1EEENS1_36VarlenDynamicPersistentTileSchedulerILi128ELi224ELi256ELi128ELb0ELb1ELb1ELb1ELb1ELb1EEEEEEEEEvNT_6ParamsE --------------------------
	.section	.text._ZN7cutlass13device_kernelIN5flash11enable_sm90INS1_16FlashAttnFwdSm90INS1_25CollectiveMainloopFwdSm90ILi2EN4cute5tupleIJNS5_1CILi1EEES8_S8_EEENS6_IJNS7_ILi128EEENS7_ILi224EEESA_EEELi128ENS_12float_e4m3_tEfNS_4arch4Sm90ELb1ELb0ELb0ELb1ELb0ELb1ELb0ELb1ELb1ELb1ELb0ELb0EEENS1_21CollectiveEpilogueFwdINS6_IJSA_SA_SB_EEES9_NS_10bfloat16_tESF_Li256ELb1ELb1ELb0ELb1EEENS1_36VarlenDynamicPersistentTileSchedulerILi128ELi224ELi256ELi128ELb0ELb1ELb1ELb1ELb1ELb1EEEEEEEEEvNT_6ParamsE,"ax",@progbits
	.align	128
.text._ZN7cutlass13device_kernelIN5flash11enable_sm90INS1_16FlashAttnFwdSm90INS1_25CollectiveMainloopFwdSm90ILi2EN4cute5tupleIJNS5_1CILi1EEES8_S8_EEENS6_IJNS7_ILi128EEENS7_ILi224EEESA_EEELi128ENS_12float_e4m3_tEfNS_4arch4Sm90ELb1ELb0ELb0ELb1ELb0ELb1ELb0ELb1ELb1ELb1ELb0ELb0EEENS1_21CollectiveEpilogueFwdINS6_IJSA_SA_SB_EEES9_NS_10bfloat16_tESF_Li256ELb1ELb1ELb0ELb1EEENS1_36VarlenDynamicPersistentTileSchedulerILi128ELi224ELi256ELi128ELb0ELb1ELb1ELb1ELb1ELb1EEEEEEEEEvNT_6ParamsE:
        .type           _ZN7cutlass13device_kernelIN5flash11enable_sm90INS1_16FlashAttnFwdSm90INS1_25CollectiveMainloopFwdSm90ILi2EN4cute5tupleIJNS5_1CILi1EEES8_S8_EEENS6_IJNS7_ILi128EEENS7_ILi224EEESA_EEELi128ENS_12float_e4m3_tEfNS_4arch4Sm90ELb1ELb0ELb0ELb1ELb0ELb1ELb0ELb1ELb1ELb1ELb0ELb0EEENS1_21CollectiveEpilogueFwdINS6_IJSA_SA_SB_EEES9_NS_10bfloat16_tESF_Li256ELb1ELb1ELb0ELb1EEENS1_36VarlenDynamicPersistentTileSchedulerILi128ELi224ELi256ELi128ELb0ELb1ELb1ELb1ELb1ELb1EEEEEEEEEvNT_6ParamsE,@function
        .size           _ZN7cutlass13device_kernelIN5flash11enable_sm90INS1_16FlashAttnFwdSm90INS1_25CollectiveMainloopFwdSm90ILi2EN4cute5tupleIJNS5_1CILi1EEES8_S8_EEENS6_IJNS7_ILi128EEENS7_ILi224EEESA_EEELi128ENS_12float_e4m3_tEfNS_4arch4Sm90ELb1ELb0ELb0ELb1ELb0ELb1ELb0ELb1ELb1ELb1ELb0ELb0EEENS1_21CollectiveEpilogueFwdINS6_IJSA_SA_SB_EEES9_NS_10bfloat16_tESF_Li256ELb1ELb1ELb0ELb1EEENS1_36VarlenDynamicPersistentTileSchedulerILi128ELi224ELi256ELi128ELb0ELb1ELb1ELb1ELb1ELb1EEEEEEEEEvNT_6ParamsE,(.L_x_73 - _ZN7cutlass13device_kernelIN5flash11enable_sm90INS1_16FlashAttnFwdSm90INS1_25CollectiveMainloopFwdSm90ILi2EN4cute5tupleIJNS5_1CILi1EEES8_S8_EEENS6_IJNS7_ILi128EEENS7_ILi224EEESA_EEELi128ENS_12float_e4m3_tEfNS_4arch4Sm90ELb1ELb0ELb0ELb1ELb0ELb1ELb0ELb1ELb1ELb1ELb0ELb0EEENS1_21CollectiveEpilogueFwdINS6_IJSA_SA_SB_EEES9_NS_10bfloat16_tESF_Li256ELb1ELb1ELb0ELb1EEENS1_36VarlenDynamicPersistentTileSchedulerILi128ELi224ELi256ELi128ELb0ELb1ELb1ELb1ELb1ELb1EEEEEEEEEvNT_6ParamsE)
        .other          _ZN7cutlass13device_kernelIN5flash11enable_sm90INS1_16FlashAttnFwdSm90INS1_25CollectiveMainloopFwdSm90ILi2EN4cute5tupleIJNS5_1CILi1EEES8_S8_EEENS6_IJNS7_ILi128EEENS7_ILi224EEESA_EEELi128ENS_12float_e4m3_tEfNS_4arch4Sm90ELb1ELb0ELb0ELb1ELb0ELb1ELb0ELb1ELb1ELb1ELb0ELb0EEENS1_21CollectiveEpilogueFwdINS6_IJSA_SA_SB_EEES9_NS_10bfloat16_tESF_Li256ELb1ELb1ELb0ELb1EEENS1_36VarlenDynamicPersistentTileSchedulerILi128ELi224ELi256ELi128ELb0ELb1ELb1ELb1ELb1ELb1EEEEEEEEEvNT_6ParamsE,@"STO_CUDA_ENTRY STV_DEFAULT"
_ZN7cutlass13device_kernelIN5flash11enable_sm90INS1_16FlashAttnFwdSm90INS1_25CollectiveMainloopFwdSm90ILi2EN4cute5tupleIJNS5_1CILi1EEES8_S8_EEENS6_IJNS7_ILi128EEENS7_ILi224EEESA_EEELi128ENS_12float_e4m3_tEfNS_4arch4Sm90ELb1ELb0ELb0ELb1ELb0ELb1ELb0ELb1ELb1ELb1ELb0ELb0EEENS1_21CollectiveEpilogueFwdINS6_IJSA_SA_SB_EEES9_NS_10bfloat16_tESF_Li256ELb1ELb1ELb0ELb1EEENS1_36VarlenDynamicPersistentTileSchedulerILi128ELi224ELi256ELi128ELb0ELb1ELb1ELb1ELb1ELb1EEEEEEEEEvNT_6ParamsE:
[----:B------:R-:W-:Y:S01]  /*0000*/  LDC R1, c[0x0][0x37c] ;  /* 0x0000df00ff017b82 */ /* 0x000fe20000000800 */
[----:B------:R-:W-:Y:S05]  /*0010*/  EXIT ;  /* 0x000000000000794d */ /* 0x000fea0003800000 */
.L_x_27:
        /* <DEDUP_REMOVED lines=14> */
.L_x_73:


//--------------------- .text._ZN7cutlass13device_kernelIN5flash11enable_sm90INS1_16FlashAttnFwdSm90INS1_25CollectiveMainloopFwdSm90ILi2EN4cute5tupleIJNS5_1CILi1EEES8_S8_EEENS6_IJNS7_ILi192EEENS7_ILi128EEENS7_ILi96EEEEEELi96ENS_12float_e4m3_tEfNS_4arch4Sm90ELb0ELb0ELb0ELb0ELb0ELb0ELb0ELb1ELb1ELb1ELb0ELb0EEENS1_21CollectiveEpilogueFwdINS6_IJSA_SC_SB_EEES9_NS_10bfloat16_tESG_Li384ELb0ELb1ELb0ELb1EEENS1_29StaticPersistentTileSchedulerILb0EEEEEEEEEvNT_6ParamsE --------------------------
	.section	.text._ZN7cutlass13device_kernelIN5flash11enable_sm90INS1_16FlashAttnFwdSm90INS1_25CollectiveMainloopFwdSm90ILi2EN4cute5tupleIJNS5_1CILi1EEES8_S8_EEENS6_IJNS7_ILi192EEENS7_ILi128EEENS7_ILi96EEEEEELi96ENS_12float_e4m3_tEfNS_4arch4Sm90ELb0ELb0ELb0ELb0ELb0ELb0ELb0ELb1ELb1ELb1ELb0ELb0EEENS1_21CollectiveEpilogueFwdINS6_IJSA_SC_SB_EEES9_NS_10bfloat16_tESG_Li384ELb0ELb1ELb0ELb1EEENS1_29StaticPersistentTileSchedulerILb0EEEEEEEEEvNT_6ParamsE,"ax",@progbits
	.align	128
.text._ZN7cutlass13device_kernelIN5flash11enable_sm90INS1_16FlashAttnFwdSm90INS1_25CollectiveMainloopFwdSm90ILi2EN4cute5tupleIJNS5_1CILi1EEES8_S8_EEENS6_IJNS7_ILi192EEENS7_ILi128EEENS7_ILi96EEEEEELi96ENS_12float_e4m3_tEfNS_4arch4Sm90ELb0ELb0ELb0ELb0ELb0ELb0ELb0ELb1ELb1ELb1ELb0ELb0EEENS1_21CollectiveEpilogueFwdINS6_IJSA_SC_SB_EEES9_NS_10bfloat16_tESG_Li384ELb0ELb1ELb0ELb1EEENS1_29StaticPersistentTileSchedulerILb0EEEEEEEEEvNT_6ParamsE:
        .type           _ZN7cutlass13device_kernelIN5flash11enable_sm90INS1_16FlashAttnFwdSm90INS1_25CollectiveMainloopFwdSm90ILi2EN4cute5tupleIJNS5_1CILi1EEES8_S8_EEENS6_IJNS7_ILi192EEENS7_ILi128EEENS7_ILi96EEEEEELi96ENS_12float_e4m3_tEfNS_4arch4Sm90ELb0ELb0ELb0ELb0ELb0ELb0ELb0ELb1ELb1ELb1ELb0ELb0EEENS1_21CollectiveEpilogueFwdINS6_IJSA_SC_SB_EEES9_NS_10bfloat16_tESG_Li384ELb0ELb1ELb0ELb1EEENS1_29StaticPersistentTileSchedulerILb0EEEEEEEEEvNT_6ParamsE,@function
        .size           _ZN7cutlass13device_kernelIN5flash11enable_sm90INS1_16FlashAttnFwdSm90INS1_25CollectiveMainloopFwdSm90ILi2EN4cute5tupleIJNS5_1CILi1EEES8_S8_EEENS6_IJNS7_ILi192EEENS7_ILi128EEENS7_ILi96EEEEEELi96ENS_12float_e4m3_tEfNS_4arch4Sm90ELb0ELb0ELb0ELb0ELb0ELb0ELb0ELb1ELb1ELb1ELb0ELb0EEENS1_21CollectiveEpilogueFwdINS6_IJSA_SC_SB_EEES9_NS_10bfloat16_tESG_Li384ELb0ELb1ELb0ELb1EEENS1_29StaticPersistentTileSchedulerILb0EEEEEEEEEvNT_6ParamsE,(.L_x_74 - _ZN7cutlass13device_kernelIN5flash11enable_sm90INS1_16FlashAttnFwdSm90INS1_25CollectiveMainloopFwdSm90ILi2EN4cute5tupleIJNS5_1CILi1EEES8_S8_EEENS6_IJNS7_ILi192EEENS7_ILi128EEENS7_ILi96EEEEEELi96ENS_12float_e4m3_tEfNS_4arch4Sm90ELb0ELb0ELb0ELb0ELb0ELb0ELb0ELb1ELb1ELb1ELb0ELb0EEENS1_21CollectiveEpilogueFwdINS6_IJSA_SC_SB_EEES9_NS_10bfloat16_tESG_Li384ELb0ELb1ELb0ELb1EEENS1_29StaticPersistentTileSchedulerILb0EEEEEEEEEvNT_6ParamsE)
        .other          _ZN7cutlass13device_kernelIN5flash11enable_sm90INS1_16FlashAttnFwdSm90INS1_25CollectiveMainloopFwdSm90ILi2EN4cute5tupleIJNS5_1CILi1EEES8_S8_EEENS6_IJNS7_ILi192EEENS7_ILi128EEENS7_ILi96EEEEEELi96ENS_12float_e4m3_tEfNS_4arch4Sm90ELb0ELb0ELb0ELb0ELb0ELb0ELb0ELb1ELb1ELb1ELb0ELb0EEENS1_21CollectiveEpilogueFwdINS6_IJSA_SC_SB_EEES9_NS_10bfloat16_tESG_Li384ELb0ELb1ELb0ELb1EEENS1_29StaticPersistentTileSchedulerILb0EEEEEEEEEvNT_6ParamsE,@"STO_CUDA_ENTRY STV_DEFAULT"
_ZN7cutlass13device_kernelIN5flash11enable_sm90INS1_16FlashAttnFwdSm90INS1_25CollectiveMainloopFwdSm90ILi2EN4cute5tupleIJNS5_1CILi1EEES8_S8_EEENS6_IJNS7_ILi192EEENS7_ILi128EEENS7_ILi96EEEEEELi96ENS_12float_e4m3_tEfNS_4arch4Sm90ELb0ELb0ELb0ELb0ELb0ELb0ELb0ELb1ELb1ELb1ELb0ELb0EEENS1_21CollectiveEpilogueFwdINS6_IJSA_SC_SB_EEES9_NS_10bfloat16_tESG_Li384ELb0ELb1ELb0ELb1EEENS1_29StaticPersistentTileSchedulerILb0EEEEEEEEEvNT_6ParamsE:
[----:B------:R-:W-:Y:S01]  /*0000*/  LDC R1, c[0x0][0x37c] ;  /* 0x0000df00ff017b82 */ /* 0x000fe20000000800 */
[----:B------:R-:W-:Y:S05]  /*0010*/  EXIT ;  /* 0x000000000000794d */ /* 0x000fea0003800000 */
.L_x_28:
        /* <DEDUP_REMOVED lines=14> */
.L_x_74:


//--------------------- .text._ZN7cutlass13device_kernelIN5flash11enable_sm90INS1_16FlashAttnFwdSm90INS1_25CollectiveMainloopFwdSm90ILi2EN4cute5tupleIJNS5_1CILi1EEES8_S8_EEENS6_IJNS7_ILi192EEENS7_ILi128EEENS7_ILi96EEEEEELi96ENS_12float_e4m3_tEfNS_4arch4Sm90ELb0ELb0ELb0ELb1ELb0ELb0ELb0ELb1ELb1ELb1ELb0ELb0EEENS1_21CollectiveEpilogueFwdINS6_IJSA_SC_SB_EEES9_NS_10bfloat16_tESG_Li384ELb1ELb1ELb0ELb1EEENS1_36VarlenDynamicPersistentTileSchedulerILi192ELi128ELi384ELi128ELb0ELb1ELb1ELb0ELb1ELb1EEEEEEEEEvNT_6ParamsE --------------------------
	.section	.text._ZN7cutlass13device_kernelIN5flash11enable_sm90INS1_16FlashAttnFwdSm90INS1_25CollectiveMainloopFwdSm90ILi2EN4cute5tupleIJNS5_1CILi1EEES8_S8_EEENS6_IJNS7_ILi192EEENS7_ILi128EEENS7_ILi96EEEEEELi96ENS_12float_e4m3_tEfNS_4arch4Sm90ELb0ELb0ELb0ELb1ELb0ELb0ELb0ELb1ELb1ELb1ELb0ELb0EEENS1_21CollectiveEpilogueFwdINS6_IJSA_SC_SB_EEES9_NS_10bfloat16_tESG_Li384ELb1ELb1ELb0ELb1EEENS1_36VarlenDynamicPersistentTileSchedulerILi192ELi128ELi384ELi128ELb0ELb1ELb1ELb0ELb1ELb1EEEEEEEEEvNT_6ParamsE,"ax",@progbits
	.align	128
.text._ZN7cutlass13device_kernelIN5flash11enable_sm90INS1_16FlashAttnFwdSm90INS1_25CollectiveMainloopFwdSm90ILi2EN4cute5tupleIJNS5_1CILi1EEES8_S8_EEENS6_IJNS7_ILi192EEENS7_ILi128EEENS7_ILi96EEEEEELi96ENS_12float_e4m3_tEfNS_4arch4Sm90ELb0ELb0ELb0ELb1ELb0ELb0ELb0ELb1ELb1ELb1ELb0ELb0EEENS1_21CollectiveEpilogueFwdINS6_IJSA_SC_SB_EEES9_NS_10bfloat16_tESG_Li384ELb1ELb1ELb0ELb1EEENS1_36VarlenDynamicPersistentTileSchedulerILi192ELi128ELi384ELi128ELb0ELb1ELb1ELb0ELb1ELb1EEEEEEEEEvNT_6ParamsE:
        .type           _ZN7cutlass13device_kernelIN5flash11enable_sm90INS1_16FlashAttnFwdSm90INS1_25CollectiveMainloopFwdSm90ILi2EN4cute5tupleIJNS5_1CILi1EEES8_S8_EEENS6_IJNS7_ILi192EEENS7_ILi128EEENS7_ILi96EEEEEELi96ENS_12float_e4m3_tEfNS_4arch4Sm90ELb0ELb0ELb0ELb1ELb0ELb0ELb0ELb1ELb1ELb1ELb0ELb0EEENS1_21CollectiveEpilogueFwdINS6_IJSA_SC_SB_EEES9_NS_10bfloat16_tESG_Li384ELb1ELb1ELb0ELb1EEENS1_36VarlenDynamicPersistentTileSchedulerILi192ELi128ELi384ELi128ELb0ELb1ELb1ELb0ELb1ELb1EEEEEEEEEvNT_6ParamsE,@function
        .size           _ZN7cutlass13device_kernelIN5flash11enable_sm90INS1_16FlashAttnFwdSm90INS1_25CollectiveMainloopFwdSm90ILi2EN4cute5tupleIJNS5_1CILi1EEES8_S8_EEENS6_IJNS7_ILi192EEENS7_ILi128EEENS7_ILi96EEEEEELi96ENS_12float_e4m3_tEfNS_4arch4Sm90ELb0ELb0ELb0ELb1ELb0ELb0ELb0ELb1ELb1ELb1ELb0ELb0EEENS1_21CollectiveEpilogueFwdINS6_IJSA_SC_SB_EEES9_NS_10bfloat16_tESG_Li384ELb1ELb1ELb0ELb1EEENS1_36VarlenDynamicPersistentTileSchedulerILi192ELi128ELi384ELi128ELb0ELb1ELb1ELb0ELb1ELb1EEEEEEEEEvNT_6ParamsE,(.L_x_75 - _ZN7cutlass13device_kernelIN5flash11enable_sm90INS1_16FlashAttnFwdSm90INS1_25CollectiveMainloopFwdSm90ILi2EN4cute5tupleIJNS5_1CILi1EEES8_S8_EEENS6_IJNS7_ILi192EEENS7_ILi128EEENS7_ILi96EEEEEELi96ENS_12float_e4m3_tEfNS_4arch4Sm90ELb0ELb0ELb0ELb1ELb0ELb0ELb0ELb1ELb1ELb1ELb0ELb0EEENS1_21CollectiveEpilogueFwdINS6_IJSA_SC_SB_EEES9_NS_10bfloat16_tESG_Li384ELb1ELb1ELb0ELb1EEENS1_36VarlenDynamicPersistentTileSchedulerILi192ELi128ELi384ELi128ELb0ELb1ELb1ELb0ELb1ELb1EEEEEEEEEvNT_6ParamsE)
        .other          _ZN7cutlass13device_kernelIN5flash11enable_sm90INS1_16FlashAttnFwdSm90INS1_25CollectiveMainloopFwdSm90ILi2EN4cute5tupleIJNS5_1CILi1EEES8_S8_EEENS6_IJNS7_ILi192EEENS7_ILi128EEENS7_ILi96EEEEEELi96ENS_12float_e4m3_tEfNS_4arch4Sm90ELb0ELb0ELb0ELb1ELb0ELb0ELb0ELb1ELb1ELb1ELb0ELb0EEENS1_21CollectiveEpilogueFwdINS6_IJSA_SC_SB_EEES9_NS_10bfloat16_tESG_Li384ELb1ELb1ELb0ELb1EEENS1_36VarlenDynamicPersistentTileSchedulerILi192ELi128ELi384ELi128ELb0ELb1ELb1ELb0ELb1ELb1EEEEEEEEEvNT_6ParamsE,@"STO_CUDA_ENTRY STV_DEFAULT"
_ZN7cutlass13device_kernelIN5flash11enable_sm90INS1_16FlashAttnFwdSm90INS1_25CollectiveMainloopFwdSm90ILi2EN4cute5tupleIJNS5_1CILi1EEES8_S8_EEENS6_IJNS7_ILi192EEENS7_ILi128EEENS7_ILi96EEEEEELi96ENS_12float_e4m3_tEfNS_4arch4Sm90ELb0ELb0ELb0ELb1ELb0ELb0ELb0ELb1ELb1ELb1ELb0ELb0EEENS1_21CollectiveEpilogueFwdINS6_IJSA_SC_SB_EEES9_NS_10bfloat16_tESG_Li384ELb1ELb1ELb0ELb1EEENS1_36VarlenDynamicPersistentTileSchedulerILi192ELi128ELi384ELi128ELb0ELb1ELb1ELb0ELb1ELb1EEEEEEEEEvNT_6ParamsE:
[----:B------:R-:W-:Y:S01]  /*0000*/  LDC R1, c[0x0][0x37c] ;  /* 0x0000df00ff017b82 */ /* 0x000fe20000000800 */
[----:B------:R-:W-:Y:S05]  /*0010*/  EXIT ;  /* 0x000000000000794d */ /* 0x000fea0003800000 */
.L_x_29:
        /* <DEDUP_REMOVED lines=14> */
.L_x_75:


//--------------------- .text._ZN7cutlass13device_kernelIN5flash11enable_sm90INS1_16FlashAttnFwdSm90INS1_25CollectiveMainloopFwdSm90ILi2EN4cute5tupleIJNS5_1CILi1EEES8_S8_EEENS6_IJNS7_ILi192EEENS7_ILi128EEENS7_ILi96EEEEEELi96ENS_12float_e4m3_tEfNS_4arch4Sm90ELb0ELb0ELb0ELb1ELb0ELb1ELb0ELb1ELb1ELb1ELb0ELb0EEENS1_21CollectiveEpilogueFwdINS6_IJSA_SC_SB_EEES9_NS_10bfloat16_tESG_Li384ELb1ELb1ELb0ELb1EEENS1_36VarlenDynamicPersistentTileSchedulerILi192ELi128ELi384ELi128ELb0ELb1ELb1ELb0ELb1ELb1EEEEEEEEEvNT_6ParamsE --------------------------
	.section	.text._ZN7cutlass13device_kernelIN5flash11enable_sm90INS1_16FlashAttnFwdSm90INS1_25CollectiveMainloopFwdSm90ILi2EN4cute5tupleIJNS5_1CILi1EEES8_S8_EEENS6_IJNS7_ILi192EEENS7_ILi128EEENS7_ILi96EEEEEELi96ENS_12float_e4m3_tEfNS_4arch4Sm90ELb0ELb0ELb0ELb1ELb0ELb1ELb0ELb1ELb1ELb1ELb0ELb0EEENS1_21CollectiveEpilogueFwdINS6_IJSA_SC_SB_EEES9_NS_10bfloat16_tESG_Li384ELb1ELb1ELb0ELb1EEENS1_36VarlenDynamicPersistentTileSchedulerILi192ELi128ELi384ELi128ELb0ELb1ELb1ELb0ELb1ELb1EEEEEEEEEvNT_6ParamsE,"ax",@progbits
	.align	128
.text._ZN7cutlass13device_kernelIN5flash11enable_sm90INS1_16FlashAttnFwdSm90INS1_25CollectiveMainloopFwdSm90ILi2EN4cute5tupleIJNS5_1CILi1EEES8_S8_EEENS6_IJNS7_ILi192EEENS7_ILi128EEENS7_ILi96EEEEEELi96ENS_12float_e4m3_tEfNS_4arch4Sm90ELb0ELb0ELb0ELb1ELb0ELb1ELb0ELb1ELb1ELb1ELb0ELb0EEENS1_21CollectiveEpilogueFwdINS6_IJSA_SC_SB_EEES9_NS_10bfloat16_tESG_Li384ELb1ELb1ELb0ELb1EEENS1_36VarlenDynamicPersistentTileSchedulerILi192ELi128ELi384ELi128ELb0ELb1ELb1ELb0ELb1ELb1EEEEEEEEEvNT_6ParamsE:
        .type           _ZN7cutlass13device_kernelIN5flash11enable_sm90INS1_16FlashAttnFwdSm90INS1_25CollectiveMainloopFwdSm90ILi2EN4cute5tupleIJNS5_1CILi1EEES8_S8_EEENS6_IJNS7_ILi192EEENS7_ILi128EEENS7_ILi96EEEEEELi96ENS_12float_e4m3_tEfNS_4arch4Sm90ELb0ELb0ELb0ELb1ELb0ELb1ELb0ELb1ELb1ELb1ELb0ELb0EEENS1_21CollectiveEpilogueFwdINS6_IJSA_SC_SB_EEES9_NS_10bfloat16_tESG_Li384ELb1ELb1ELb0ELb1EEENS1_36VarlenDynamicPersistentTileSchedulerILi192ELi128ELi384ELi128ELb0ELb1ELb1ELb0ELb1ELb1EEEEEEEEEvNT_6ParamsE,@function
        .size           _ZN7cutlass13device_kernelIN5flash11enable_sm90INS1_16FlashAttnFwdSm90INS1_25CollectiveMainloopFwdSm90ILi2EN4cute5tupleIJNS5_1CILi1EEES8_S8_EEENS6_IJNS7_ILi192EEENS7_ILi128EEENS7_ILi96EEEEEELi96ENS_12float_e4m3_tEfNS_4arch4Sm90ELb0ELb0ELb0ELb1ELb0ELb1ELb0ELb1ELb1ELb1ELb0ELb0EEENS1_21CollectiveEpilogueFwdINS6_IJSA_SC_SB_EEES9_NS_10bfloat16_tESG_Li384ELb1ELb1ELb0ELb1EEENS1_36VarlenDynamicPersistentTileSchedulerILi192ELi128ELi384ELi128ELb0ELb1ELb1ELb0ELb1ELb1EEEEEEEEEvNT_6ParamsE,(.L_x_76 - _ZN7cutlass13device_kernelIN5flash11enable_sm90INS1_16FlashAttnFwdSm90INS1_25CollectiveMainloopFwdSm90ILi2EN4cute5tupleIJNS5_1CILi1EEES8_S8_EEENS6_IJNS7_ILi192EEENS7_ILi128EEENS7_ILi96EEEEEELi96ENS_12float_e4m3_tEfNS_4arch4Sm90ELb0ELb0ELb0ELb1ELb0ELb1ELb0ELb1ELb1ELb1ELb0ELb0EEENS1_21CollectiveEpilogueFwdINS6_IJSA_SC_SB_EEES9_NS_10bfloat16_tESG_Li384ELb1ELb1ELb0ELb1EEENS1_36VarlenDynamicPersistentTileSchedulerILi192ELi128ELi384ELi128ELb0ELb1ELb1ELb0ELb1ELb1EEEEEEEEEvNT_6ParamsE)
        .other          _ZN7cutlass13device_kernelIN5flash11enable_sm90INS1_16FlashAttnFwdSm90INS1_25CollectiveMainloopFwdSm90ILi2EN4cute5tupleIJNS5_1CILi1EEES8_S8_EEENS6_IJNS7_ILi192EEENS7_ILi128EEENS7_ILi96EEEEEELi96ENS_12float_e4m3_tEfNS_4arch4Sm90ELb0ELb0ELb0ELb1ELb0ELb1ELb0ELb1ELb1ELb1ELb0ELb0EEENS1_21CollectiveEpilogueFwdINS6_IJSA_SC_SB_EEES9_NS_10bfloat16_tESG_Li384ELb1ELb1ELb0ELb1EEENS1_36VarlenDynamicPersistentTileSchedulerILi192ELi128ELi384ELi128ELb0ELb1ELb1ELb0ELb1ELb1EEEEEEEEEvNT_6ParamsE,@"STO_CUDA_ENTRY STV_DEFAULT"
_ZN7cutlass13device_kernelIN5flash11enable_sm90INS1_16FlashAttnFwdSm90INS1_25CollectiveMainloopFwdSm90ILi2EN4cute5tupleIJNS5_1CILi1EEES8_S8_EEENS6_IJNS7_ILi192EEENS7_ILi128EEENS7_ILi96EEEEEELi96ENS_12float_e4m3_tEfNS_4arch4Sm90ELb0ELb0ELb0ELb1ELb0ELb1ELb0ELb1ELb1ELb1ELb0ELb0EEENS1_21CollectiveEpilogueFwdINS6_IJSA_SC_SB_EEES9_NS_10bfloat16_tESG_Li384ELb1ELb1ELb0ELb1EEENS1_36VarlenDynamicPersistentTileSchedulerILi192ELi128ELi384ELi128ELb0ELb1ELb1ELb0ELb1ELb1EEEEEEEEEvNT_6ParamsE:
[----:B------:R-:W-:Y:S01]  /*0000*/  LDC R1, c[0x0][0x37c] ;  /* 0x0000df00ff017b82 */ /* 0x000fe20000000800 */
[----:B------:R-:W-:Y:S05]  /*0010*/  EXIT ;  /* 0x000000000000794d */ /* 0x000fea0003800000 */
.L_x_30:
        /* <DEDUP_REMOVED lines=14> */
.L_x_76:


//--------------------- .text._ZN7cutlass13device_kernelIN5flash11enable_sm90INS1_16FlashAttnFwdSm90INS1_25CollectiveMainloopFwdSm90ILi2EN4cute5tupleIJNS5_1CILi1EEES8_S8_EEENS6_IJNS7_ILi192EEENS7_ILi128EEENS7_ILi96EEEEEELi96ENS_12float_e4m3_tEfNS_4arch4Sm90ELb0ELb1ELb0ELb0ELb0ELb0ELb0ELb1ELb1ELb1ELb0ELb0EEENS1_21CollectiveEpilogueFwdINS6_IJSA_SC_SB_EEES9_NS_10bfloat16_tESG_Li384ELb0ELb1ELb0ELb1EEENS1_30DynamicPersistentTileSchedulerILi384ELi128ELb0ELb1ELb1EEEEEEEEEvNT_6ParamsE --------------------------
	.section	.text._ZN7cutlass13device_kernelIN5flash11enable_sm90INS1_16FlashAttnFwdSm90INS1_25CollectiveMainloopFwdSm90ILi2EN4cute5tupleIJNS5_1CILi1EEES8_S8_EEENS6_IJNS7_ILi192EEENS7_ILi128EEENS7_ILi96EEEEEELi96ENS_12float_e4m3_tEfNS_4arch4Sm90ELb0ELb1ELb0ELb0ELb0ELb0ELb0ELb1ELb1ELb1ELb0ELb0EEENS1_21CollectiveEpilogueFwdINS6_IJSA_SC_SB_EEES9_NS_10bfloat16_tESG_Li384ELb0ELb1ELb0ELb1EEENS1_30DynamicPersistentTileSchedulerILi384ELi128ELb0ELb1ELb1EEEEEEEEEvNT_6ParamsE,"ax",@progbits
	.align	128
.text._ZN7cutlass13device_kernelIN5flash11enable_sm90INS1_16FlashAttnFwdSm90INS1_25CollectiveMainloopFwdSm90ILi2EN4cute5tupleIJNS5_1CILi1EEES8_S8_EEENS6_IJNS7_ILi192EEENS7_ILi128EEENS7_ILi96EEEEEELi96ENS_12float_e4m3_tEfNS_4arch4Sm90ELb0ELb1ELb0ELb0ELb0ELb0ELb0ELb1ELb1ELb1ELb0ELb0EEENS1_21CollectiveEpilogueFwdINS6_IJSA_SC_SB_EEES9_NS_10bfloat16_tESG_Li384ELb0ELb1ELb0ELb1EEENS1_30DynamicPersistentTileSchedulerILi384ELi128ELb0ELb1ELb1EEEEEEEEEvNT_6ParamsE:
        .type           _ZN7cutlass13device_kernelIN5flash11enable_sm90INS1_16FlashAttnFwdSm90INS1_25CollectiveMainloopFwdSm90ILi2EN4cute5tupleIJNS5_1CILi1EEES8_S8_EEENS6_IJNS7_ILi192EEENS7_ILi128EEENS7_ILi96EEEEEELi96ENS_12float_e4m3_tEfNS_4arch4Sm90ELb0ELb1ELb0ELb0ELb0ELb0ELb0ELb1ELb1ELb1ELb0ELb0EEENS1_21CollectiveEpilogueFwdINS6_IJSA_SC_SB_EEES9_NS_10bfloat16_tESG_Li384ELb0ELb1ELb0ELb1EEENS1_30DynamicPersistentTileSchedulerILi384ELi128ELb0ELb1ELb1EEEEEEEEEvNT_6ParamsE,@function
        .size           _ZN7cutlass13device_kernelIN5flash11enable_sm90INS1_16FlashAttnFwdSm90INS1_25CollectiveMainloopFwdSm90ILi2EN4cute5tupleIJNS5_1CILi1EEES8_S8_EEENS6_IJNS7_ILi192EEENS7_ILi128EEENS7_ILi96EEEEEELi96ENS_12float_e4m3_tEfNS_4arch4Sm90ELb0ELb1ELb0ELb0ELb0ELb0ELb0ELb1ELb1ELb1ELb0ELb0EEENS1_21CollectiveEpilogueFwdINS6_IJSA_SC_SB_EEES9_NS_10bfloat16_tESG_Li384ELb0ELb1ELb0ELb1EEENS1_30DynamicPersistentTileSchedulerILi384ELi128ELb0ELb1ELb1EEEEEEEEEvNT_6ParamsE,(.L_x_77 - _ZN7cutlass13device_kernelIN5flash11enable_sm90INS1_16FlashAttnFwdSm90INS1_25CollectiveMainloopFwdSm90ILi2EN4cute5tupleIJNS5_1CILi1EEES8_S8_EEENS6_IJNS7_ILi192EEENS7_ILi128EEENS7_ILi96EEEEEELi96ENS_12float_e4m3_tEfNS_4arch4Sm90ELb0ELb1ELb0ELb0ELb0ELb0ELb0ELb1ELb1ELb1ELb0ELb0EEENS1_21CollectiveEpilogueFwdINS6_IJSA_SC_SB_EEES9_NS_10bfloat16_tESG_Li384ELb0ELb1ELb0ELb1EEENS1_30DynamicPersistentTileSchedulerILi384ELi128ELb0ELb1ELb1EEEEEEEEEvNT_6ParamsE)
        .other          _ZN7cutlass13device_kernelIN5flash11enable_sm90INS1_16FlashAttnFwdSm90INS1_25CollectiveMainloopFwdSm90ILi2EN4cute5tupleIJNS5_1CILi1EEES8_S8_EEENS6_IJNS7_ILi192EEENS7_ILi128EEENS7_ILi96EEEEEELi96ENS_12float_e4m3_tEfNS_4arch4Sm90ELb0ELb1ELb0ELb0ELb0ELb0ELb0ELb1ELb1ELb1ELb0ELb0EEENS1_21CollectiveEpilogueFwdINS6_IJSA_SC_SB_EEES9_NS_10bfloat16_tESG_Li384ELb0ELb1ELb0ELb1EEENS1_30DynamicPersistentTileSchedulerILi384ELi128ELb0ELb1ELb1EEEEEEEEEvNT_6ParamsE,@"STO_CUDA_ENTRY STV_DEFAULT"
_ZN7cutlass13device_kernelIN5flash11enable_sm90INS1_16FlashAttnFwdSm90INS1_25CollectiveMainloopFwdSm90ILi2EN4cute5tupleIJNS5_1CILi1EEES8_S8_EEENS6_IJNS7_ILi192EEENS7_ILi128EEENS7_ILi96EEEEEELi96ENS_12float_e4m3_tEfNS_4arch4Sm90ELb0ELb1ELb0ELb0ELb0ELb0ELb0ELb1ELb1ELb1ELb0ELb0EEENS1_21CollectiveEpilogueFwdINS6_IJSA_SC_SB_EEES9_NS_10bfloat16_tESG_Li384ELb0ELb1ELb0ELb1EEENS1_30DynamicPersistentTileSchedulerILi384ELi128ELb0ELb1ELb1EEEEEEEEEvNT_6ParamsE:
[----:B------:R-:W-:Y:S01]  /*0000*/  LDC R1, c[0x0][0x37c] ;  /* 0x0000df00ff017b82 */ /* 0x000fe20000000800 */
[----:B------:R-:W-:Y:S05]  /*0010*/  EXIT ;  /* 0x000000000000794d */ /* 0x000fea0003800000 */
.L_x_31:
        /* <DEDUP_REMOVED lines=14> */
.L_x_77:


//--------------------- .text._ZN7cutlass13device_kernelIN5flash11enable_sm90INS1_16FlashAttnFwdSm90INS1_25CollectiveMainloopFwdSm90ILi2EN4cute5tupleIJNS5_1CILi1EEES8_S8_EEENS6_IJNS7_ILi192EEENS7_ILi128EEENS7_ILi96EEEEEELi96ENS_12float_e4m3_tEfNS_4arch4Sm90ELb0ELb1ELb0ELb1ELb0ELb0ELb0ELb1ELb1ELb1ELb0ELb0EEENS1_21CollectiveEpilogueFwdINS6_IJSA_SC_SB_EEES9_NS_10bfloat16_tESG_Li384ELb1ELb1ELb0ELb1EEENS1_36VarlenDynamicPersistentTileSchedulerILi192ELi128ELi384ELi128ELb0ELb1ELb1ELb1ELb0ELb1EEEEEEEEEvNT_6ParamsE --------------------------
	.section	.text._ZN7cutlass13device_kernelIN5flash11enable_sm90INS1_16FlashAttnFwdSm90INS1_25CollectiveMainloopFwdSm90ILi2EN4cute5tupleIJNS5_1CILi1EEES8_S8_EEENS6_IJNS7_ILi192EEENS7_ILi128EEENS7_ILi96EEEEEELi96ENS_12float_e4m3_tEfNS_4arch4Sm90ELb0ELb1ELb0ELb1ELb0ELb0ELb0ELb1ELb1ELb1ELb0ELb0EEENS1_21CollectiveEpilogueFwdINS6_IJSA_SC_SB_EEES9_NS_10bfloat16_tESG_Li384ELb1ELb1ELb0ELb1EEENS1_36VarlenDynamicPersistentTileSchedulerILi192ELi128ELi384ELi128ELb0ELb1ELb1ELb1ELb0ELb1EEEEEEEEEvNT_6ParamsE,"ax",@progbits
	.align	128
.text._ZN7cutlass13device_kernelIN5flash11enable_sm90INS1_16FlashAttnFwdSm90INS1_25CollectiveMainloopFwdSm90ILi2EN4cute5tupleIJNS5_1CILi1EEES8_S8_EEENS6_IJNS7_ILi192EEENS7_ILi128EEENS7_ILi96EEEEEELi96ENS_12float_e4m3_tEfNS_4arch4Sm90ELb0ELb1ELb0ELb1ELb0ELb0ELb0ELb1ELb1ELb1ELb0ELb0EEENS1_21CollectiveEpilogueFwdINS6_IJSA_SC_SB_EEES9_NS_10bfloat16_tESG_Li384ELb1ELb1ELb0ELb1EEENS1_36VarlenDynamicPersistentTileSchedulerILi192ELi128ELi384ELi128ELb0ELb1ELb1ELb1ELb0ELb1EEEEEEEEEvNT_6ParamsE:
        .type           _ZN7cutlass13device_kernelIN5flash11enable_sm90INS1_16FlashAttnFwdSm90INS1_25CollectiveMainloopFwdSm90ILi2EN4cute5tupleIJNS5_1CILi1EEES8_S8_EEENS6_IJNS7_ILi192EEENS7_ILi128EEENS7_ILi96EEEEEELi96ENS_12float_e4m3_tEfNS_4arch4Sm90ELb0ELb1ELb0ELb1ELb0ELb0ELb0ELb1ELb1ELb1ELb0ELb0EEENS1_21CollectiveEpilogueFwdINS6_IJSA_SC_SB_EEES9_NS_10bfloat16_tESG_Li384ELb1ELb1ELb0ELb1EEENS1_36VarlenDynamicPersistentTileSchedulerILi192ELi128ELi384ELi128ELb0ELb1ELb1ELb1ELb0ELb1EEEEEEEEEvNT_6ParamsE,@function
        .size           _ZN7cutlass13device_kernelIN5flash11enable_sm90INS1_16FlashAttnFwdSm90INS1_25CollectiveMainloopFwdSm90ILi2EN4cute5tupleIJNS5_1CILi1EEES8_S8_EEENS6_IJNS7_ILi192EEENS7_ILi128EEENS7_ILi96EEEEEELi96ENS_12float_e4m3_tEfNS_4arch4Sm90ELb0ELb1ELb0ELb1ELb0ELb0ELb0ELb1ELb1ELb1ELb0ELb0EEENS1_21CollectiveEpilogueFwdINS6_IJSA_SC_SB_EEES9_NS_10bfloat16_tESG_Li384ELb1ELb1ELb0ELb1EEENS1_36VarlenDynamicPersistentTileSchedulerILi192ELi128ELi384ELi128ELb0ELb1ELb1ELb1ELb0ELb1EEEEEEEEEvNT_6ParamsE,(.L_x_78 - _ZN7cutlass13device_kernelIN5flash11enable_sm90INS1_16FlashAttnFwdSm90INS1_25CollectiveMainloopFwdSm90ILi2EN4cute5tupleIJNS5_1CILi1EEES8_S8_EEENS6_IJNS7_ILi192EEENS7_ILi128EEENS7_ILi96EEEEEELi96ENS_12float_e4m3_tEfNS_4arch4Sm90ELb0ELb1ELb0ELb1ELb0ELb0ELb0ELb1ELb1ELb1ELb0ELb0EEENS1_21CollectiveEpilogueFwdINS6_IJSA_SC_SB_EEES9_NS_10bfloat16_tESG_Li384ELb1ELb1ELb0ELb1EEENS1_36VarlenDynamicPersistentTileSchedulerILi192ELi128ELi384ELi128ELb0ELb1ELb1ELb1ELb0ELb1EEEEEEEEEvNT_6ParamsE)
        .other          _ZN7cutlass13device_kernelIN5flash11enable_sm90INS1_16FlashAttnFwdSm90INS1_25CollectiveMainloopFwdSm90ILi2EN4cute5tupleIJNS5_1CILi1EEES8_S8_EEENS6_IJNS7_ILi192EEENS7_ILi128EEENS7_ILi96EEEEEELi96ENS_12float_e4m3_tEfNS_4arch4Sm90ELb0ELb1ELb0ELb1ELb0ELb0ELb0ELb1ELb1ELb1ELb0ELb0EEENS1_21CollectiveEpilogueFwdINS6_IJSA_SC_SB_EEES9_NS_10bfloat16_tESG_Li384ELb1ELb1ELb0ELb1EEENS1_36VarlenDynamicPersistentTileSchedulerILi192ELi128ELi384ELi128ELb0ELb1ELb1ELb1ELb0ELb1EEEEEEEEEvNT_6ParamsE,@"STO_CUDA_ENTRY STV_DEFAULT"
_ZN7cutlass13device_kernelIN5flash11enable_sm90INS1_16FlashAttnFwdSm90INS1_25CollectiveMainloopFwdSm90ILi2EN4cute5tupleIJNS5_1CILi1EEES8_S8_EEENS6_IJNS7_ILi192EEENS7_ILi128EEENS7_ILi96EEEEEELi96ENS_12float_e4m3_tEfNS_4arch4Sm90ELb0ELb1ELb0ELb1ELb0ELb0ELb0ELb1ELb1ELb1ELb0ELb0EEENS1_21CollectiveEpilogueFwdINS6_IJSA_SC_SB_EEES9_NS_10bfloat16_tESG_Li384ELb1ELb1ELb0ELb1EEENS1_36VarlenDynamicPersistentTileSchedulerILi192ELi128ELi384ELi128ELb0ELb1ELb1ELb1ELb0ELb1EEEEEEEEEvNT_6ParamsE:
[----:B------:R-:W-:Y:S01]  /*0000*/  LDC R1, c[0x0][0x37c] ;  /* 0x0000df00ff017b82 */ /* 0x000fe20000000800 */
[----:B------:R-:W-:Y:S05]  /*0010*/  EXIT ;  /* 0x000000000000794d */ /* 0x000fea0003800000 */
.L_x_32:
        /* <DEDUP_REMOVED lines=14> */
.L_x_78:


//--------------------- .text._ZN7cutlass13device_kernelIN5flash11enable_sm90INS1_16FlashAttnFwdSm90INS1_25CollectiveMainloopFwdSm90ILi2EN4cute5tupleIJNS5_1CILi1EEES8_S8_EEENS6_IJNS7_ILi192EEENS7_ILi128EEENS7_ILi96EEEEEELi96ENS_12float_e4m3_tEfNS_4arch4Sm90ELb0ELb1ELb0ELb1ELb0ELb1ELb0ELb1ELb1ELb1ELb0ELb0EEENS1_21CollectiveEpilogueFwdINS6_IJSA_SC_SB_EEES9_NS_10bfloat16_tESG_Li384ELb1ELb1ELb0ELb1EEENS1_36VarlenDynamicPersistentTileSchedulerILi192ELi128ELi384ELi128ELb0ELb1ELb1ELb1ELb0ELb1EEEEEEEEEvNT_6ParamsE --------------------------
	.section	.text._ZN7cutlass13device_kernelIN5flash11enable_sm90INS1_16FlashAttnFwdSm90INS1_25CollectiveMainloopFwdSm90ILi2EN4cute5tupleIJNS5_1CILi1EEES8_S8_EEENS6_IJNS7_ILi192EEENS7_ILi128EEENS7_ILi96EEEEEELi96ENS_12float_e4m3_tEfNS_4arch4Sm90ELb0ELb1ELb0ELb1ELb0ELb1ELb0ELb1ELb1ELb1ELb0ELb0EEENS1_21CollectiveEpilogueFwdINS6_IJSA_SC_SB_EEES9_NS_10bfloat16_tESG_Li384ELb1ELb1ELb0ELb1EEENS1_36VarlenDynamicPersistentTileSchedulerILi192ELi128ELi384ELi128ELb0ELb1ELb1ELb1ELb0ELb1EEEEEEEEEvNT_6ParamsE,"ax",@progbits
	.align	128
.text._ZN7cutlass13device_kernelIN5flash11enable_sm90INS1_16FlashAttnFwdSm90INS1_25CollectiveMainloopFwdSm90ILi2EN4cute5tupleIJNS5_1CILi1EEES8_S8_EEENS6_IJNS7_ILi192EEENS7_ILi128EEENS7_ILi96EEEEEELi96ENS_12float_e4m3_tEfNS_4arch4Sm90ELb0ELb1ELb0ELb1ELb0ELb1ELb0ELb1ELb1ELb1ELb0ELb0EEENS1_21CollectiveEpilogueFwdINS6_IJSA_SC_SB_EEES9_NS_10bfloat16_tESG_Li384ELb1ELb1ELb0ELb1EEENS1_36VarlenDynamicPersistentTileSchedulerILi192ELi128ELi384ELi128ELb0ELb1ELb1ELb1ELb0ELb1EEEEEEEEEvNT_6ParamsE:
        .type           _ZN7cutlass13device_kernelIN5flash11enable_sm90INS1_16FlashAttnFwdSm90INS1_25CollectiveMainloopFwdSm90ILi2EN4cute5tupleIJNS5_1CILi1EEES8_S8_EEENS6_IJNS7_ILi192EEENS7_ILi128EEENS7_ILi96EEEEEELi96ENS_12float_e4m3_tEfNS_4arch4Sm90ELb0ELb1ELb0ELb1ELb0ELb1ELb0ELb1ELb1ELb1ELb0ELb0EEENS1_21CollectiveEpilogueFwdINS6_IJSA_SC_SB_EEES9_NS_10bfloat16_tESG_Li384ELb1ELb1ELb0ELb1EEENS1_36VarlenDynamicPersistentTileSchedulerILi192ELi128ELi384ELi128ELb0ELb1ELb1ELb1ELb0ELb1EEEEEEEEEvNT_6ParamsE,@function
        .size           _ZN7cutlass13device_kernelIN5flash11enable_sm90INS1_16FlashAttnFwdSm90INS1_25CollectiveMainloopFwdSm90ILi2EN4cute5tupleIJNS5_1CILi1EEES8_S8_EEENS6_IJNS7_ILi192EEENS7_ILi128EEENS7_ILi96EEEEEELi96ENS_12float_e4m3_tEfNS_4arch4Sm90ELb0ELb1ELb0ELb1ELb0ELb1ELb0ELb1ELb1ELb1ELb0ELb0EEENS1_21CollectiveEpilogueFwdINS6_IJSA_SC_SB_EEES9_NS_10bfloat16_tESG_Li384ELb1ELb1ELb0ELb1EEENS1_36VarlenDynamicPersistentTileSchedulerILi192ELi128ELi384ELi128ELb0ELb1ELb1ELb1ELb0ELb1EEEEEEEEEvNT_6ParamsE,(.L_x_79 - _ZN7cutlass13device_kernelIN5flash11enable_sm90INS1_16FlashAttnFwdSm90INS1_25CollectiveMainloopFwdSm90ILi2EN4cute5tupleIJNS5_1CILi1EEES8_S8_EEENS6_IJNS7_ILi192EEENS7_ILi128EEENS7_ILi96EEEEEELi96ENS_12float_e4m3_tEfNS_4arch4Sm90ELb0ELb1ELb0ELb1ELb0ELb1ELb0ELb1ELb1ELb1ELb0ELb0EEENS1_21CollectiveEpilogueFwdINS6_IJSA_SC_SB_EEES9_NS_10bfloat16_tESG_Li384ELb1ELb1ELb0ELb1EEENS1_36VarlenDynamicPersistentTileSchedulerILi192ELi128ELi384ELi128ELb0ELb1ELb1ELb1ELb0ELb1EEEEEEEEEvNT_6ParamsE)
        .other          _ZN7cutlass13device_kernelIN5flash11enable_sm90INS1_16FlashAttnFwdSm90INS1_25CollectiveMainloopFwdSm90ILi2EN4cute5tupleIJNS5_1CILi1EEES8_S8_EEENS6_IJNS7_ILi192EEENS7_ILi128EEENS7_ILi96EEEEEELi96ENS_12float_e4m3_tEfNS_4arch4Sm90ELb0ELb1ELb0ELb1ELb0ELb1ELb0ELb1ELb1ELb1ELb0ELb0EEENS1_21CollectiveEpilogueFwdINS6_IJSA_SC_SB_EEES9_NS_10bfloat16_tESG_Li384ELb1ELb1ELb0ELb1EEENS1_36VarlenDynamicPersistentTileSchedulerILi192ELi128ELi384ELi128ELb0ELb1ELb1ELb1ELb0ELb1EEEEEEEEEvNT_6ParamsE,@"STO_CUDA_ENTRY STV_DEFAULT"
_ZN7cutlass13device_kernelIN5flash11enable_sm90INS1_16FlashAttnFwdSm90INS1_25CollectiveMainloopFwdSm90ILi2EN4cute5tupleIJNS5_1CILi1EEES8_S8_EEENS6_IJNS7_ILi192EEENS7_ILi128EEENS7_ILi96EEEEEELi96ENS_12float_e4m3_tEfNS_4arch4Sm90ELb0ELb1ELb0ELb1ELb0ELb1ELb0ELb1ELb1ELb1ELb0ELb0EEENS1_21CollectiveEpilogueFwdINS6_IJSA_SC_SB_EEES9_NS_10bfloat16_tESG_Li384ELb1ELb1ELb0ELb1EEENS1_36VarlenDynamicPersistentTileSchedulerILi192ELi128ELi384ELi128ELb0ELb1ELb1ELb1ELb0ELb1EEEEEEEEEvNT_6ParamsE:
[----:B------:R-:W-:Y:S01]  /*0000*/  LDC R1, c[0x0][0x37c] ;  /* 0x0000df00ff017b82 */ /* 0x000fe20000000800 */
[----:B------:R-:W-:Y:S05]  /*0010*/  EXIT ;  /* 0x000000000000794d */ /* 0x000fea0003800000 */
.L_x_33:
        /* <DEDUP_REMOVED lines=14> */
.L_x_79:


//--------------------- .text._ZN7cutlass13device_kernelIN5flash11enable_sm90INS1_16FlashAttnFwdSm90INS1_25CollectiveMainloopFwdSm90ILi2EN4cute5tupleIJNS5_1CILi1EEES8_S8_EEENS6_IJNS7_ILi192EEENS7_ILi128EEENS7_ILi96EEEEEELi96ENS_12float_e4m3_tEfNS_4arch4Sm90ELb1ELb0ELb0ELb0ELb0ELb0ELb0ELb1ELb1ELb1ELb0ELb0EEENS1_21CollectiveEpilogueFwdINS6_IJSA_SC_SB_EEES9_NS_10bfloat16_tESG_Li384ELb0ELb1ELb0ELb1EEENS1_30DynamicPersistentTileSchedulerILi384ELi128ELb0ELb1ELb1EEEEEEEEEvNT_6ParamsE --------------------------
	.section	.text._ZN7cutlass13device_kernelIN5flash11enable_sm90INS1_16FlashAttnFwdSm90INS1_25CollectiveMainloopFwdSm90ILi2EN4cute5tupleIJNS5_1CILi1EEES8_S8_EEENS6_IJNS7_ILi192EEENS7_ILi128EEENS7_ILi96EEEEEELi96ENS_12float_e4m3_tEfNS_4arch4Sm90ELb1ELb0ELb0ELb0ELb0ELb0ELb0ELb1ELb1ELb1ELb0ELb0EEENS1_21CollectiveEpilogueFwdINS6_IJSA_SC_SB_EEES9_NS_10bfloat16_tESG_Li384ELb0ELb1ELb0ELb1EEENS1_30DynamicPersistentTileSchedulerILi384ELi128ELb0ELb1ELb1EEEEEEEEEvNT_6ParamsE,"ax",@progbits
	.align	128
.text._ZN7cutlass13device_kernelIN5flash11enable_sm90INS1_16FlashAttnFwdSm90INS1_25CollectiveMainloopFwdSm90ILi2EN4cute5tupleIJNS5_1CILi1EEES8_S8_EEENS6_IJNS7_ILi192EEENS7_ILi128EEENS7_ILi96EEEEEELi96ENS_12float_e4m3_tEfNS_4arch4Sm90ELb1ELb0ELb0ELb0ELb0ELb0ELb0ELb1ELb1ELb1ELb0ELb0EEENS1_21CollectiveEpilogueFwdINS6_IJSA_SC_SB_EEES9_NS_10bfloat16_tESG_Li384ELb0ELb1ELb0ELb1EEENS1_30DynamicPersistentTileSchedulerILi384ELi128ELb0ELb1ELb1EEEEEEEEEvNT_6ParamsE:
        .type           _ZN7cutlass13device_kernelIN5flash11enable_sm90INS1_16FlashAttnFwdSm90INS1_25CollectiveMainloopFwdSm90ILi2EN4cute5tupleIJNS5_1CILi1EEES8_S8_EEENS6_IJNS7_ILi192EEENS7_ILi128EEENS7_ILi96EEEEEELi96ENS_12float_e4m3_tEfNS_4arch4Sm90ELb1ELb0ELb0ELb0ELb0ELb0ELb0ELb1ELb1ELb1ELb0ELb0EEENS1_21CollectiveEpilogueFwdINS6_IJSA_SC_SB_EEES9_NS_10bfloat16_tESG_Li384ELb0ELb1ELb0ELb1EEENS1_30DynamicPersistentTileSchedulerILi384ELi128ELb0ELb1ELb1EEEEEEEEEvNT_6ParamsE,@function
        .size           _ZN7cutlass13device_kernelIN5flash11enable_sm90INS1_16FlashAttnFwdSm90INS1_25CollectiveMainloopFwdSm90ILi2EN4cute5tupleIJNS5_1CILi1EEES8_S8_EEENS6_IJNS7_ILi192EEENS7_ILi128EEENS7_ILi96EEEEEELi96ENS_12float_e4m3_tEfNS_4arch4Sm90ELb1ELb0ELb0ELb0ELb0ELb0ELb0ELb1ELb1ELb1ELb0ELb0EEENS1_21CollectiveEpilogueFwdINS6_IJSA_SC_SB_EEES9_NS_10bfloat16_tESG_Li384ELb0ELb1ELb0ELb1EEENS1_30DynamicPersistentTileSchedulerILi384ELi128ELb0ELb1ELb1EEEEEEEEEvNT_6ParamsE,(.L_x_80 - _ZN7cutlass13device_kernelIN5flash11enable_sm90INS1_16FlashAttnFwdSm90INS1_25CollectiveMainloopFwdSm90ILi2EN4cute5tupleIJNS5_1CILi1EEES8_S8_EEENS6_IJNS7_ILi192EEENS7_ILi128EEENS7_ILi96EEEEEELi96ENS_12float_e4m3_tEfNS_4arch4Sm90ELb1ELb0ELb0ELb0ELb0ELb0ELb0ELb1ELb1ELb1ELb0ELb0EEENS1_21CollectiveEpilogueFwdINS6_IJSA_SC_SB_EEES9_NS_10bfloat16_tESG_Li384ELb0ELb1ELb0ELb1EEENS1_30DynamicPersistentTileSchedulerILi384ELi128ELb0ELb1ELb1EEEEEEEEEvNT_6ParamsE)
        .other          _ZN7cutlass13device_kernelIN5flash11enable_sm90INS1_16FlashAttnFwdSm90INS1_25CollectiveMainloopFwdSm90ILi2EN4cute5tupleIJNS5_1CILi1EEES8_S8_EEENS6_IJNS7_ILi192EEENS7_ILi128EEENS7_ILi96EEEEEELi96ENS_12float_e4m3_tEfNS_4arch4Sm90ELb1ELb0ELb0ELb0ELb0ELb0ELb0ELb1ELb1ELb1ELb0ELb0EEENS1_21CollectiveEpilogueFwdINS6_IJSA_SC_SB_EEES9_NS_10bfloat16_tESG_Li384ELb0ELb1ELb0ELb1EEENS1_30DynamicPersistentTileSchedulerILi384ELi128ELb0ELb1ELb1EEEEEEEEEvNT_6ParamsE,@"STO_CUDA_ENTRY STV_DEFAULT"
_ZN7cutlass13device_kernelIN5flash11enable_sm90INS1_16FlashAttnFwdSm90INS1_25CollectiveMainloopFwdSm90ILi2EN4cute5tupleIJNS5_1CILi1EEES8_S8_EEENS6_IJNS7_ILi192EEENS7_ILi128EEENS7_ILi96EEEEEELi96ENS_12float_e4m3_tEfNS_4arch4Sm90ELb1ELb0ELb0ELb0ELb0ELb0ELb0ELb1ELb1ELb1ELb0ELb0EEENS1_21CollectiveEpilogueFwdINS6_IJSA_SC_SB_EEES9_NS_10bfloat16_tESG_Li384ELb0ELb1ELb0ELb1EEENS1_30DynamicPersistentTileSchedulerILi384ELi128ELb0ELb1ELb1EEEEEEEEEvNT_6ParamsE:
[----:B------:R-:W-:Y:S01]  /*0000*/  LDC R1, c[0x0][0x37c] ;  /* 0x0000df00ff017b82 */ /* 0x000fe20000000800 */
[----:B------:R-:W-:Y:S05]  /*0010*/  EXIT ;  /* 0x000000000000794d */ /* 0x000fea0003800000 */
.L_x_34:
        /* <DEDUP_REMOVED lines=14> */
.L_x_80:


//--------------------- .text._ZN7cutlass13device_kernelIN5flash11enable_sm90INS1_16FlashAttnFwdSm90INS1_25CollectiveMainloopFwdSm90ILi2EN4cute5tupleIJNS5_1CILi1EEES8_S8_EEENS6_IJNS7_ILi192EEENS7_ILi128EEENS7_ILi96EEEEEELi96ENS_12float_e4m3_tEfNS_4arch4Sm90ELb1ELb0ELb0ELb1ELb0ELb0ELb0ELb1ELb1ELb1ELb0ELb0EEENS1_21CollectiveEpilogueFwdINS6_IJSA_SC_SB_EEES9_NS_10bfloat16_tESG_Li384ELb1ELb1ELb0ELb1EEENS1_36VarlenDynamicPersistentTileSchedulerILi192ELi128ELi384ELi128ELb0ELb1ELb1ELb1ELb1ELb1EEEEEEEEEvNT_6ParamsE --------------------------
	.section	.text._ZN7cutlass13device_kernelIN5flash11enable_sm90INS1_16FlashAttnFwdSm90INS1_25CollectiveMainloopFwdSm90ILi2EN4cute5tupleIJNS5_1CILi1EEES8_S8_EEENS6_IJNS7_ILi192EEENS7_ILi128EEENS7_ILi96EEEEEELi96ENS_12float_e4m3_tEfNS_4arch4Sm90ELb1ELb0ELb0ELb1ELb0ELb0ELb0ELb1ELb1ELb1ELb0ELb0EEENS1_21CollectiveEpilogueFwdINS6_IJSA_SC_SB_EEES9_NS_10bfloat16_tESG_Li384ELb1ELb1ELb0ELb1EEENS1_36VarlenDynamicPersistentTileSchedulerILi192ELi128ELi384ELi128ELb0ELb1ELb1ELb1ELb1ELb1EEEEEEEEEvNT_6ParamsE,"ax",@progbits
	.align	128
.text._ZN7cutlass13device_kernelIN5flash11enable_sm90INS1_16FlashAttnFwdSm90INS1_25CollectiveMainloopFwdSm90ILi2EN4cute5tupleIJNS5_1CILi1EEES8_S8_EEENS6_IJNS7_ILi192EEENS7_ILi128EEENS7_ILi96EEEEEELi96ENS_12float_e4m3_tEfNS_4arch4Sm90ELb1ELb0ELb0ELb1ELb0ELb0ELb0ELb1ELb1ELb1ELb0ELb0EEENS1_21CollectiveEpilogueFwdINS6_IJSA_SC_SB_EEES9_NS_10bfloat16_tESG_Li384ELb1ELb1ELb0ELb1EEENS1_36VarlenDynamicPersistentTileSchedulerILi192ELi128ELi384ELi128ELb0ELb1ELb1ELb1ELb1ELb1EEEEEEEEEvNT_6ParamsE:
        .type           _ZN7cutlass13device_kernelIN5flash11enable_sm90INS1_16FlashAttnFwdSm90INS1_25CollectiveMainloopFwdSm90ILi2EN4cute5tupleIJNS5_1CILi1EEES8_S8_EEENS6_IJNS7_ILi192EEENS7_ILi128EEENS7_ILi96EEEEEELi96ENS_12float_e4m3_tEfNS_4arch4Sm90ELb1ELb0ELb0ELb1ELb0ELb0ELb0ELb1ELb1ELb1ELb0ELb0EEENS1_21CollectiveEpilogueFwdINS6_IJSA_SC_SB_EEES9_NS_10bfloat16_tESG_Li384ELb1ELb1ELb0ELb1EEENS1_36VarlenDynamicPersistentTileSchedulerILi192ELi128ELi384ELi128ELb0ELb1ELb1ELb1ELb1ELb1EEEEEEEEEvNT_6ParamsE,@function
        .size           _ZN7cutlass13device_kernelIN5flash11enable_sm90INS1_16FlashAttnFwdSm90INS1_25CollectiveMainloopFwdSm90ILi2EN4cute5tupleIJNS5_1CILi1EEES8_S8_EEENS6_IJNS7_ILi192EEENS7_ILi128EEENS7_ILi96EEEEEELi96ENS_12float_e4m3_tEfNS_4arch4Sm90ELb1ELb0ELb0ELb1ELb0ELb0ELb0ELb1ELb1ELb1ELb0ELb0EEENS1_21CollectiveEpilogueFwdINS6_IJSA_SC_SB_EEES9_NS_10bfloat16_tESG_Li384ELb1ELb1ELb0ELb1EEENS1_36VarlenDynamicPersistentTileSchedulerILi192ELi128ELi384ELi128ELb0ELb1ELb1ELb1ELb1ELb1EEEEEEEEEvNT_6ParamsE,(.L_x_81 - _ZN7cutlass13device_kernelIN5flash11enable_sm90INS1_16FlashAttnFwdSm90INS1_25CollectiveMainloopFwdSm90ILi2EN4cute5tupleIJNS5_1CILi1EEES8_S8_EEENS6_IJNS7_ILi192EEENS7_ILi128EEENS7_ILi96EEEEEELi96ENS_12float_e4m3_tEfNS_4arch4Sm90ELb1ELb0ELb0ELb1ELb0ELb0ELb0ELb1ELb1ELb1ELb0ELb0EEENS1_21CollectiveEpilogueFwdINS6_IJSA_SC_SB_EEES9_NS_10bfloat16_tESG_Li384ELb1ELb1ELb0ELb1EEENS1_36VarlenDynamicPersistentTileSchedulerILi192ELi128ELi384ELi128ELb0ELb1ELb1ELb1ELb1ELb1EEEEEEEEEvNT_6ParamsE)
        .other          _ZN7cutlass13device_kernelIN5flash11enable_sm90INS1_16FlashAttnFwdSm90INS1_25CollectiveMainloopFwdSm90ILi2EN4cute5tupleIJNS5_1CILi1EEES8_S8_EEENS6_IJNS7_ILi192EEENS7_ILi128EEENS7_ILi96EEEEEELi96ENS_12float_e4m3_tEfNS_4arch4Sm90ELb1ELb0ELb0ELb1ELb0ELb0ELb0ELb1ELb1ELb1ELb0ELb0EEENS1_21CollectiveEpilogueFwdINS6_IJSA_SC_SB_EEES9_NS_10bfloat16_tESG_Li384ELb1ELb1ELb0ELb1EEENS1_36VarlenDynamicPersistentTileSchedulerILi192ELi128ELi384ELi128ELb0ELb1ELb1ELb1ELb1ELb1EEEEEEEEEvNT_6ParamsE,@"STO_CUDA_ENTRY STV_DEFAULT"
_ZN7cutlass13device_kernelIN5flash11enable_sm90INS1_16FlashAttnFwdSm90INS1_25CollectiveMainloopFwdSm90ILi2EN4cute5tupleIJNS5_1CILi1EEES8_S8_EEENS6_IJNS7_ILi192EEENS7_ILi128EEENS7_ILi96EEEEEELi96ENS_12float_e4m3_tEfNS_4arch4Sm90ELb1ELb0ELb0ELb1ELb0ELb0ELb0ELb1ELb1ELb1ELb0ELb0EEENS1_21CollectiveEpilogueFwdINS6_IJSA_SC_SB_EEES9_NS_10bfloat16_tESG_Li384ELb1ELb1ELb0ELb1EEENS1_36VarlenDynamicPersistentTileSchedulerILi192ELi128ELi384ELi128ELb0ELb1ELb1ELb1ELb1ELb1EEEEEEEEEvNT_6ParamsE:
[----:B------:R-:W-:Y:S01]  /*0000*/  LDC R1, c[0x0][0x37c] ;  /* 0x0000df00ff017b82 */ /* 0x000fe20000000800 */
[----:B------:R-:W-:Y:S05]  /*0010*/  EXIT ;  /* 0x000000000000794d */ /* 0x000fea0003800000 */
.L_x_35:
        /* <DEDUP_REMOVED lines=14> */
.L_x_81:


//--------------------- .text._ZN7cutlass13device_kernelIN5flash11enable_sm90INS1_16FlashAttnFwdSm90INS1_25CollectiveMainloopFwdSm90ILi2EN4cute5tupleIJNS5_1CILi1EEES8_S8_EEENS6_IJNS7_ILi192EEENS7_ILi128EEENS7_ILi96EEEEEELi96ENS_12float_e4m3_tEfNS_4arch4Sm90ELb1ELb0ELb0ELb1ELb0ELb1ELb0ELb1ELb1ELb1ELb0ELb0EEENS1_21CollectiveEpilogueFwdINS6_IJSA_SC_SB_EEES9_NS_10bfloat16_tESG_Li384ELb1ELb1ELb0ELb1EEENS1_36VarlenDynamicPersistentTileSchedulerILi192ELi128ELi384ELi128ELb0ELb1ELb1ELb1ELb1ELb1EEEEEEEEEvNT_6ParamsE --------------------------
	.section	.text._ZN7cutlass13device_kernelIN5flash11enable_sm90INS1_16FlashAttnFwdSm90INS1_25CollectiveMainloopFwdSm90ILi2EN4cute5tupleIJNS5_1CILi1EEES8_S8_EEENS6_IJNS7_ILi192EEENS7_ILi128EEENS7_ILi96EEEEEELi96ENS_12float_e4m3_tEfNS_4arch4Sm90ELb1ELb0ELb0ELb1ELb0ELb1ELb0ELb1ELb1ELb1ELb0ELb0EEENS1_21CollectiveEpilogueFwdINS6_IJSA_SC_SB_EEES9_NS_10bfloat16_tESG_Li384ELb1ELb1ELb0ELb1EEENS1_36VarlenDynamicPersistentTileSchedulerILi192ELi128ELi384ELi128ELb0ELb1ELb1ELb1ELb1ELb1EEEEEEEEEvNT_6ParamsE,"ax",@progbits
	.align	128
.text._ZN7cutlass13device_kernelIN5flash11enable_sm90INS1_16FlashAttnFwdSm90INS1_25CollectiveMainloopFwdSm90ILi2EN4cute5tupleIJNS5_1CILi1EEES8_S8_EEENS6_IJNS7_ILi192EEENS7_ILi128EEENS7_ILi96EEEEEELi96ENS_12float_e4m3_tEfNS_4arch4Sm90ELb1ELb0ELb0ELb1ELb0ELb1ELb0ELb1ELb1ELb1ELb0ELb0EEENS1_21CollectiveEpilogueFwdINS6_IJSA_SC_SB_EEES9_NS_10bfloat16_tESG_Li384ELb1ELb1ELb0ELb1EEENS1_36VarlenDynamicPersistentTileSchedulerILi192ELi128ELi384ELi128ELb0ELb1ELb1ELb1ELb1ELb1EEEEEEEEEvNT_6ParamsE:
        .type           _ZN7cutlass13device_kernelIN5flash11enable_sm90INS1_16FlashAttnFwdSm90INS1_25CollectiveMainloopFwdSm90ILi2EN4cute5tupleIJNS5_1CILi1EEES8_S8_EEENS6_IJNS7_ILi192EEENS7_ILi128EEENS7_ILi96EEEEEELi96ENS_12float_e4m3_tEfNS_4arch4Sm90ELb1ELb0ELb0ELb1ELb0ELb1ELb0ELb1ELb1ELb1ELb0ELb0EEENS1_21CollectiveEpilogueFwdINS6_IJSA_SC_SB_EEES9_NS_10bfloat16_tESG_Li384ELb1ELb1ELb0ELb1EEENS1_36VarlenDynamicPersistentTileSchedulerILi192ELi128ELi384ELi128ELb0ELb1ELb1ELb1ELb1ELb1EEEEEEEEEvNT_6ParamsE,@function
        .size           _ZN7cutlass13device_kernelIN5flash11enable_sm90INS1_16FlashAttnFwdSm90INS1_25CollectiveMainloopFwdSm90ILi2EN4cute5tupleIJNS5_1CILi1EEES8_S8_EEENS6_IJNS7_ILi192EEENS7_ILi128EEENS7_ILi96EEEEEELi96ENS_12float_e4m3_tEfNS_4arch4Sm90ELb1ELb0ELb0ELb1ELb0ELb1ELb0ELb1ELb1ELb1ELb0ELb0EEENS1_21CollectiveEpilogueFwdINS6_IJSA_SC_SB_EEES9_NS_10bfloat16_tESG_Li384ELb1ELb1ELb0ELb1EEENS1_36VarlenDynamicPersistentTileSchedulerILi192ELi128ELi384ELi128ELb0ELb1ELb1ELb1ELb1ELb1EEEEEEEEEvNT_6ParamsE,(.L_x_82 - _ZN7cutlass13device_kernelIN5flash11enable_sm90INS1_16FlashAttnFwdSm90INS1_25CollectiveMainloopFwdSm90ILi2EN4cute5tupleIJNS5_1CILi1EEES8_S8_EEENS6_IJNS7_ILi192EEENS7_ILi128EEENS7_ILi96EEEEEELi96ENS_12float_e4m3_tEfNS_4arch4Sm90ELb1ELb0ELb0ELb1ELb0ELb1ELb0ELb1ELb1ELb1ELb0ELb0EEENS1_21CollectiveEpilogueFwdINS6_IJSA_SC_SB_EEES9_NS_10bfloat16_tESG_Li384ELb1ELb1ELb0ELb1EEENS1_36VarlenDynamicPersistentTileSchedulerILi192ELi128ELi384ELi128ELb0ELb1ELb1ELb1ELb1ELb1EEEEEEEEEvNT_6ParamsE)
        .other          _ZN7cutlass13device_kernelIN5flash11enable_sm90INS1_16FlashAttnFwdSm90INS1_25CollectiveMainloopFwdSm90ILi2EN4cute5tupleIJNS5_1CILi1EEES8_S8_EEENS6_IJNS7_ILi192EEENS7_ILi128EEENS7_ILi96EEEEEELi96ENS_12float_e4m3_tEfNS_4arch4Sm90ELb1ELb0ELb0ELb1ELb0ELb1ELb0ELb1ELb1ELb1ELb0ELb0EEENS1_21CollectiveEpilogueFwdINS6_IJSA_SC_SB_EEES9_NS_10bfloat16_tESG_Li384ELb1ELb1ELb0ELb1EEENS1_36VarlenDynamicPersistentTileSchedulerILi192ELi128ELi384ELi128ELb0ELb1ELb1ELb1ELb1ELb1EEEEEEEEEvNT_6ParamsE,@"STO_CUDA_ENTRY STV_DEFAULT"
_ZN7cutlass13device_kernelIN5flash11enable_sm90INS1_16FlashAttnFwdSm90INS1_25CollectiveMainloopFwdSm90ILi2EN4cute5tupleIJNS5_1CILi1EEES8_S8_EEENS6_IJNS7_ILi192EEENS7_ILi128EEENS7_ILi96EEEEEELi96ENS_12float_e4m3_tEfNS_4arch4Sm90ELb1ELb0ELb0ELb1ELb0ELb1ELb0ELb1ELb1ELb1ELb0ELb0EEENS1_21CollectiveEpilogueFwdINS6_IJSA_SC_SB_EEES9_NS_10bfloat16_tESG_Li384ELb1ELb1ELb0ELb1EEENS1_36VarlenDynamicPersistentTileSchedulerILi192ELi128ELi384ELi128ELb0ELb1ELb1ELb1ELb1ELb1EEEEEEEEEvNT_6ParamsE:
[----:B------:R-:W-:Y:S01]  /*0000*/  LDC R1, c[0x0][0x37c] ;  /* 0x0000df00ff017b82 */ /* 0x000fe20000000800 */
[----:B------:R-:W-:Y:S05]  /*0010*/  EXIT ;  /* 0x000000000000794d */ /* 0x000fea0003800000 */
.L_x_36:
        /* <DEDUP_REMOVED lines=14> */
.L_x_82:


//--------------------- .text._ZN7cutlass13device_kernelIN5flash11enable_sm90INS1_16FlashAttnFwdSm90INS1_25CollectiveMainloopFwdSm90ILi2EN4cute5tupleIJNS5_1CILi1EEES8_S8_EEENS6_IJNS7_ILi192EEENS7_ILi160EEENS7_ILi64EEEEEELi64ENS_12float_e4m3_tEfNS_4arch4Sm90ELb0ELb0ELb0ELb0ELb0ELb0ELb0ELb1ELb1ELb1ELb0ELb0EEENS1_21CollectiveEpilogueFwdINS6_IJSA_SC_SB_EEES9_NS_10bfloat16_tESG_Li384ELb0ELb1ELb0ELb1EEENS1_29StaticPersistentTileSchedulerILb0EEEEEEEEEvNT_6ParamsE --------------------------
	.section	.text._ZN7cutlass13device_kernelIN5flash11enable_sm90INS1_16FlashAttnFwdSm90INS1_25CollectiveMainloopFwdSm90ILi2EN4cute5tupleIJNS5_1CILi1EEES8_S8_EEENS6_IJNS7_ILi192EEENS7_ILi160EEENS7_ILi64EEEEEELi64ENS_12float_e4m3_tEfNS_4arch4Sm90ELb0ELb0ELb0ELb0ELb0ELb0ELb0ELb1ELb1ELb1ELb0ELb0EEENS1_21CollectiveEpilogueFwdINS6_IJSA_SC_SB_EEES9_NS_10bfloat16_tESG_Li384ELb0ELb1ELb0ELb1EEENS1_29StaticPersistentTileSchedulerILb0EEEEEEEEEvNT_6ParamsE,"ax",@progbits
	.align	128
.text._ZN7cutlass13device_kernelIN5flash11enable_sm90INS1_16FlashAttnFwdSm90INS1_25CollectiveMainloopFwdSm90ILi2EN4cute5tupleIJNS5_1CILi1EEES8_S8_EEENS6_IJNS7_ILi192EEENS7_ILi160EEENS7_ILi64EEEEEELi64ENS_12float_e4m3_tEfNS_4arch4Sm90ELb0ELb0ELb0ELb0ELb0ELb0ELb0ELb1ELb1ELb1ELb0ELb0EEENS1_21CollectiveEpilogueFwdINS6_IJSA_SC_SB_EEES9_NS_10bfloat16_tESG_Li384ELb0ELb1ELb0ELb1EEENS1_29StaticPersistentTileSchedulerILb0EEEEEEEEEvNT_6ParamsE:
        .type           _ZN7cutlass13device_kernelIN5flash11enable_sm90INS1_16FlashAttnFwdSm90INS1_25CollectiveMainloopFwdSm90ILi2EN4cute5tupleIJNS5_1CILi1EEES8_S8_EEENS6_IJNS7_ILi192EEENS7_ILi160EEENS7_ILi64EEEEEELi64ENS_12float_e4m3_tEfNS_4arch4Sm90ELb0ELb0ELb0ELb0ELb0ELb0ELb0ELb1ELb1ELb1ELb0ELb0EEENS1_21CollectiveEpilogueFwdINS6_IJSA_SC_SB_EEES9_NS_10bfloat16_tESG_Li384ELb0ELb1ELb0ELb1EEENS1_29StaticPersistentTileSchedulerILb0EEEEEEEEEvNT_6ParamsE,@function
        .size           _ZN7cutlass13device_kernelIN5flash11enable_sm90INS1_16FlashAttnFwdSm90INS1_25CollectiveMainloopFwdSm90ILi2EN4cute5tupleIJNS5_1CILi1EEES8_S8_EEENS6_IJNS7_ILi192EEENS7_ILi160EEENS7_ILi64EEEEEELi64ENS_12float_e4m3_tEfNS_4arch4Sm90ELb0ELb0ELb0ELb0ELb0ELb0ELb0ELb1ELb1ELb1ELb0ELb0EEENS1_21CollectiveEpilogueFwdINS6_IJSA_SC_SB_EEES9_NS_10bfloat16_tESG_Li384ELb0ELb1ELb0ELb1EEENS1_29StaticPersistentTileSchedulerILb0EEEEEEEEEvNT_6ParamsE,(.L_x_83 - _ZN7cutlass13device_kernelIN5flash11enable_sm90INS1_16FlashAttnFwdSm90INS1_25CollectiveMainloopFwdSm90ILi2EN4cute5tupleIJNS5_1CILi1EEES8_S8_EEENS6_IJNS7_ILi192EEENS7_ILi160EEENS7_ILi64EEEEEELi64ENS_12float_e4m3_tEfNS_4arch4Sm90ELb0ELb0ELb0ELb0ELb0ELb0ELb0ELb1ELb1ELb1ELb0ELb0EEENS1_21CollectiveEpilogueFwdINS6_IJSA_SC_SB_EEES9_NS_10bfloat16_tESG_Li384ELb0ELb1ELb0ELb1EEENS1_29StaticPersistentTileSchedulerILb0EEEEEEEEEvNT_6ParamsE)
        .other          _ZN7cutlass13device_kernelIN5flash11enable_sm90INS1_16FlashAttnFwdSm90INS1_25CollectiveMainloopFwdSm90ILi2EN4cute5tupleIJNS5_1CILi1EEES8_S8_EEENS6_IJNS7_ILi192EEENS7_ILi160EEENS7_ILi64EEEEEELi64ENS_12float_e4m3_tEfNS_4arch4Sm90ELb0ELb0ELb0ELb0ELb0ELb0ELb0ELb1ELb1ELb1ELb0ELb0EEENS1_21CollectiveEpilogueFwdINS6_IJSA_SC_SB_EEES9_NS_10bfloat16_tESG_Li384ELb0ELb1ELb0ELb1EEENS1_29StaticPersistentTileSchedulerILb0EEEEEEEEEvNT_6ParamsE,@"STO_CUDA_ENTRY STV_DEFAULT"
_ZN7cutlass13device_kernelIN5flash11enable_sm90INS1_16FlashAttnFwdSm90INS1_25CollectiveMainloopFwdSm90ILi2EN4cute5tupleIJNS5_1CILi1EEES8_S8_EEENS6_IJNS7_ILi192EEENS7_ILi160EEENS7_ILi64EEEEEELi64ENS_12float_e4m3_tEfNS_4arch4Sm90ELb0ELb0ELb0ELb0ELb0ELb0ELb0ELb1ELb1ELb1ELb0ELb0EEENS1_21CollectiveEpilogueFwdINS6_IJSA_SC_SB_EEES9_NS_10bfloat16_tESG_Li384ELb0ELb1ELb0ELb1EEENS1_29StaticPersistentTileSchedulerILb0EEEEEEEEEvNT_6ParamsE:
[----:B------:R-:W-:Y:S01]  /*0000*/  LDC R1, c[0x0][0x37c] ;  /* 0x0000df00ff017b82 */ /* 0x000fe20000000800 */
[----:B------:R-:W-:Y:S05]  /*0010*/  EXIT ;  /* 0x000000000000794d */ /* 0x000fea0003800000 */
.L_x_37:
        /* <DEDUP_REMOVED lines=14> */
.L_x_83:


//--------------------- .text._ZN7cutlass13device_kernelIN5flash11enable_sm90INS1_16FlashAttnFwdSm90INS1_25CollectiveMainloopFwdSm90ILi2EN4cute5tupleIJNS5_1CILi1EEES8_S8_EEENS6_IJNS7_ILi192EEENS7_ILi160EEENS7_ILi64EEEEEELi64ENS_12float_e4m3_tEfNS_4arch4Sm90ELb0ELb0ELb0ELb1ELb0ELb0ELb0ELb1ELb1ELb1ELb0ELb0EEENS1_21CollectiveEpilogueFwdINS6_IJSA_SC_SB_EEES9_NS_10bfloat16_tESG_Li384ELb1ELb1ELb0ELb1EEENS1_36VarlenDynamicPersistentTileSchedulerILi192ELi160ELi384ELi128ELb0ELb1ELb1ELb0ELb1ELb1EEEEEEEEEvNT_6ParamsE --------------------------
	.section	.text._ZN7cutlass13device_kernelIN5flash11enable_sm90INS1_16FlashAttnFwdSm90INS1_25CollectiveMainloopFwdSm90ILi2EN4cute5tupleIJNS5_1CILi1EEES8_S8_EEENS6_IJNS7_ILi192EEENS7_ILi160EEENS7_ILi64EEEEEELi64ENS_12float_e4m3_tEfNS_4arch4Sm90ELb0ELb0ELb0ELb1ELb0ELb0ELb0ELb1ELb1ELb1ELb0ELb0EEENS1_21CollectiveEpilogueFwdINS6_IJSA_SC_SB_EEES9_NS_10bfloat16_tESG_Li384ELb1ELb1ELb0ELb1EEENS1_36VarlenDynamicPersistentTileSchedulerILi192ELi160ELi384ELi128ELb0ELb1ELb1ELb0ELb1ELb1EEEEEEEEEvNT_6ParamsE,"ax",@progbits
	.align	128
.text._ZN7cutlass13device_kernelIN5flash11enable_sm90INS1_16FlashAttnFwdSm90INS1_25CollectiveMainloopFwdSm90ILi2EN4cute5tupleIJNS5_1CILi1EEES8_S8_EEENS6_IJNS7_ILi192EEENS7_ILi160EEENS7_ILi64EEEEEELi64ENS_12float_e4m3_tEfNS_4arch4Sm90ELb0ELb0ELb0ELb1ELb0ELb0ELb0ELb1ELb1ELb1ELb0ELb0EEENS1_21CollectiveEpilogueFwdINS6_IJSA_SC_SB_EEES9_NS_10bfloat16_tESG_Li384ELb1ELb1ELb0ELb1EEENS1_36VarlenDynamicPersistentTileSchedulerILi192ELi160ELi384ELi128ELb0ELb1ELb1ELb0ELb1ELb1EEEEEEEEEvNT_6ParamsE:
        .type           _ZN7cutlass13device_kernelIN5flash11enable_sm90INS1_16FlashAttnFwdSm90INS1_25CollectiveMainloopFwdSm90ILi2EN4cute5tupleIJNS5_1CILi1EEES8_S8_EEENS6_IJNS7_ILi192EEENS7_ILi160EEENS7_ILi64EEEEEELi64ENS_12float_e4m3_tEfNS_4arch4Sm90ELb0ELb0ELb0ELb1ELb0ELb0ELb0ELb1ELb1ELb1ELb0ELb0EEENS1_21CollectiveEpilogueFwdINS6_IJSA_SC_SB_EEES9_NS_10bfloat16_tESG_Li384ELb1ELb1ELb0ELb1EEENS1_36VarlenDynamicPersistentTileSchedulerILi192ELi160ELi384ELi128ELb0ELb1ELb1ELb0ELb1ELb1EEEEEEEEEvNT_6ParamsE,@function
        .size           _ZN7cutlass13device_kernelIN5flash11enable_sm90INS1_16FlashAttnFwdSm90INS1_25CollectiveMainloopFwdSm90ILi2EN4cute5tupleIJNS5_1CILi1EEES8_S8_EEENS6_IJNS7_ILi192EEENS7_ILi160EEENS7_ILi64EEEEEELi64ENS_12float_e4m3_tEfNS_4arch4Sm90ELb0ELb0ELb0ELb1ELb0ELb0ELb0ELb1ELb1ELb1ELb0ELb0EEENS1_21CollectiveEpilogueFwdINS6_IJSA_SC_SB_EEES9_NS_10bfloat16_tESG_Li384ELb1ELb1ELb0ELb1EEENS1_36VarlenDynamicPersistentTileSchedulerILi192ELi160ELi384ELi128ELb0ELb1ELb1ELb0ELb1ELb1EEEEEEEEEvNT_6ParamsE,(.L_x_84 - _ZN7cutlass13device_kernelIN5flash11enable_sm90INS1_16FlashAttnFwdSm90INS1_25CollectiveMainloopFwdSm90ILi2EN4cute5tupleIJNS5_1CILi1EEES8_S8_EEENS6_IJNS7_ILi192EEENS7_ILi160EEENS7_ILi64EEEEEELi64ENS_12float_e4m3_tEfNS_4arch4Sm90ELb0ELb0ELb0ELb1ELb0ELb0ELb0ELb1ELb1ELb1ELb0ELb0EEENS1_21CollectiveEpilogueFwdINS6_IJSA_SC_SB_EEES9_NS_10bfloat16_tESG_Li384ELb1ELb1ELb0ELb1EEENS1_36VarlenDynamicPersistentTileSchedulerILi192ELi160ELi384ELi128ELb0ELb1ELb1ELb0ELb1ELb1EEEEEEEEEvNT_6ParamsE)
        .other          _ZN7cutlass13device_kernelIN5flash11enable_sm90INS1_16FlashAttnFwdSm90INS1_25CollectiveMainloopFwdSm90ILi2EN4cute5tupleIJNS5_1CILi1EEES8_S8_EEENS6_IJNS7_ILi192EEENS7_ILi160EEENS7_ILi64EEEEEELi64ENS_12float_e4m3_tEfNS_4arch4Sm90ELb0ELb0ELb0ELb1ELb0ELb0ELb0ELb1ELb1ELb1ELb0ELb0EEENS1_21CollectiveEpilogueFwdINS6_IJSA_SC_SB_EEES9_NS_10bfloat16_tESG_Li384ELb1ELb1ELb0ELb1EEENS1_36VarlenDynamicPersistentTileSchedulerILi192ELi160ELi384ELi128ELb0ELb1ELb1ELb0ELb1ELb1EEEEEEEEEvNT_6ParamsE,@"STO_CUDA_ENTRY STV_DEFAULT"
_ZN7cutlass13device_kernelIN5flash11enable_sm90INS1_16FlashAttnFwdSm90INS1_25CollectiveMainloopFwdSm90ILi2EN4cute5tupleIJNS5_1CILi1EEES8_S8_EEENS6_IJNS7_ILi192EEENS7_ILi160EEENS7_ILi64EEEEEELi64ENS_12float_e4m3_tEfNS_4arch4Sm90ELb0ELb0ELb0ELb1ELb0ELb0ELb0ELb1ELb1ELb1ELb0ELb0EEENS1_21CollectiveEpilogueFwdINS6_IJSA_SC_SB_EEES9_NS_10bfloat16_tESG_Li384ELb1ELb1ELb0ELb1EEENS1_36VarlenDynamicPersistentTileSchedulerILi192ELi160ELi384ELi128ELb0ELb1ELb1ELb0ELb1ELb1EEEEEEEEEvNT_6ParamsE:
[----:B------:R-:W-:Y:S01]  /*0000*/  LDC R1, c[0x0][0x37c] ;  /* 0x0000df00ff017b82 */ /* 0x000fe20000000800 */
[----:B------:R-:W-:Y:S05]  /*0010*/  EXIT ;  /* 0x000000000000794d */ /* 0x000fea0003800000 */
.L_x_38:
        /* <DEDUP_REMOVED lines=14> */
.L_x_84:


//--------------------- .text._ZN7cutlass13device_kernelIN5flash11enable_sm90INS1_16FlashAttnFwdSm90INS1_25CollectiveMainloopFwdSm90ILi2EN4cute5tupleIJNS5_1CILi1EEES8_S8_EEENS6_IJNS7_ILi192EEENS7_ILi160EEENS7_ILi64EEEEEELi64ENS_12float_e4m3_tEfNS_4arch4Sm90ELb0ELb0ELb0ELb1ELb0ELb1ELb0ELb1ELb1ELb1ELb0ELb0EEENS1_21CollectiveEpilogueFwdINS6_IJSA_SC_SB_EEES9_NS_10bfloat16_tESG_Li384ELb1ELb1ELb0ELb1EEENS1_36VarlenDynamicPersistentTileSchedulerILi192ELi160ELi384ELi128ELb0ELb1ELb1ELb0ELb1ELb1EEEEEEEEEvNT_6ParamsE --------------------------
	.section	.text._ZN7cutlass13device_kernelIN5flash11enable_sm90INS1_16FlashAttnFwdSm90INS1_25CollectiveMainloopFwdSm90ILi2EN4cute5tupleIJNS5_1CILi1EEES8_S8_EEENS6_IJNS7_ILi192EEENS7_ILi160EEENS7_ILi64EEEEEELi64ENS_12float_e4m3_tEfNS_4arch4Sm90ELb0ELb0ELb0ELb1ELb0ELb1ELb0ELb1ELb1ELb1ELb0ELb0EEENS1_21CollectiveEpilogueFwdINS6_IJSA_SC_SB_EEES9_NS_10bfloat16_tESG_Li384ELb1ELb1ELb0ELb1EEENS1_36VarlenDynamicPersistentTileSchedulerILi192ELi160ELi384ELi128ELb0ELb1ELb1ELb0ELb1ELb1EEEEEEEEEvNT_6ParamsE,"ax",@progbits
	.align	128
.text._ZN7cutlass13device_kernelIN5flash11enable_sm90INS1_16FlashAttnFwdSm90INS1_25CollectiveMainloopFwdSm90ILi2EN4cute5tupleIJNS5_1CILi1EEES8_S8_EEENS6_IJNS7_ILi192EEENS7_ILi160EEENS7_ILi64EEEEEELi64ENS_12float_e4m3_tEfNS_4arch4Sm90ELb0ELb0ELb0ELb1ELb0ELb1ELb0ELb1ELb1ELb1ELb0ELb0EEENS1_21CollectiveEpilogueFwdINS6_IJSA_SC_SB_EEES9_NS_10bfloat16_tESG_Li384ELb1ELb1ELb0ELb1EEENS1_36VarlenDynamicPersistentTileSchedulerILi192ELi160ELi384ELi128ELb0ELb1ELb1ELb0ELb1ELb1EEEEEEEEEvNT_6ParamsE:
        .type           _ZN7cutlass13device_kernelIN5flash11enable_sm90INS1_16FlashAttnFwdSm90INS1_25CollectiveMainloopFwdSm90ILi2EN4cute5tupleIJNS5_1CILi1EEES8_S8_EEENS6_IJNS7_ILi192EEENS7_ILi160EEENS7_ILi64EEEEEELi64ENS_12float_e4m3_tEfNS_4arch4Sm90ELb0ELb0ELb0ELb1ELb0ELb1ELb0ELb1ELb1ELb1ELb0ELb0EEENS1_21CollectiveEpilogueFwdINS6_IJSA_SC_SB_EEES9_NS_10bfloat16_tESG_Li384ELb1ELb1ELb0ELb1EEENS1_36VarlenDynamicPersistentTileSchedulerILi192ELi160ELi384ELi128ELb0ELb1ELb1ELb0ELb1ELb1EEEEEEEEEvNT_6ParamsE,@function
        .size           _ZN7cutlass13device_kernelIN5flash11enable_sm90INS1_16FlashAttnFwdSm90INS1_25CollectiveMainloopFwdSm90ILi2EN4cute5tupleIJNS5_1CILi1EEES8_S8_EEENS6_IJNS7_ILi192EEENS7_ILi160EEENS7_ILi64EEEEEELi64ENS_12float_e4m3_tEfNS_4arch4Sm90ELb0ELb0ELb0ELb1ELb0ELb1ELb0ELb1ELb1ELb1ELb0ELb0EEENS1_21CollectiveEpilogueFwdINS6_IJSA_SC_SB_EEES9_NS_10bfloat16_tESG_Li384ELb1ELb1ELb0ELb1EEENS1_36VarlenDynamicPersistentTileSchedulerILi192ELi160ELi384ELi128ELb0ELb1ELb1ELb0ELb1ELb1EEEEEEEEEvNT_6ParamsE,(.L_x_85 - _ZN7cutlass13device_kernelIN5flash11enable_sm90INS1_16FlashAttnFwdSm90INS1_25CollectiveMainloopFwdSm90ILi2EN4cute5tupleIJNS5_1CILi1EEES8_S8_EEENS6_IJNS7_ILi192EEENS7_ILi160EEENS7_ILi64EEEEEELi64ENS_12float_e4m3_tEfNS_4arch4Sm90ELb0ELb0ELb0ELb1ELb0ELb1ELb0ELb1ELb1ELb1ELb0ELb0EEENS1_21CollectiveEpilogueFwdINS6_IJSA_SC_SB_EEES9_NS_10bfloat16_tESG_Li384ELb1ELb1ELb0ELb1EEENS1_36VarlenDynamicPersistentTileSchedulerILi192ELi160ELi384ELi128ELb0ELb1ELb1ELb0ELb1ELb1EEEEEEEEEvNT_6ParamsE)
        .other          _ZN7cutlass13device_kernelIN5flash11enable_sm90INS1_16FlashAttnFwdSm90INS1_25CollectiveMainloopFwdSm90ILi2EN4cute5tupleIJNS5_1CILi1EEES8_S8_EEENS6_IJNS7_ILi192EEENS7_ILi160EEENS7_ILi64EEEEEELi64ENS_12float_e4m3_tEfNS_4arch4Sm90ELb0ELb0ELb0ELb1ELb0ELb1ELb0ELb1ELb1ELb1ELb0ELb0EEENS1_21CollectiveEpilogueFwdINS6_IJSA_SC_SB_EEES9_NS_10bfloat16_tESG_Li384ELb1ELb1ELb0ELb1EEENS1_36VarlenDynamicPersistentTileSchedulerILi192ELi160ELi384ELi128ELb0ELb1ELb1ELb0ELb1ELb1EEEEEEEEEvNT_6ParamsE,@"STO_CUDA_ENTRY STV_DEFAULT"
_ZN7cutlass13device_kernelIN5flash11enable_sm90INS1_16FlashAttnFwdSm90INS1_25CollectiveMainloopFwdSm90ILi2EN4cute5tupleIJNS5_1CILi1EEES8_S8_EEENS6_IJNS7_ILi192EEENS7_ILi160EEENS7_ILi64EEEEEELi64ENS_12float_e4m3_tEfNS_4arch4Sm90ELb0ELb0ELb0ELb1ELb0ELb1ELb0ELb1ELb1ELb1ELb0ELb0EEENS1_21CollectiveEpilogueFwdINS6_IJSA_SC_SB_EEES9_NS_10bfloat16_tESG_Li384ELb1ELb1ELb0ELb1EEENS1_36VarlenDynamicPersistentTileSchedulerILi192ELi160ELi384ELi128ELb0ELb1ELb1ELb0ELb1ELb1EEEEEEEEEvNT_6ParamsE:
[----:B------:R-:W-:Y:S01]  /*0000*/  LDC R1, c[0x0][0x37c] ;  /* 0x0000df00ff017b82 */ /* 0x000fe20000000800 */
[----:B------:R-:W-:Y:S05]  /*0010*/  EXIT ;  /* 0x000000000000794d */ /* 0x000fea0003800000 */
.L_x_39:
        /* <DEDUP_REMOVED lines=14> */
.L_x_85:


//--------------------- .text._ZN7cutlass13device_kernelIN5flash11enable_sm90INS1_16FlashAttnFwdSm90INS1_25CollectiveMainloopFwdSm90ILi2EN4cute5tupleIJNS5_1CILi1EEES8_S8_EEENS6_IJNS7_ILi192EEENS7_ILi160EEENS7_ILi64EEEEEELi64ENS_12float_e4m3_tEfNS_4arch4Sm90ELb0ELb1ELb0ELb0ELb0ELb0ELb0ELb1ELb1ELb1ELb0ELb0EEENS1_21CollectiveEpilogueFwdINS6_IJSA_SC_SB_EEES9_NS_10bfloat16_tESG_Li384ELb0ELb1ELb0ELb1EEENS1_30DynamicPersistentTileSchedulerILi384ELi128ELb0ELb1ELb1EEEEEEEEEvNT_6ParamsE --------------------------
	.section	.text._ZN7cutlass13device_kernelIN5flash11enable_sm90INS1_16FlashAttnFwdSm90INS1_25CollectiveMainloopFwdSm90ILi2EN4cute5tupleIJNS5_1CILi1EEES8_S8_EEENS6_IJNS7_ILi192EEENS7_ILi160EEENS7_ILi64EEEEEELi64ENS_12float_e4m3_tEfNS_4arch4Sm90ELb0ELb1ELb0ELb0ELb0ELb0ELb0ELb1ELb1ELb1ELb0ELb0EEENS1_21CollectiveEpilogueFwdINS6_IJSA_SC_SB_EEES9_NS_10bfloat16_tESG_Li384ELb0ELb1ELb0ELb1EEENS1_30DynamicPersistentTileSchedulerILi384ELi128ELb0ELb1ELb1EEEEEEEEEvNT_6ParamsE,"ax",@progbits
	.align	128
.text._ZN7cutlass13device_kernelIN5flash11enable_sm90INS1_16FlashAttnFwdSm90INS1_25CollectiveMainloopFwdSm90ILi2EN4cute5tupleIJNS5_1CILi1EEES8_S8_EEENS6_IJNS7_ILi192EEENS7_ILi160EEENS7_ILi64EEEEEELi64ENS_12float_e4m3_tEfNS_4arch4Sm90ELb0ELb1ELb0ELb0ELb0ELb0ELb0ELb1ELb1ELb1ELb0ELb0EEENS1_21CollectiveEpilogueFwdINS6_IJSA_SC_SB_EEES9_NS_10bfloat16_tESG_Li384ELb0ELb1ELb0ELb1EEENS1_30DynamicPersistentTileSchedulerILi384ELi128ELb0ELb1ELb1EEEEEEEEEvNT_6ParamsE:
        .type           _ZN7cutlass13device_kernelIN5flash11enable_sm90INS1_16FlashAttnFwdSm90INS1_25CollectiveMainloopFwdSm90ILi2EN4cute5tupleIJNS5_1CILi1EEES8_S8_EEENS6_IJNS7_ILi192EEENS7_ILi160EEENS7_ILi64EEEEEELi64ENS_12float_e4m3_tEfNS_4arch4Sm90ELb0ELb1ELb0ELb0ELb0ELb0ELb0ELb1ELb1ELb1ELb0ELb0EEENS1_21CollectiveEpilogueFwdINS6_IJSA_SC_SB_EEES9_NS_10bfloat16_tESG_Li384ELb0ELb1ELb0ELb1EEENS1_30DynamicPersistentTileSchedulerILi384ELi128ELb0ELb1ELb1EEEEEEEEEvNT_6ParamsE,@function
        .size           _ZN7cutlass13device_kernelIN5flash11enable_sm90INS1_16FlashAttnFwdSm90INS1_25CollectiveMainloopFwdSm90ILi2EN4cute5tupleIJNS5_1CILi1EEES8_S8_EEENS6_IJNS7_ILi192EEENS7_ILi160EEENS7_ILi64EEEEEELi64ENS_12float_e4m3_tEfNS_4arch4Sm90ELb0ELb1ELb0ELb0ELb0ELb0ELb0ELb1ELb1ELb1ELb0ELb0EEENS1_21CollectiveEpilogueFwdINS6_IJSA_SC_SB_EEES9_NS_10bfloat16_tESG_Li384ELb0ELb1ELb0ELb1EEENS1_30DynamicPersistentTileSchedulerILi384ELi128ELb0ELb1ELb1EEEEEEEEEvNT_6ParamsE,(.L_x_86 - _ZN7cutlass13device_kernelIN5flash11enable_sm90INS1_16FlashAttnFwdSm90INS1_25CollectiveMainloopFwdSm90ILi2EN4cute5tupleIJNS5_1CILi1EEES8_S8_EEENS6_IJNS7_ILi192EEENS7_ILi160EEENS7_ILi64EEEEEELi64ENS_12float_e4m3_tEfNS_4arch4Sm90ELb0ELb1ELb0ELb0ELb0ELb0ELb0ELb1ELb1ELb1ELb0ELb0EEENS1_21CollectiveEpilogueFwdINS6_IJSA_SC_SB_EEES9_NS_10bfloat16_tESG_Li384ELb0ELb1ELb0ELb1EEENS1_30DynamicPersistentTileSchedulerILi384ELi128ELb0ELb1ELb1EEEEEEEEEvNT_6ParamsE)
        .other          _ZN7cutlass13device_kernelIN5flash11enable_sm90INS1_16FlashAttnFwdSm90INS1_25CollectiveMainloopFwdSm90ILi2EN4cute5tupleIJNS5_1CILi1EEES8_S8_EEENS6_IJNS7_ILi192EEENS7_ILi160EEENS7_ILi64EEEEEELi64ENS_12float_e4m3_tEfNS_4arch4Sm90ELb0ELb1ELb0ELb0ELb0ELb0ELb0ELb1ELb1ELb1ELb0ELb0EEENS1_21CollectiveEpilogueFwdINS6_IJSA_SC_SB_EEES9_NS_10bfloat16_tESG_Li384ELb0ELb1ELb0ELb1EEENS1_30DynamicPersistentTileSchedulerILi384ELi128ELb0ELb1ELb1EEEEEEEEEvNT_6ParamsE,@"STO_CUDA_ENTRY STV_DEFAULT"
_ZN7cutlass13device_kernelIN5flash11enable_sm90INS1_16FlashAttnFwdSm90INS1_25CollectiveMainloopFwdSm90ILi2EN4cute5tupleIJNS5_1CILi1EEES8_S8_EEENS6_IJNS7_ILi192EEENS7_ILi160EEENS7_ILi64EEEEEELi64ENS_12float_e4m3_tEfNS_4arch4Sm90ELb0ELb1ELb0ELb0ELb0ELb0ELb0ELb1ELb1ELb1ELb0ELb0EEENS1_21CollectiveEpilogueFwdINS6_IJSA_SC_SB_EEES9_NS_10bfloat16_tESG_Li384ELb0ELb1ELb0ELb1EEENS1_30DynamicPersistentTileSchedulerILi384ELi128ELb0ELb1ELb1EEEEEEEEEvNT_6ParamsE:
[----:B------:R-:W-:Y:S01]  /*0000*/  LDC R1, c[0x0][0x37c] ;  /* 0x0000df00ff017b82 */ /* 0x000fe20000000800 */
[----:B------:R-:W-:Y:S05]  /*0010*/  EXIT ;  /* 0x000000000000794d */ /* 0x000fea0003800000 */
.L_x_40:
        /* <DEDUP_REMOVED lines=14> */
.L_x_86:


//--------------------- .text._ZN7cutlass13device_kernelIN5flash11enable_sm90INS1_16FlashAttnFwdSm90INS1_25CollectiveMainloopFwdSm90ILi2EN4cute5tupleIJNS5_1CILi1EEES8_S8_EEENS6_IJNS7_ILi192EEENS7_ILi160EEENS7_ILi64EEEEEELi64ENS_12float_e4m3_tEfNS_4arch4Sm90ELb0ELb1ELb0ELb1ELb0ELb0ELb0ELb1ELb1ELb1ELb0ELb0EEENS1_21CollectiveEpilogueFwdINS6_IJSA_SC_SB_EEES9_NS_10bfloat16_tESG_Li384ELb1ELb1ELb0ELb1EEENS1_36VarlenDynamicPersistentTileSchedulerILi192ELi160ELi384ELi128ELb0ELb1ELb1ELb1ELb0ELb1EEEEEEEEEvNT_6ParamsE --------------------------
	.section	.text._ZN7cutlass13device_kernelIN5flash11enable_sm90INS1_16FlashAttnFwdSm90INS1_25CollectiveMainloopFwdSm90ILi2EN4cute5tupleIJNS5_1CILi1EEES8_S8_EEENS6_IJNS7_ILi192EEENS7_ILi160EEENS7_ILi64EEEEEELi64ENS_12float_e4m3_tEfNS_4arch4Sm90ELb0ELb1ELb0ELb1ELb0ELb0ELb0ELb1ELb1ELb1ELb0ELb0EEENS1_21CollectiveEpilogueFwdINS6_IJSA_SC_SB_EEES9_NS_10bfloat16_tESG_Li384ELb1ELb1ELb0ELb1EEENS1_36VarlenDynamicPersistentTileSchedulerILi192ELi160ELi384ELi128ELb0ELb1ELb1ELb1ELb0ELb1EEEEEEEEEvNT_6ParamsE,"ax",@progbits
	.align	128
.text._ZN7cutlass13device_kernelIN5flash11enable_sm90INS1_16FlashAttnFwdSm90INS1_25CollectiveMainloopFwdSm90ILi2EN4cute5tupleIJNS5_1CILi1EEES8_S8_EEENS6_IJNS7_ILi192EEENS7_ILi160EEENS7_ILi64EEEEEELi64ENS_12float_e4m3_tEfNS_4arch4Sm90ELb0ELb1ELb0ELb1ELb0ELb0ELb0ELb1ELb1ELb1ELb0ELb0EEENS1_21CollectiveEpilogueFwdINS6_IJSA_SC_SB_EEES9_NS_10bfloat16_tESG_Li384ELb1ELb1ELb0ELb1EEENS1_36VarlenDynamicPersistentTileSchedulerILi192ELi160ELi384ELi128ELb0ELb1ELb1ELb1ELb0ELb1EEEEEEEEEvNT_6ParamsE:
        .type           _ZN7cutlass13device_kernelIN5flash11enable_sm90INS1_16FlashAttnFwdSm90INS1_25CollectiveMainloopFwdSm90ILi2EN4cute5tupleIJNS5_1CILi1EEES8_S8_EEENS6_IJNS7_ILi192EEENS7_ILi160EEENS7_ILi64EEEEEELi64ENS_12float_e4m3_tEfNS_4arch4Sm90ELb0ELb1ELb0ELb1ELb0ELb0ELb0ELb1ELb1ELb1ELb0ELb0EEENS1_21CollectiveEpilogueFwdINS6_IJSA_SC_SB_EEES9_NS_10bfloat16_tESG_Li384ELb1ELb1ELb0ELb1EEENS1_36VarlenDynamicPersistentTileSchedulerILi192ELi160ELi384ELi128ELb0ELb1ELb1ELb1ELb0ELb1EEEEEEEEEvNT_6ParamsE,@function
        .size           _ZN7cutlass13device_kernelIN5flash11enable_sm90INS1_16FlashAttnFwdSm90INS1_25CollectiveMainloopFwdSm90ILi2EN4cute5tupleIJNS5_1CILi1EEES8_S8_EEENS6_IJNS7_ILi192EEENS7_ILi160EEENS7_ILi64EEEEEELi64ENS_12float_e4m3_tEfNS_4arch4Sm90ELb0ELb1ELb0ELb1ELb0ELb0ELb0ELb1ELb1ELb1ELb0ELb0EEENS1_21CollectiveEpilogueFwdINS6_IJSA_SC_SB_EEES9_NS_10bfloat16_tESG_Li384ELb1ELb1ELb0ELb1EEENS1_36VarlenDynamicPersistentTileSchedulerILi192ELi160ELi384ELi128ELb0ELb1ELb1ELb1ELb0ELb1EEEEEEEEEvNT_6ParamsE,(.L_x_87 - _ZN7cutlass13device_kernelIN5flash11enable_sm90INS1_16FlashAttnFwdSm90INS1_25CollectiveMainloopFwdSm90ILi2EN4cute5tupleIJNS5_1CILi1EEES8_S8_EEENS6_IJNS7_ILi192EEENS7_ILi160EEENS7_ILi64EEEEEELi64ENS_12float_e4m3_tEfNS_4arch4Sm90ELb0ELb1ELb0ELb1ELb0ELb0ELb0ELb1ELb1ELb1ELb0ELb0EEENS1_21CollectiveEpilogueFwdINS6_IJSA_SC_SB_EEES9_NS_10bfloat16_tESG_Li384ELb1ELb1ELb0ELb1EEENS1_36VarlenDynamicPersistentTileSchedulerILi192ELi160ELi384ELi128ELb0ELb1ELb1ELb1ELb0ELb1EEEEEEEEEvNT_6ParamsE)
        .other          _ZN7cutlass13device_kernelIN5flash11enable_sm90INS1_16FlashAttnFwdSm90INS1_25CollectiveMainloopFwdSm90ILi2EN4cute5tupleIJNS5_1CILi1EEES8_S8_EEENS6_IJNS7_ILi192EEENS7_ILi160EEENS7_ILi64EEEEEELi64ENS_12float_e4m3_tEfNS_4arch4Sm90ELb0ELb1ELb0ELb1ELb0ELb0ELb0ELb1ELb1ELb1ELb0ELb0EEENS1_21CollectiveEpilogueFwdINS6_IJSA_SC_SB_EEES9_NS_10bfloat16_tESG_Li384ELb1ELb1ELb0ELb1EEENS1_36VarlenDynamicPersistentTileSchedulerILi192ELi160ELi384ELi128ELb0ELb1ELb1ELb1ELb0ELb1EEEEEEEEEvNT_6ParamsE,@"STO_CUDA_ENTRY STV_DEFAULT"
_ZN7cutlass13device_kernelIN5flash11enable_sm90INS1_16FlashAttnFwdSm90INS1_25CollectiveMainloopFwdSm90ILi2EN4cute5tupleIJNS5_1CILi1EEES8_S8_EEENS6_IJNS7_ILi192EEENS7_ILi160EEENS7_ILi64EEEEEELi64ENS_12float_e4m3_tEfNS_4arch4Sm90ELb0ELb1ELb0ELb1ELb0ELb0ELb0ELb1ELb1ELb1ELb0ELb0EEENS1_21CollectiveEpilogueFwdINS6_IJSA_SC_SB_EEES9_NS_10bfloat16_tESG_Li384ELb1ELb1ELb0ELb1EEENS1_36VarlenDynamicPersistentTileSchedulerILi192ELi160ELi384ELi128ELb0ELb1ELb1ELb1ELb0ELb1EEEEEEEEEvNT_6ParamsE:
[----:B------:R-:W-:Y:S01]  /*0000*/  LDC R1, c[0x0][0x37c] ;  /* 0x0000df00ff017b82 */ /* 0x000fe20000000800 */
[----:B------:R-:W-:Y:S05]  /*0010*/  EXIT ;  /* 0x000000000000794d */ /* 0x000fea0003800000 */
.L_x_41:
        /* <DEDUP_REMOVED lines=14> */
.L_x_87:


//--------------------- .text._ZN7cutlass13device_kernelIN5flash11enable_sm90INS1_16FlashAttnFwdSm90INS1_25CollectiveMainloopFwdSm90ILi2EN4cute5tupleIJNS5_1CILi1EEES8_S8_EEENS6_IJNS7_ILi192EEENS7_ILi160EEENS7_ILi64EEEEEELi64ENS_12float_e4m3_tEfNS_4arch4Sm90ELb0ELb1ELb0ELb1ELb0ELb1ELb0ELb1ELb1ELb1ELb0ELb0EEENS1_21CollectiveEpilogueFwdINS6_IJSA_SC_SB_EEES9_NS_10bfloat16_tESG_Li384ELb1ELb1ELb0ELb1EEENS1_36VarlenDynamicPersistentTileSchedulerILi192ELi160ELi384ELi128ELb0ELb1ELb1ELb1ELb0ELb1EEEEEEEEEvNT_6ParamsE --------------------------
	.section	.text._ZN7cutlass13device_kernelIN5flash11enable_sm90INS1_16FlashAttnFwdSm90INS1_25CollectiveMainloopFwdSm90ILi2EN4cute5tupleIJNS5_1CILi1EEES8_S8_EEENS6_IJNS7_ILi192EEENS7_ILi160EEENS7_ILi64EEEEEELi64ENS_12float_e4m3_tEfNS_4arch4Sm90ELb0ELb1ELb0ELb1ELb0ELb1ELb0ELb1ELb1ELb1ELb0ELb0EEENS1_21CollectiveEpilogueFwdINS6_IJSA_SC_SB_EEES9_NS_10bfloat16_tESG_Li384ELb1ELb1ELb0ELb1EEENS1_36VarlenDynamicPersistentTileSchedulerILi192ELi160ELi384ELi128ELb0ELb1ELb1ELb1ELb0ELb1EEEEEEEEEvNT_6ParamsE,"ax",@progbits
	.align	128
.text._ZN7cutlass13device_kernelIN5flash11enable_sm90INS1_16FlashAttnFwdSm90INS1_25CollectiveMainloopFwdSm90ILi2EN4cute5tupleIJNS5_1CILi1EEES8_S8_EEENS6_IJNS7_ILi192EEENS7_ILi160EEENS7_ILi64EEEEEELi64ENS_12float_e4m3_tEfNS_4arch4Sm90ELb0ELb1ELb0ELb1ELb0ELb1ELb0ELb1ELb1ELb1ELb0ELb0EEENS1_21CollectiveEpilogueFwdINS6_IJSA_SC_SB_EEES9_NS_10bfloat16_tESG_Li384ELb1ELb1ELb0ELb1EEENS1_36VarlenDynamicPersistentTileSchedulerILi192ELi160ELi384ELi128ELb0ELb1ELb1ELb1ELb0ELb1EEEEEEEEEvNT_6ParamsE:
        .type           _ZN7cutlass13device_kernelIN5flash11enable_sm90INS1_16FlashAttnFwdSm90INS1_25CollectiveMainloopFwdSm90ILi2EN4cute5tupleIJNS5_1CILi1EEES8_S8_EEENS6_IJNS7_ILi192EEENS7_ILi160EEENS7_ILi64EEEEEELi64ENS_12float_e4m3_tEfNS_4arch4Sm90ELb0ELb1ELb0ELb1ELb0ELb1ELb0ELb1ELb1ELb1ELb0ELb0EEENS1_21CollectiveEpilogueFwdINS6_IJSA_SC_SB_EEES9_NS_10bfloat16_tESG_Li384ELb1ELb1ELb0ELb1EEENS1_36VarlenDynamicPersistentTileSchedulerILi192ELi160ELi384ELi128ELb0ELb1ELb1ELb1ELb0ELb1EEEEEEEEEvNT_6ParamsE,@function
        .size           _ZN7cutlass13device_kernelIN5flash11enable_sm90INS1_16FlashAttnFwdSm90INS1_25CollectiveMainloopFwdSm90ILi2EN4cute5tupleIJNS5_1CILi1EEES8_S8_EEENS6_IJNS7_ILi192EEENS7_ILi160EEENS7_ILi64EEEEEELi64ENS_12float_e4m3_tEfNS_4arch4Sm90ELb0ELb1ELb0ELb1ELb0ELb1ELb0ELb1ELb1ELb1ELb0ELb0EEENS1_21CollectiveEpilogueFwdINS6_IJSA_SC_SB_EEES9_NS_10bfloat16_tESG_Li384ELb1ELb1ELb0ELb1EEENS1_36VarlenDynamicPersistentTileSchedulerILi192ELi160ELi384ELi128ELb0ELb1ELb1ELb1ELb0ELb1EEEEEEEEEvNT_6ParamsE,(.L_x_88 - _ZN7cutlass13device_kernelIN5flash11enable_sm90INS1_16FlashAttnFwdSm90INS1_25CollectiveMainloopFwdSm90ILi2EN4cute5tupleIJNS5_1CILi1EEES8_S8_EEENS6_IJNS7_ILi192EEENS7_ILi160EEENS7_ILi64EEEEEELi64ENS_12float_e4m3_tEfNS_4arch4Sm90ELb0ELb1ELb0ELb1ELb0ELb1ELb0ELb1ELb1ELb1ELb0ELb0EEENS1_21CollectiveEpilogueFwdINS6_IJSA_SC_SB_EEES9_NS_10bfloat16_tESG_Li384ELb1ELb1ELb0ELb1EEENS1_36VarlenDynamicPersistentTileSchedulerILi192ELi160ELi384ELi128ELb0ELb1ELb1ELb1ELb0ELb1EEEEEEEEEvNT_6ParamsE)
        .other          _ZN7cutlass13device_kernelIN5flash11enable_sm90INS1_16FlashAttnFwdSm90INS1_25CollectiveMainloopFwdSm90ILi2EN4cute5tupleIJNS5_1CILi1EEES8_S8_EEENS6_IJNS7_ILi192EEENS7_ILi160EEENS7_ILi64EEEEEELi64ENS_12float_e4m3_tEfNS_4arch4Sm90ELb0ELb1ELb0ELb1ELb0ELb1ELb0ELb1ELb1ELb1ELb0ELb0EEENS1_21CollectiveEpilogueFwdINS6_IJSA_SC_SB_EEES9_NS_10bfloat16_tESG_Li384ELb1ELb1ELb0ELb1EEENS1_36VarlenDynamicPersistentTileSchedulerILi192ELi160ELi384ELi128ELb0ELb1ELb1ELb1ELb0ELb1EEEEEEEEEvNT_6ParamsE,@"STO_CUDA_ENTRY STV_DEFAULT"
_ZN7cutlass13device_kernelIN5flash11enable_sm90INS1_16FlashAttnFwdSm90INS1_25CollectiveMainloopFwdSm90ILi2EN4cute5tupleIJNS5_1CILi1EEES8_S8_EEENS6_IJNS7_ILi192EEENS7_ILi160EEENS7_ILi64EEEEEELi64ENS_12float_e4m3_tEfNS_4arch4Sm90ELb0ELb1ELb0ELb1ELb0ELb1ELb0ELb1ELb1ELb1ELb0ELb0EEENS1_21CollectiveEpilogueFwdINS6_IJSA_SC_SB_EEES9_NS_10bfloat16_tESG_Li384ELb1ELb1ELb0ELb1EEENS1_36VarlenDynamicPersistentTileSchedulerILi192ELi160ELi384ELi128ELb0ELb1ELb1ELb1ELb0ELb1EEEEEEEEEvNT_6ParamsE:
[----:B------:R-:W-:Y:S01]  /*0000*/  LDC R1, c[0x0][0x37c] ;  /* 0x0000df00ff017b82 */ /* 0x000fe20000000800 */
[----:B------:R-:W-:Y:S05]  /*0010*/  EXIT ;  /* 0x000000000000794d */ /* 0x000fea0003800000 */
.L_x_42:
        /* <DEDUP_REMOVED lines=14> */
.L_x_88:


//--------------------- .text._ZN7cutlass13device_kernelIN5flash11enable_sm90INS1_16FlashAttnFwdSm90INS1_25CollectiveMainloopFwdSm90ILi2EN4cute5tupleIJNS5_1CILi1EEES8_S8_EEENS6_IJNS7_ILi192EEENS7_ILi160EEENS7_ILi64EEEEEELi64ENS_12float_e4m3_tEfNS_4arch4Sm90ELb1ELb0ELb0ELb0ELb0ELb0ELb0ELb1ELb1ELb1ELb0ELb0EEENS1_21CollectiveEpilogueFwdINS6_IJSA_SC_SB_EEES9_NS_10bfloat16_tESG_Li384ELb0ELb1ELb0ELb1EEENS1_30DynamicPersistentTileSchedulerILi384ELi128ELb0ELb1ELb1EEEEEEEEEvNT_6ParamsE --------------------------
	.section	.text._ZN7cutlass13device_kernelIN5flash11enable_sm90INS1_16FlashAttnFwdSm90INS1_25CollectiveMainloopFwdSm90ILi2EN4cute5tupleIJNS5_1CILi1EEES8_S8_EEENS6_IJNS7_ILi192EEENS7_ILi160EEENS7_ILi64EEEEEELi64ENS_12float_e4m3_tEfNS_4arch4Sm90ELb1ELb0ELb0ELb0ELb0ELb0ELb0ELb1ELb1ELb1ELb0ELb0EEENS1_21CollectiveEpilogueFwdINS6_IJSA_SC_SB_EEES9_NS_10bfloat16_tESG_Li384ELb0ELb1ELb0ELb1EEENS1_30DynamicPersistentTileSchedulerILi384ELi128ELb0ELb1ELb1EEEEEEEEEvNT_6ParamsE,"ax",@progbits
	.align	128
.text._ZN7cutlass13device_kernelIN5flash11enable_sm90INS1_16FlashAttnFwdSm90INS1_25CollectiveMainloopFwdSm90ILi2EN4cute5tupleIJNS5_1CILi1EEES8_S8_EEENS6_IJNS7_ILi192EEENS7_ILi160EEENS7_ILi64EEEEEELi64ENS_12float_e4m3_tEfNS_4arch4Sm90ELb1ELb0ELb0ELb0ELb0ELb0ELb0ELb1ELb1ELb1ELb0ELb0EEENS1_21CollectiveEpilogueFwdINS6_IJSA_SC_SB_EEES9_NS_10bfloat16_tESG_Li384ELb0ELb1ELb0ELb1EEENS1_30DynamicPersistentTileSchedulerILi384ELi128ELb0ELb1ELb1EEEEEEEEEvNT_6ParamsE:
        .type           _ZN7cutlass13device_kernelIN5flash11enable_sm90INS1_16FlashAttnFwdSm90INS1_25CollectiveMainloopFwdSm90ILi2EN4cute5tupleIJNS5_1CILi1EEES8_S8_EEENS6_IJNS7_ILi192EEENS7_ILi160EEENS7_ILi64EEEEEELi64ENS_12float_e4m3_tEfNS_4arch4Sm90ELb1ELb0ELb0ELb0ELb0ELb0ELb0ELb1ELb1ELb1ELb0ELb0EEENS1_21CollectiveEpilogueFwdINS6_IJSA_SC_SB_EEES9_NS_10bfloat16_tESG_Li384ELb0ELb1ELb0ELb1EEENS1_30DynamicPersistentTileSchedulerILi384ELi128ELb0ELb1ELb1EEEEEEEEEvNT_6ParamsE,@function
        .size           _ZN7cutlass13device_kernelIN5flash11enable_sm90INS1_16FlashAttnFwdSm90INS1_25CollectiveMainloopFwdSm90ILi2EN4cute5tupleIJNS5_1CILi1EEES8_S8_EEENS6_IJNS7_ILi192EEENS7_ILi160EEENS7_ILi64EEEEEELi64ENS_12float_e4m3_tEfNS_4arch4Sm90ELb1ELb0ELb0ELb0ELb0ELb0ELb0ELb1ELb1ELb1ELb0ELb0EEENS1_21CollectiveEpilogueFwdINS6_IJSA_SC_SB_EEES9_NS_10bfloat16_tESG_Li384ELb0ELb1ELb0ELb1EEENS1_30DynamicPersistentTileSchedulerILi384ELi128ELb0ELb1ELb1EEEEEEEEEvNT_6ParamsE,(.L_x_89 - _ZN7cutlass13device_kernelIN5flash11enable_sm90INS1_16FlashAttnFwdSm90INS1_25CollectiveMainloopFwdSm90ILi2EN4cute5tupleIJNS5_1CILi1EEES8_S8_EEENS6_IJNS7_ILi192EEENS7_ILi160EEENS7_ILi64EEEEEELi64ENS_12float_e4m3_tEfNS_4arch4Sm90ELb1ELb0ELb0ELb0ELb0ELb0ELb0ELb1ELb1ELb1ELb0ELb0EEENS1_21CollectiveEpilogueFwdINS6_IJSA_SC_SB_EEES9_NS_10bfloat16_tESG_Li384ELb0ELb1ELb0ELb1EEENS1_30DynamicPersistentTileSchedulerILi384ELi128ELb0ELb1ELb1EEEEEEEEEvNT_6ParamsE)
        .other          _ZN7cutlass13device_kernelIN5flash11enable_sm90INS1_16FlashAttnFwdSm90INS1_25CollectiveMainloopFwdSm90ILi2EN4cute5tupleIJNS5_1CILi1EEES8_S8_EEENS6_IJNS7_ILi192EEENS7_ILi160EEENS7_ILi64EEEEEELi64ENS_12float_e4m3_tEfNS_4arch4Sm90ELb1ELb0ELb0ELb0ELb0ELb0ELb0ELb1ELb1ELb1ELb0ELb0EEENS1_21CollectiveEpilogueFwdINS6_IJSA_SC_SB_EEES9_NS_10bfloat16_tESG_Li384ELb0ELb1ELb0ELb1EEENS1_30DynamicPersistentTileSchedulerILi384ELi128ELb0ELb1ELb1EEEEEEEEEvNT_6ParamsE,@"STO_CUDA_ENTRY STV_DEFAULT"
_ZN7cutlass13device_kernelIN5flash11enable_sm90INS1_16FlashAttnFwdSm90INS1_25CollectiveMainloopFwdSm90ILi2EN4cute5tupleIJNS5_1CILi1EEES8_S8_EEENS6_IJNS7_ILi192EEENS7_ILi160EEENS7_ILi64EEEEEELi64ENS_12float_e4m3_tEfNS_4arch4Sm90ELb1ELb0ELb0ELb0ELb0ELb0ELb0ELb1ELb1ELb1ELb0ELb0EEENS1_21CollectiveEpilogueFwdINS6_IJSA_SC_SB_EEES9_NS_10bfloat16_tESG_Li384ELb0ELb1ELb0ELb1EEENS1_30DynamicPersistentTileSchedulerILi384ELi128ELb0ELb1ELb1EEEEEEEEEvNT_6ParamsE:
[----:B------:R-:W-:Y:S01]  /*0000*/  LDC R1, c[0x0][0x37c] ;  /* 0x0000df00ff017b82 */ /* 0x000fe20000000800 */
[----:B------:R-:W-:Y:S05]  /*0010*/  EXIT ;  /* 0x000000000000794d */ /* 0x000fea0003800000 */
.L_x_43:
        /* <DEDUP_REMOVED lines=14> */
.L_x_89:


//--------------------- .text._ZN7cutlass13device_kernelIN5flash11enable_sm90INS1_16FlashAttnFwdSm90INS1_25CollectiveMainloopFwdSm90ILi2EN4cute5tupleIJNS5_1CILi1EEES8_S8_EEENS6_IJNS7_ILi192EEENS7_ILi160EEENS7_ILi64EEEEEELi64ENS_12float_e4m3_tEfNS_4arch4Sm90ELb1ELb0ELb0ELb1ELb0ELb0ELb0ELb1ELb1ELb1ELb0ELb0EEENS1_21CollectiveEpilogueFwdINS6_IJSA_SC_SB_EEES9_NS_10bfloat16_tESG_Li384ELb1ELb1ELb0ELb1EEENS1_36VarlenDynamicPersistentTileSchedulerILi192ELi160ELi384ELi128ELb0ELb1ELb1ELb1ELb1ELb1EEEEEEEEEvNT_6ParamsE --------------------------
	.section	.text._ZN7cutlass13device_kernelIN5flash11enable_sm90INS1_16FlashAttnFwdSm90INS1_25CollectiveMainloopFwdSm90ILi2EN4cute5tupleIJNS5_1CILi1EEES8_S8_EEENS6_IJNS7_ILi192EEENS7_ILi160EEENS7_ILi64EEEEEELi64ENS_12float_e4m3_tEfNS_4arch4Sm90ELb1ELb0ELb0ELb1ELb0ELb0ELb0ELb1ELb1ELb1ELb0ELb0EEENS1_21CollectiveEpilogueFwdINS6_IJSA_SC_SB_EEES9_NS_10bfloat16_tESG_Li384ELb1ELb1ELb0ELb1EEENS1_36VarlenDynamicPersistentTileSchedulerILi192ELi160ELi384ELi128ELb0ELb1ELb1ELb1ELb1ELb1EEEEEEEEEvNT_6ParamsE,"ax",@progbits
	.align	128
.text._ZN7cutlass13device_kernelIN5flash11enable_sm90INS1_16FlashAttnFwdSm90INS1_25CollectiveMainloopFwdSm90ILi2EN4cute5tupleIJNS5_1CILi1EEES8_S8_EEENS6_IJNS7_ILi192EEENS7_ILi160EEENS7_ILi64EEEEEELi64ENS_12float_e4m3_tEfNS_4arch4Sm90ELb1ELb0ELb0ELb1ELb0ELb0ELb0ELb1ELb1ELb1ELb0ELb0EEENS1_21CollectiveEpilogueFwdINS6_IJSA_SC_SB_EEES9_NS_10bfloat16_tESG_Li384ELb1ELb1ELb0ELb1EEENS1_36VarlenDynamicPersistentTileSchedulerILi192ELi160ELi384ELi128ELb0ELb1ELb1ELb1ELb1ELb1EEEEEEEEEvNT_6ParamsE:
        .type           _ZN7cutlass13device_kernelIN5flash11enable_sm90INS1_16FlashAttnFwdSm90INS1_25CollectiveMainloopFwdSm90ILi2EN4cute5tupleIJNS5_1CILi1EEES8_S8_EEENS6_IJNS7_ILi192EEENS7_ILi160EEENS7_ILi64EEEEEELi64ENS_12float_e4m3_tEfNS_4arch4Sm90ELb1ELb0ELb0ELb1ELb0ELb0ELb0ELb1ELb1ELb1ELb0ELb0EEENS1_21CollectiveEpilogueFwdINS6_IJSA_SC_SB_EEES9_NS_10bfloat16_tESG_Li384ELb1ELb1ELb0ELb1EEENS1_36VarlenDynamicPersistentTileSchedulerILi192ELi160ELi384ELi128ELb0ELb1ELb1ELb1ELb1ELb1EEEEEEEEEvNT_6ParamsE,@function
        .size           _ZN7cutlass13device_kernelIN5flash11enable_sm90INS1_16FlashAttnFwdSm90INS1_25CollectiveMainloopFwdSm90ILi2EN4cute5tupleIJNS5_1CILi1EEES8_S8_EEENS6_IJNS7_ILi192EEENS7_ILi160EEENS7_ILi64EEEEEELi64ENS_12float_e4m3_tEfNS_4arch4Sm90ELb1ELb0ELb0ELb1ELb0ELb0ELb0ELb1ELb1ELb1ELb0ELb0EEENS1_21CollectiveEpilogueFwdINS6_IJSA_SC_SB_EEES9_NS_10bfloat16_tESG_Li384ELb1ELb1ELb0ELb1EEENS1_36VarlenDynamicPersistentTileSchedulerILi192ELi160ELi384ELi128ELb0ELb1ELb1ELb1ELb1ELb1EEEEEEEEEvNT_6ParamsE,(.L_x_90 - _ZN7cutlass13device_kernelIN5flash11enable_sm90INS1_16FlashAttnFwdSm90INS1_25CollectiveMainloopFwdSm90ILi2EN4cute5tupleIJNS5_1CILi1EEES8_S8_EEENS6_IJNS7_ILi192EEENS7_ILi160EEENS7_ILi64EEEEEELi64ENS_12float_e4m3_tEfNS_4arch4Sm90ELb1ELb0ELb0ELb1ELb0ELb0ELb0ELb1ELb1ELb1ELb0ELb0EEENS1_21CollectiveEpilogueFwdINS6_IJSA_SC_SB_EEES9_NS_10bfloat16_tESG_Li384ELb1ELb1ELb0ELb1EEENS1_36VarlenDynamicPersistentTileSchedulerILi192ELi160ELi384ELi128ELb0ELb1ELb1ELb1ELb1ELb1EEEEEEEEEvNT_6ParamsE)
        .other          _ZN7cutlass13device_kernelIN5flash11enable_sm90INS1_16FlashAttnFwdSm90INS1_25CollectiveMainloopFwdSm90ILi2EN4cute5tupleIJNS5_1CILi1EEES8_S8_EEENS6_IJNS7_ILi192EEENS7_ILi160EEENS7_ILi64EEEEEELi64ENS_12float_e4m3_tEfNS_4arch4Sm90ELb1ELb0ELb0ELb1ELb0ELb0ELb0ELb1ELb1ELb1ELb0ELb0EEENS1_21CollectiveEpilogueFwdINS6_IJSA_SC_SB_EEES9_NS_10bfloat16_tESG_Li384ELb1ELb1ELb0ELb1EEENS1_36VarlenDynamicPersistentTileSchedulerILi192ELi160ELi384ELi128ELb0ELb1ELb1ELb1ELb1ELb1EEEEEEEEEvNT_6ParamsE,@"STO_CUDA_ENTRY STV_DEFAULT"
_ZN7cutlass13device_kernelIN5flash11enable_sm90INS1_16FlashAttnFwdSm90INS1_25CollectiveMainloopFwdSm90ILi2EN4cute5tupleIJNS5_1CILi1EEES8_S8_EEENS6_IJNS7_ILi192EEENS7_ILi160EEENS7_ILi64EEEEEELi64ENS_12float_e4m3_tEfNS_4arch4Sm90ELb1ELb0ELb0ELb1ELb0ELb0ELb0ELb1ELb1ELb1ELb0ELb0EEENS1_21CollectiveEpilogueFwdINS6_IJSA_SC_SB_EEES9_NS_10bfloat16_tESG_Li384ELb1ELb1ELb0ELb1EEENS1_36VarlenDynamicPersistentTileSchedulerILi192ELi160ELi384ELi128ELb0ELb1ELb1ELb1ELb1ELb1EEEEEEEEEvNT_6ParamsE:
[----:B------:R-:W-:Y:S01]  /*0000*/  LDC R1, c[0x0][0x37c] ;  /* 0x0000df00ff017b82 */ /* 0x000fe20000000800 */
[----:B------:R-:W-:Y:S05]  /*0010*/  EXIT ;  /* 0x000000000000794d */ /* 0x000fea0003800000 */
.L_x_44:
        /* <DEDUP_REMOVED lines=14> */
.L_x_90:


//--------------------- .text._ZN7cutlass13device_kernelIN5flash11enable_sm90INS1_16FlashAttnFwdSm90INS1_25CollectiveMainloopFwdSm90ILi2EN4cute5tupleIJNS5_1CILi1EEES8_S8_EEENS6_IJNS7_ILi192EEENS7_ILi160EEENS7_ILi64EEEEEELi64ENS_12float_e4m3_tEfNS_4arch4Sm90ELb1ELb0ELb0ELb1ELb0ELb1ELb0ELb1ELb1ELb1ELb0ELb0EEENS1_21CollectiveEpilogueFwdINS6_IJSA_SC_SB_EEES9_NS_10bfloat16_tESG_Li384ELb1ELb1ELb0ELb1EEENS1_36VarlenDynamicPersistentTileSchedulerILi192ELi160ELi384ELi128ELb0ELb1ELb1ELb1ELb1ELb1EEEEEEEEEvNT_6ParamsE --------------------------
	.section	.text._ZN7cutlass13device_kernelIN5flash11enable_sm90INS1_16FlashAttnFwdSm90INS1_25CollectiveMainloopFwdSm90ILi2EN4cute5tupleIJNS5_1CILi1EEES8_S8_EEENS6_IJNS7_ILi192EEENS7_ILi160EEENS7_ILi64EEEEEELi64ENS_12float_e4m3_tEfNS_4arch4Sm90ELb1ELb0ELb0ELb1ELb0ELb1ELb0ELb1ELb1ELb1ELb0ELb0EEENS1_21CollectiveEpilogueFwdINS6_IJSA_SC_SB_EEES9_NS_10bfloat16_tESG_Li384ELb1ELb1ELb0ELb1EEENS1_36VarlenDynamicPersistentTileSchedulerILi192ELi160ELi384ELi128ELb0ELb1ELb1ELb1ELb1ELb1EEEEEEEEEvNT_6ParamsE,"ax",@progbits
	.align	128
.text._ZN7cutlass13device_kernelIN5flash11enable_sm90INS1_16FlashAttnFwdSm90INS1_25CollectiveMainloopFwdSm90ILi2EN4cute5tupleIJNS5_1CILi1EEES8_S8_EEENS6_IJNS7_ILi192EEENS7_ILi160EEENS7_ILi64EEEEEELi64ENS_12float_e4m3_tEfNS_4arch4Sm90ELb1ELb0ELb0ELb1ELb0ELb1ELb0ELb1ELb1ELb1ELb0ELb0EEENS1_21CollectiveEpilogueFwdINS6_IJSA_SC_SB_EEES9_NS_10bfloat16_tESG_Li384ELb1ELb1ELb0ELb1EEENS1_36VarlenDynamicPersistentTileSchedulerILi192ELi160ELi384ELi128ELb0ELb1ELb1ELb1ELb1ELb1EEEEEEEEEvNT_6ParamsE:
        .type           _ZN7cutlass13device_kernelIN5flash11enable_sm90INS1_16FlashAttnFwdSm90INS1_25CollectiveMainloopFwdSm90ILi2EN4cute5tupleIJNS5_1CILi1EEES8_S8_EEENS6_IJNS7_ILi192EEENS7_ILi160EEENS7_ILi64EEEEEELi64ENS_12float_e4m3_tEfNS_4arch4Sm90ELb1ELb0ELb0ELb1ELb0ELb1ELb0ELb1ELb1ELb1ELb0ELb0EEENS1_21CollectiveEpilogueFwdINS6_IJSA_SC_SB_EEES9_NS_10bfloat16_tESG_Li384ELb1ELb1ELb0ELb1EEENS1_36VarlenDynamicPersistentTileSchedulerILi192ELi160ELi384ELi128ELb0ELb1ELb1ELb1ELb1ELb1EEEEEEEEEvNT_6ParamsE,@function
        .size           _ZN7cutlass13device_kernelIN5flash11enable_sm90INS1_16FlashAttnFwdSm90INS1_25CollectiveMainloopFwdSm90ILi2EN4cute5tupleIJNS5_1CILi1EEES8_S8_EEENS6_IJNS7_ILi192EEENS7_ILi160EEENS7_ILi64EEEEEELi64ENS_12float_e4m3_tEfNS_4arch4Sm90ELb1ELb0ELb0ELb1ELb0ELb1ELb0ELb1ELb1ELb1ELb0ELb0EEENS1_21CollectiveEpilogueFwdINS6_IJSA_SC_SB_EEES9_NS_10bfloat16_tESG_Li384ELb1ELb1ELb0ELb1EEENS1_36VarlenDynamicPersistentTileSchedulerILi192ELi160ELi384ELi128ELb0ELb1ELb1ELb1ELb1ELb1EEEEEEEEEvNT_6ParamsE,(.L_x_91 - _ZN7cutlass13device_kernelIN5flash11enable_sm90INS1_16FlashAttnFwdSm90INS1_25CollectiveMainloopFwdSm90ILi2EN4cute5tupleIJNS5_1CILi1EEES8_S8_EEENS6_IJNS7_ILi192EEENS7_ILi160EEENS7_ILi64EEEEEELi64ENS_12float_e4m3_tEfNS_4arch4Sm90ELb1ELb0ELb0ELb1ELb0ELb1ELb0ELb1ELb1ELb1ELb0ELb0EEENS1_21CollectiveEpilogueFwdINS6_IJSA_SC_SB_EEES9_NS_10bfloat16_tESG_Li384ELb1ELb1ELb0ELb1EEENS1_36VarlenDynamicPersistentTileSchedulerILi192ELi160ELi384ELi128ELb0ELb1ELb1ELb1ELb1ELb1EEEEEEEEEvNT_6ParamsE)
        .other          _ZN7cutlass13device_kernelIN5flash11enable_sm90INS1_16FlashAttnFwdSm90INS1_25CollectiveMainloopFwdSm90ILi2EN4cute5tupleIJNS5_1CILi1EEES8_S8_EEENS6_IJNS7_ILi192EEENS7_ILi160EEENS7_ILi64EEEEEELi64ENS_12float_e4m3_tEfNS_4arch4Sm90ELb1ELb0ELb0ELb1ELb0ELb1ELb0ELb1ELb1ELb1ELb0ELb0EEENS1_21CollectiveEpilogueFwdINS6_IJSA_SC_SB_EEES9_NS_10bfloat16_tESG_Li384ELb1ELb1ELb0ELb1EEENS1_36VarlenDynamicPersistentTileSchedulerILi192ELi160ELi384ELi128ELb0ELb1ELb1ELb1ELb1ELb1EEEEEEEEEvNT_6ParamsE,@"STO_CUDA_ENTRY STV_DEFAULT"
_ZN7cutlass13device_kernelIN5flash11enable_sm90INS1_16FlashAttnFwdSm90INS1_25CollectiveMainloopFwdSm90ILi2EN4cute5tupleIJNS5_1CILi1EEES8_S8_EEENS6_IJNS7_ILi192EEENS7_ILi160EEENS7_ILi64EEEEEELi64ENS_12float_e4m3_tEfNS_4arch4Sm90ELb1ELb0ELb0ELb1ELb0ELb1ELb0ELb1ELb1ELb1ELb0ELb0EEENS1_21CollectiveEpilogueFwdINS6_IJSA_SC_SB_EEES9_NS_10bfloat16_tESG_Li384ELb1ELb1ELb0ELb1EEENS1_36VarlenDynamicPersistentTileSchedulerILi192ELi160ELi384ELi128ELb0ELb1ELb1ELb1ELb1ELb1EEEEEEEEEvNT_6ParamsE:
[----:B------:R-:W-:Y:S01]  /*0000*/  LDC R1, c[0x0][0x37c] ;  /* 0x0000df00ff017b82 */ /* 0x000fe20000000800 */
[----:B------:R-:W-:Y:S05]  /*0010*/  EXIT ;  /* 0x000000000000794d */ /* 0x000fea0003800000 */
.L_x_45:
        /* <DEDUP_REMOVED lines=14> */
.L_x_91:


//--------------------- .nv.shared.reserved.0     --------------------------
	.section	.nv.shared.reserved.0,"aw",@nobits
	.weak		__nv_reservedSMEM_offset_0_alias
	.size		__nv_reservedSMEM_offset_0_alias, 0, 64
	.other		__nv_reservedSMEM_offset_0_alias,@"STO_CUDA_RESERVED_SHARED STV_DEFAULT"
__nv_reservedSMEM_offset_0_alias:
	.zero		0
	.zero		64


//--------------------- .nv.global                --------------------------
	.section	.nv.global,"aw",@nobits
.nv.global:
	.type		_ZN74_INTERNAL_8375f83d_38_flash_fwd_hdimall_e4m3_packgqa_sm90_cu_a6473388_35444cute1_E,@object
	.size		_ZN74_INTERNAL_8375f83d_38_flash_fwd_hdimall_e4m3_packgqa_sm90_cu_a6473388_35444cute1_E,(_ZN74_INTERNAL_8375f83d_38_flash_fwd_hdimall_e4m3_packgqa_sm90_cu_a6473388_35444cuda3std3__45__cpo6cbeginE - _ZN74_INTERNAL_8375f83d_38_flash_fwd_hdimall_e4m3_packgqa_sm90_cu_a6473388_35444cute1_E)
_ZN74_INTERNAL_8375f83d_38_flash_fwd_hdimall_e4m3_packgqa_sm90_cu_a6473388_35444cute1_E:
	.zero		1
	.type		_ZN74_INTERNAL_8375f83d_38_flash_fwd_hdimall_e4m3_packgqa_sm90_cu_a6473388_35444cuda3std3__45__cpo6cbeginE,@object
	.size		_ZN74_INTERNAL_8375f83d_38_flash_fwd_hdimall_e4m3_packgqa_sm90_cu_a6473388_35444cuda3std3__45__cpo6cbeginE,(_ZN74_INTERNAL_8375f83d_38_flash_fwd_hdimall_e4m3_packgqa_sm90_cu_a6473388_35444cuda3std3__48in_placeE - _ZN74_INTERNAL_8375f83d_38_flash_fwd_hdimall_e4m3_packgqa_sm90_cu_a6473388_35444cuda3std3__45__cpo6cbeginE)
_ZN74_INTERNAL_8375f83d_38_flash_fwd_hdimall_e4m3_packgqa_sm90_cu_a6473388_35444cuda3std3__45__cpo6cbeginE:
	.zero		1
	.type		_ZN74_INTERNAL_8375f83d_38_flash_fwd_hdimall_e4m3_packgqa_sm90_cu_a6473388_35444cuda3std3__48in_placeE,@object
	.size		_ZN74_INTERNAL_8375f83d_38_flash_fwd_hdimall_e4m3_packgqa_sm90_cu_a6473388_35444cuda3std3__48in_placeE,(_ZN74_INTERNAL_8375f83d_38_flash_fwd_hdimall_e4m3_packgqa_sm90_cu_a6473388_35444cuda3std6ranges3__45__cpo9iter_moveE - _ZN74_INTERNAL_8375f83d_38_flash_fwd_hdimall_e4m3_packgqa_sm90_cu_a6473388_35444cuda3std3__48in_placeE)
_ZN74_INTERNAL_8375f83d_38_flash_fwd_hdimall_e4m3_packgqa_sm90_cu_a6473388_35444cuda3std3__48in_placeE:
	.zero		1
	.type		_ZN74_INTERNAL_8375f83d_38_flash_fwd_hdimall_e4m3_packgqa_sm90_cu_a6473388_35444cuda3std6ranges3__45__cpo9iter_moveE,@object
	.size		_ZN74_INTERNAL_8375f83d_38_flash_fwd_hdimall_e4m3_packgqa_sm90_cu_a6473388_35444cuda3std6ranges3__45__cpo9iter_moveE,(_ZN74_INTERNAL_8375f83d_38_flash_fwd_hdimall_e4m3_packgqa_sm90_cu_a6473388_35444cuda3std3__45__cpo5beginE - _ZN74_INTERNAL_8375f83d_38_flash_fwd_hdimall_e4m3_packgqa_sm90_cu_a6473388_35444cuda3std6ranges3__45__cpo9iter_moveE)
_ZN74_INTERNAL_8375f83d_38_flash_fwd_hdimall_e4m3_packgqa_sm90_cu_a6473388_35444cuda3std6ranges3__45__cpo9iter_moveE:
	.zero		1
	.type		_ZN74_INTERNAL_8375f83d_38_flash_fwd_hdimall_e4m3_packgqa_sm90_cu_a6473388_35444cuda3std3__45__cpo5beginE,@object
	.size		_ZN74_INTERNAL_8375f83d_38_flash_fwd_hdimall_e4m3_packgqa_sm90_cu_a6473388_35444cuda3std3__45__cpo5beginE,(_ZN74_INTERNAL_8375f83d_38_flash_fwd_hdimall_e4m3_packgqa_sm90_cu_a6473388_35444cuda3std3__476_GLOBAL__N__8375f83d_38_flash_fwd_hdimall_e4m3_packgqa_sm90_cu_a6473388_35446ignoreE - _ZN74_INTERNAL_8375f83d_38_flash_fwd_hdimall_e4m3_packgqa_sm90_cu_a6473388_35444cuda3std3__45__cpo5beginE)
_ZN74_INTERNAL_8375f83d_38_flash_fwd_hdimall_e4m3_packgqa_sm90_cu_a6473388_35444cuda3std3__45__cpo5beginE:
	.zero		1
	.type		_ZN74_INTERNAL_8375f83d_38_flash_fwd_hdimall_e4m3_packgqa_sm90_cu_a6473388_35444cuda3std3__476_GLOBAL__N__8375f83d_38_flash_fwd_hdimall_e4m3_packgqa_sm90_cu_a6473388_35446ignoreE,@object
	.size		_ZN74_INTERNAL_8375f83d_38_flash_fwd_hdimall_e4m3_packgqa_sm90_cu_a6473388_35444cuda3std3__476_GLOBAL__N__8375f83d_38_flash_fwd_hdimall_e4m3_packgqa_sm90_cu_a6473388_35446ignoreE,(_ZN74_INTERNAL_8375f83d_38_flash_fwd_hdimall_e4m3_packgqa_sm90_cu_a6473388_35444cute7productE - _ZN74_INTERNAL_8375f83d_38_flash_fwd_hdimall_e4m3_packgqa_sm90_cu_a6473388_35444cuda3std3__476_GLOBAL__N__8375f83d_38_flash_fwd_hdimall_e4m3_packgqa_sm90_cu_a6473388_35446ignoreE)
_ZN74_INTERNAL_8375f83d_38_flash_fwd_hdimall_e4m3_packgqa_sm90_cu_a6473388_35444cuda3std3__476_GLOBAL__N__8375f83d_38_flash_fwd_hdimall_e4m3_packgqa_sm90_cu_a6473388_35446ignoreE:
	.zero		1
	.type		_ZN74_INTERNAL_8375f83d_38_flash_fwd_hdimall_e4m3_packgqa_sm90_cu_a6473388_35444cute7productE,@object
	.size		_ZN74_INTERNAL_8375f83d_38_flash_fwd_hdimall_e4m3_packgqa_sm90_cu_a6473388_35444cute7productE,(_ZN74_INTERNAL_8375f83d_38_flash_fwd_hdimall_e4m3_packgqa_sm90_cu_a6473388_35444cuda3std3__45__cpo3endE - _ZN74_INTERNAL_8375f83d_38_flash_fwd_hdimall_e4m3_packgqa_sm90_cu_a6473388_35444cute7productE)
_ZN74_INTERNAL_8375f83d_38_flash_fwd_hdimall_e4m3_packgqa_sm90_cu_a6473388_35444cute7productE:
	.zero		1
	.type		_ZN74_INTERNAL_8375f83d_38_flash_fwd_hdimall_e4m3_packgqa_sm90_cu_a6473388_35444cuda3std3__45__cpo3endE,@object
	.size		_ZN74_INTERNAL_8375f83d_38_flash_fwd_hdimall_e4m3_packgqa_sm90_cu_a6473388_35444cuda3std3__45__cpo3endE,(_ZN74_INTERNAL_8375f83d_38_flash_fwd_hdimall_e4m3_packgqa_sm90_cu_a6473388_35444cuda3std3__419piecewise_constructE - _ZN74_INTERNAL_8375f83d_38_flash_fwd_hdimall_e4m3_packgqa_sm90_cu_a6473388_35444cuda3std3__45__cpo3endE)
_ZN74_INTERNAL_8375f83d_38_flash_fwd_hdimall_e4m3_packgqa_sm90_cu_a6473388_35444cuda3std3__45__cpo3endE:
	.zero		1
	.type		_ZN74_INTERNAL_8375f83d_38_flash_fwd_hdimall_e4m3_packgqa_sm90_cu_a6473388_35444cuda3std3__419piecewise_constructE,@object
	.size		_ZN74_INTERNAL_8375f83d_38_flash_fwd_hdimall_e4m3_packgqa_sm90_cu_a6473388_35444cuda3std3__419piecewise_constructE,(_ZN74_INTERNAL_8375f83d_38_flash_fwd_hdimall_e4m3_packgqa_sm90_cu_a6473388_35444cuda3std3__45__cpo4cendE - _ZN74_INTERNAL_8375f83d_38_flash_fwd_hdimall_e4m3_packgqa_sm90_cu_a6473388_35444cuda3std3__419piecewise_constructE)
_ZN74_INTERNAL_8375f83d_38_flash_fwd_hdimall_e4m3_packgqa_sm90_cu_a6473388_35444cuda3std3__419piecewise_constructE:
	.zero		1
	.type		_ZN74_INTERNAL_8375f83d_38_flash_fwd_hdimall_e4m3_packgqa_sm90_cu_a6473388_35444cuda3std3__45__cpo4cendE,@object
	.size		_ZN74_INTERNAL_8375f83d_38_flash_fwd_hdimall_e4m3_packgqa_sm90_cu_a6473388_35444cuda3std3__45__cpo4cendE,(_ZN74_INTERNAL_8375f83d_38_flash_fwd_hdimall_e4m3_packgqa_sm90_cu_a6473388_35444cuda3std6ranges3__45__cpo4swapE - _ZN74_INTERNAL_8375f83d_38_flash_fwd_hdimall_e4m3_packgqa_sm90_cu_a6473388_35444cuda3std3__45__cpo4cendE)
_ZN74_INTERNAL_8375f83d_38_flash_fwd_hdimall_e4m3_packgqa_sm90_cu_a6473388_35444cuda3std3__45__cpo4cendE:
	.zero		1
	.type		_ZN74_INTERNAL_8375f83d_38_flash_fwd_hdimall_e4m3_packgqa_sm90_cu_a6473388_35444cuda3std6ranges3__45__cpo4swapE,@object
	.size		_ZN74_INTERNAL_8375f83d_38_flash_fwd_hdimall_e4m3_packgqa_sm90_cu_a6473388_35444cuda3std6ranges3__45__cpo4swapE,(.L_7 - _ZN74_INTERNAL_8375f83d_38_flash_fwd_hdimall_e4m3_packgqa_sm90_cu_a6473388_35444cuda3std6ranges3__45__cpo4swapE)
_ZN74_INTERNAL_8375f83d_38_flash_fwd_hdimall_e4m3_packgqa_sm90_cu_a6473388_35444cuda3std6ranges3__45__cpo4swapE:
	.zero		1
.L_7:


//--------------------- .nv.constant0._ZN7cutlass13device_kernelIN5flash11enable_sm90INS1_16FlashAttnFwdSm90INS1_25CollectiveMainloopFwdSm90ILi2EN4cute5tupleIJNS5_1CILi1EEES8_S8_EEENS6_IJNS7_ILi128EEESA_NS7_ILi256EEEEEELi256ENS_12float_e4m3_tEfNS_4arch4Sm90ELb0ELb0ELb0ELb0ELb0ELb0ELb0ELb1ELb1ELb1ELb0ELb0EEENS1_21CollectiveEpilogueFwdINS6_IJSA_SB_SA_EEES9_NS_10bfloat16_tESF_Li256ELb0ELb1ELb0ELb1EEENS1_29StaticPersistentTileSchedulerILb0EEEEEEEEEvNT_6ParamsE --------------------------
	.section	.nv.constant0._ZN7cutlass13device_kernelIN5flash11enable_sm90INS1_16FlashAttnFwdSm90INS1_25CollectiveMainloopFwdSm90ILi2EN4cute5tupleIJNS5_1CILi1EEES8_S8_EEENS6_IJNS7_ILi128EEESA_NS7_ILi256EEEEEELi256ENS_12float_e4m3_tEfNS_4arch4Sm90ELb0ELb0ELb0ELb0ELb0ELb0ELb0ELb1ELb1ELb1ELb0ELb0EEENS1_21CollectiveEpilogueFwdINS6_IJSA_SB_SA_EEES9_NS_10bfloat16_tESF_Li256ELb0ELb1ELb0ELb1EEENS1_29StaticPersistentTileSchedulerILb0EEEEEEEEEvNT_6ParamsE,"a",@progbits
	.sectionflags	@""
	.align	4
.nv.constant0._ZN7cutlass13device_kernelIN5flash11enable_sm90INS1_16FlashAttnFwdSm90INS1_25CollectiveMainloopFwdSm90ILi2EN4cute5tupleIJNS5_1CILi1EEES8_S8_EEENS6_IJNS7_ILi128EEESA_NS7_ILi256EEEEEELi256ENS_12float_e4m3_tEfNS_4arch4Sm90ELb0ELb0ELb0ELb0ELb0ELb0ELb0ELb1ELb1ELb1ELb0ELb0EEENS1_21CollectiveEpilogueFwdINS6_IJSA_SB_SA_EEES9_NS_10bfloat16_tESF_Li256ELb0ELb1ELb0ELb1EEENS1_29StaticPersistentTileSchedulerILb0EEEEEEEEEvNT_6ParamsE:
	.zero		3456


//--------------------- .nv.constant0._ZN7cutlass13device_kernelIN5flash11enable_sm90INS1_16FlashAttnFwdSm90INS1_25CollectiveMainloopFwdSm90ILi2EN4cute5tupleIJNS5_1CILi1EEES8_S8_EEENS6_IJNS7_ILi128EEESA_NS7_ILi256EEEEEELi256ENS_12float_e4m3_tEfNS_4arch4Sm90ELb0ELb0ELb0ELb1ELb0ELb0ELb0ELb1ELb1ELb1ELb0ELb0EEENS1_21CollectiveEpilogueFwdINS6_IJSA_SB_SA_EEES9_NS_10bfloat16_tESF_Li256ELb1ELb1ELb0ELb1EEENS1_36VarlenDynamicPersistentTileSchedulerILi128ELi128ELi256ELi128ELb0ELb1ELb1ELb0ELb1ELb1EEEEEEEEEvNT_6ParamsE --------------------------
	.section	.nv.constant0._ZN7cutlass13device_kernelIN5flash11enable_sm90INS1_16FlashAttnFwdSm90INS1_25CollectiveMainloopFwdSm90ILi2EN4cute5tupleIJNS5_1CILi1EEES8_S8_EEENS6_IJNS7_ILi128EEESA_NS7_ILi256EEEEEELi256ENS_12float_e4m3_tEfNS_4arch4Sm90ELb0ELb0ELb0ELb1ELb0ELb0ELb0ELb1ELb1ELb1ELb0ELb0EEENS1_21CollectiveEpilogueFwdINS6_IJSA_SB_SA_EEES9_NS_10bfloat16_tESF_Li256ELb1ELb1ELb0ELb1EEENS1_36VarlenDynamicPersistentTileSchedulerILi128ELi128ELi256ELi128ELb0ELb1ELb1ELb0ELb1ELb1EEEEEEEEEvNT_6ParamsE,"a",@progbits
	.sectionflags	@""
	.align	4
.nv.constant0._ZN7cutlass13device_kernelIN5flash11enable_sm90INS1_16FlashAttnFwdSm90INS1_25CollectiveMainloopFwdSm90ILi2EN4cute5tupleIJNS5_1CILi1EEES8_S8_EEENS6_IJNS7_ILi128EEESA_NS7_ILi256EEEEEELi256ENS_12float_e4m3_tEfNS_4arch4Sm90ELb0ELb0ELb0ELb1ELb0ELb0ELb0ELb1ELb1ELb1ELb0ELb0EEENS1_21CollectiveEpilogueFwdINS6_IJSA_SB_SA_EEES9_NS_10bfloat16_tESF_Li256ELb1ELb1ELb0ELb1EEENS1_36VarlenDynamicPersistentTileSchedulerILi128ELi128ELi256ELi128ELb0ELb1ELb1ELb0ELb1ELb1EEEEEEEEEvNT_6ParamsE:
	.zero		3584


//--------------------- .nv.constant0._ZN7cutlass13device_kernelIN5flash11enable_sm90INS1_16FlashAttnFwdSm90INS1_25CollectiveMainloopFwdSm90ILi2EN4cute5tupleIJNS5_1CILi1EEES8_S8_EEENS6_IJNS7_ILi128EEESA_NS7_ILi256EEEEEELi256ENS_12float_e4m3_tEfNS_4arch4Sm90ELb0ELb0ELb0ELb1ELb0ELb1ELb0ELb1ELb1ELb1ELb0ELb0EEENS1_21CollectiveEpilogueFwdINS6_IJSA_SB_SA_EEES9_NS_10bfloat16_tESF_Li256ELb1ELb1ELb0ELb1EEENS1_36VarlenDynamicPersistentTileSchedulerILi128ELi128ELi256ELi128ELb0ELb1ELb1ELb0ELb1ELb1EEEEEEEEEvNT_6ParamsE --------------------------
	.section	.nv.constant0._ZN7cutlass13device_kernelIN5flash11enable_sm90INS1_16FlashAttnFwdSm90INS1_25CollectiveMainloopFwdSm90ILi2EN4cute5tupleIJNS5_1CILi1EEES8_S8_EEENS6_IJNS7_ILi128EEESA_NS7_ILi256EEEEEELi256ENS_12float_e4m3_tEfNS_4arch4Sm90ELb0ELb0ELb0ELb1ELb0ELb1ELb0ELb1ELb1ELb1ELb0ELb0EEENS1_21CollectiveEpilogueFwdINS6_IJSA_SB_SA_EEES9_NS_10bfloat16_tESF_Li256ELb1ELb1ELb0ELb1EEENS1_36VarlenDynamicPersistentTileSchedulerILi128ELi128ELi256ELi128ELb0ELb1ELb1ELb0ELb1ELb1EEEEEEEEEvNT_6ParamsE,"a",@progbits
	.sectionflags	@""
	.align	4
.nv.constant0._ZN7cutlass13device_kernelIN5flash11enable_sm90INS1_16FlashAttnFwdSm90INS1_25CollectiveMainloopFwdSm90ILi2EN4cute5tupleIJNS5_1CILi1EEES8_S8_EEENS6_IJNS7_ILi128EEESA_NS7_ILi256EEEEEELi256ENS_12float_e4m3_tEfNS_4arch4Sm90ELb0ELb0ELb0ELb1ELb0ELb1ELb0ELb1ELb1ELb1ELb0ELb0EEENS1_21CollectiveEpilogueFwdINS6_IJSA_SB_SA_EEES9_NS_10bfloat16_tESF_Li256ELb1ELb1ELb0ELb1EEENS1_36VarlenDynamicPersistentTileSchedulerILi128ELi128ELi256ELi128ELb0ELb1ELb1ELb0ELb1ELb1EEEEEEEEEvNT_6ParamsE:
	.zero		3584


//--------------------- .nv.constant0._ZN7cutlass13device_kernelIN5flash11enable_sm90INS1_16FlashAttnFwdSm90INS1_25CollectiveMainloopFwdSm90ILi2EN4cute5tupleIJNS5_1CILi1EEES8_S8_EEENS6_IJNS7_ILi128EEENS7_ILi64EEENS7_ILi256EEEEEELi256ENS_12float_e4m3_tEfNS_4arch4Sm90ELb0ELb1ELb0ELb0ELb0ELb0ELb0ELb1ELb1ELb1ELb0ELb0EEENS1_21CollectiveEpilogueFwdINS6_IJSA_SC_SB_EEES9_NS_10bfloat16_tESG_Li256ELb0ELb1ELb0ELb1EEENS1_30DynamicPersistentTileSchedulerILi256ELi128ELb0ELb1ELb1EEEEEEEEEvNT_6ParamsE --------------------------
	.section	.nv.constant0._ZN7cutlass13device_kernelIN5flash11enable_sm90INS1_16FlashAttnFwdSm90INS1_25CollectiveMainloopFwdSm90ILi2EN4cute5tupleIJNS5_1CILi1EEES8_S8_EEENS6_IJNS7_ILi128EEENS7_ILi64EEENS7_ILi256EEEEEELi256ENS_12float_e4m3_tEfNS_4arch4Sm90ELb0ELb1ELb0ELb0ELb0ELb0ELb0ELb1ELb1ELb1ELb0ELb0EEENS1_21CollectiveEpilogueFwdINS6_IJSA_SC_SB_EEES9_NS_10bfloat16_tESG_Li256ELb0ELb1ELb0ELb1EEENS1_30DynamicPersistentTileSchedulerILi256ELi128ELb0ELb1ELb1EEEEEEEEEvNT_6ParamsE,"a",@progbits
	.sectionflags	@""
	.align	4
.nv.constant0._ZN7cutlass13device_kernelIN5flash11enable_sm90INS1_16FlashAttnFwdSm90INS1_25CollectiveMainloopFwdSm90ILi2EN4cute5tupleIJNS5_1CILi1EEES8_S8_EEENS6_IJNS7_ILi128EEENS7_ILi64EEENS7_ILi256EEEEEELi256ENS_12float_e4m3_tEfNS_4arch4Sm90ELb0ELb1ELb0ELb0ELb0ELb0ELb0ELb1ELb1ELb1ELb0ELb0EEENS1_21CollectiveEpilogueFwdINS6_IJSA_SC_SB_EEES9_NS_10bfloat16_tESG_Li256ELb0ELb1ELb0ELb1EEENS1_30DynamicPersistentTileSchedulerILi256ELi128ELb0ELb1ELb1EEEEEEEEEvNT_6ParamsE:
	.zero		3584


//--------------------- .nv.constant0._ZN7cutlass13device_kernelIN5flash11enable_sm90INS1_16FlashAttnFwdSm90INS1_25CollectiveMainloopFwdSm90ILi2EN4cute5tupleIJNS5_1CILi1EEES8_S8_EEENS6_IJNS7_ILi128EEENS7_ILi64EEENS7_ILi256EEEEEELi256ENS_12float_e4m3_tEfNS_4arch4Sm90ELb0ELb1ELb0ELb1ELb0ELb0ELb0ELb1ELb1ELb1ELb0ELb0EEENS1_21CollectiveEpilogueFwdINS6_IJSA_SC_SB_EEES9_NS_10bfloat16_tESG_Li256ELb1ELb1ELb0ELb1EEENS1_36VarlenDynamicPersistentTileSchedulerILi128ELi64ELi256ELi128ELb0ELb1ELb1ELb1ELb0ELb1EEEEEEEEEvNT_6ParamsE --------------------------
	.section	.nv.constant0._ZN7cutlass13device_kernelIN5flash11enable_sm90INS1_16FlashAttnFwdSm90INS1_25CollectiveMainloopFwdSm90ILi2EN4cute5tupleIJNS5_1CILi1EEES8_S8_EEENS6_IJNS7_ILi128EEENS7_ILi64EEENS7_ILi256EEEEEELi256ENS_12float_e4m3_tEfNS_4arch4Sm90ELb0ELb1ELb0ELb1ELb0ELb0ELb0ELb1ELb1ELb1ELb0ELb0EEENS1_21CollectiveEpilogueFwdINS6_IJSA_SC_SB_EEES9_NS_10bfloat16_tESG_Li256ELb1ELb1ELb0ELb1EEENS1_36VarlenDynamicPersistentTileSchedulerILi128ELi64ELi256ELi128ELb0ELb1ELb1ELb1ELb0ELb1EEEEEEEEEvNT_6ParamsE,"a",@progbits
	.sectionflags	@""
	.align	4
.nv.constant0._ZN7cutlass13device_kernelIN5flash11enable_sm90INS1_16FlashAttnFwdSm90INS1_25CollectiveMainloopFwdSm90ILi2EN4cute5tupleIJNS5_1CILi1EEES8_S8_EEENS6_IJNS7_ILi128EEENS7_ILi64EEENS7_ILi256EEEEEELi256ENS_12float_e4m3_tEfNS_4arch4Sm90ELb0ELb1ELb0ELb1ELb0ELb0ELb0ELb1ELb1ELb1ELb0ELb0EEENS1_21CollectiveEpilogueFwdINS6_IJSA_SC_SB_EEES9_NS_10bfloat16_tESG_Li256ELb1ELb1ELb0ELb1EEENS1_36VarlenDynamicPersistentTileSchedulerILi128ELi64ELi256ELi128ELb0ELb1ELb1ELb1ELb0ELb1EEEEEEEEEvNT_6ParamsE:
	.zero		3584


//--------------------- .nv.constant0._ZN7cutlass13device_kernelIN5flash11enable_sm90INS1_16FlashAttnFwdSm90INS1_25CollectiveMainloopFwdSm90ILi2EN4cute5tupleIJNS5_1CILi1EEES8_S8_EEENS6_IJNS7_ILi128EEENS7_ILi64EEENS7_ILi256EEEEEELi256ENS_12float_e4m3_tEfNS_4arch4Sm90ELb0ELb1ELb0ELb1ELb0ELb1ELb0ELb1ELb1ELb1ELb0ELb0EEENS1_21CollectiveEpilogueFwdINS6_IJSA_SC_SB_EEES9_NS_10bfloat16_tESG_Li256ELb1ELb1ELb0ELb1EEENS1_36VarlenDynamicPersistentTileSchedulerILi128ELi64ELi256ELi128ELb0ELb1ELb1ELb1ELb0ELb1EEEEEEEEEvNT_6ParamsE --------------------------
	.section	.nv.constant0._ZN7cutlass13device_kernelIN5flash11enable_sm90INS1_16FlashAttnFwdSm90INS1_25CollectiveMainloopFwdSm90ILi2EN4cute5tupleIJNS5_1CILi1EEES8_S8_EEENS6_IJNS7_ILi128EEENS7_ILi64EEENS7_ILi256EEEEEELi256ENS_12float_e4m3_tEfNS_4arch4Sm90ELb0ELb1ELb0ELb1ELb0ELb1ELb0ELb1ELb1ELb1ELb0ELb0EEENS1_21CollectiveEpilogueFwdINS6_IJSA_SC_SB_EEES9_NS_10bfloat16_tESG_Li256ELb1ELb1ELb0ELb1EEENS1_36VarlenDynamicPersistentTileSchedulerILi128ELi64ELi256ELi128ELb0ELb1ELb1ELb1ELb0ELb1EEEEEEEEEvNT_6ParamsE,"a",@progbits
	.sectionflags	@""
	.align	4
.nv.constant0._ZN7cutlass13device_kernelIN5flash11enable_sm90INS1_16FlashAttnFwdSm90INS1_25CollectiveMainloopFwdSm90ILi2EN4cute5tupleIJNS5_1CILi1EEES8_S8_EEENS6_IJNS7_ILi128EEENS7_ILi64EEENS7_ILi256EEEEEELi256ENS_12float_e4m3_tEfNS_4arch4Sm90ELb0ELb1ELb0ELb1ELb0ELb1ELb0ELb1ELb1ELb1ELb0ELb0EEENS1_21CollectiveEpilogueFwdINS6_IJSA_SC_SB_EEES9_NS_10bfloat16_tESG_Li256ELb1ELb1ELb0ELb1EEENS1_36VarlenDynamicPersistentTileSchedulerILi128ELi64ELi256ELi128ELb0ELb1ELb1ELb1ELb0ELb1EEEEEEEEEvNT_6ParamsE:
	.zero		3584


//--------------------- .nv.constant0._ZN7cutlass13device_kernelIN5flash11enable_sm90INS1_16FlashAttnFwdSm90INS1_25CollectiveMainloopFwdSm90ILi2EN4cute5tupleIJNS5_1CILi1EEES8_S8_EEENS6_IJNS7_ILi128EEESA_NS7_ILi256EEEEEELi256ENS_12float_e4m3_tEfNS_4arch4Sm90ELb1ELb0ELb0ELb0ELb0ELb0ELb0ELb1ELb1ELb1ELb0ELb0EEENS1_21CollectiveEpilogueFwdINS6_IJSA_SB_SA_EEES9_NS_10bfloat16_tESF_Li256ELb0ELb1ELb0ELb1EEENS1_30DynamicPersistentTileSchedulerILi256ELi128ELb0ELb1ELb1EEEEEEEEEvNT_6ParamsE --------------------------
	.section	.nv.constant0._ZN7cutlass13device_kernelIN5flash11enable_sm90INS1_16FlashAttnFwdSm90INS1_25CollectiveMainloopFwdSm90ILi2EN4cute5tupleIJNS5_1CILi1EEES8_S8_EEENS6_IJNS7_ILi128EEESA_NS7_ILi256EEEEEELi256ENS_12float_e4m3_tEfNS_4arch4Sm90ELb1ELb0ELb0ELb0ELb0ELb0ELb0ELb1ELb1ELb1ELb0ELb0EEENS1_21CollectiveEpilogueFwdINS6_IJSA_SB_SA_EEES9_NS_10bfloat16_tESF_Li256ELb0ELb1ELb0ELb1EEENS1_30DynamicPersistentTileSchedulerILi256ELi128ELb0ELb1ELb1EEEEEEEEEvNT_6ParamsE,"a",@progbits
	.sectionflags	@""
	.align	4
.nv.constant0._ZN7cutlass13device_kernelIN5flash11enable_sm90INS1_16FlashAttnFwdSm90INS1_25CollectiveMainloopFwdSm90ILi2EN4cute5tupleIJNS5_1CILi1EEES8_S8_EEENS6_IJNS7_ILi128EEESA_NS7_ILi256EEEEEELi256ENS_12float_e4m3_tEfNS_4arch4Sm90ELb1ELb0ELb0ELb0ELb0ELb0ELb0ELb1ELb1ELb1ELb0ELb0EEENS1_21CollectiveEpilogueFwdINS6_IJSA_SB_SA_EEES9_NS_10bfloat16_tESF_Li256ELb0ELb1ELb0ELb1EEENS1_30DynamicPersistentTileSchedulerILi256ELi128ELb0ELb1ELb1EEEEEEEEEvNT_6ParamsE:
	.zero		3584


//--------------------- .nv.constant0._ZN7cutlass13device_kernelIN5flash11enable_sm90INS1_16FlashAttnFwdSm90INS1_25CollectiveMainloopFwdSm90ILi2EN4cute5tupleIJNS5_1CILi1EEES8_S8_EEENS6_IJNS7_ILi128EEESA_NS7_ILi256EEEEEELi256ENS_12float_e4m3_tEfNS_4arch4Sm90ELb1ELb0ELb0ELb1ELb0ELb0ELb0ELb1ELb1ELb1ELb0ELb0EEENS1_21CollectiveEpilogueFwdINS6_IJSA_SB_SA_EEES9_NS_10bfloat16_tESF_Li256ELb1ELb1ELb0ELb1EEENS1_36VarlenDynamicPersistentTileSchedulerILi128ELi128ELi256ELi128ELb0ELb1ELb1ELb1ELb1ELb1EEEEEEEEEvNT_6ParamsE --------------------------
	.section	.nv.constant0._ZN7cutlass13device_kernelIN5flash11enable_sm90INS1_16FlashAttnFwdSm90INS1_25CollectiveMainloopFwdSm90ILi2EN4cute5tupleIJNS5_1CILi1EEES8_S8_EEENS6_IJNS7_ILi128EEESA_NS7_ILi256EEEEEELi256ENS_12float_e4m3_tEfNS_4arch4Sm90ELb1ELb0ELb0ELb1ELb0ELb0ELb0ELb1ELb1ELb1ELb0ELb0EEENS1_21CollectiveEpilogueFwdINS6_IJSA_SB_SA_EEES9_NS_10bfloat16_tESF_Li256ELb1ELb1ELb0ELb1EEENS1_36VarlenDynamicPersistentTileSchedulerILi128ELi128ELi256ELi128ELb0ELb1ELb1ELb1ELb1ELb1EEEEEEEEEvNT_6ParamsE,"a",@progbits
	.sectionflags	@""
	.align	4
.nv.constant0._ZN7cutlass13device_kernelIN5flash11enable_sm90INS1_16FlashAttnFwdSm90INS1_25CollectiveMainloopFwdSm90ILi2EN4cute5tupleIJNS5_1CILi1EEES8_S8_EEENS6_IJNS7_ILi128EEESA_NS7_ILi256EEEEEELi256ENS_12float_e4m3_tEfNS_4arch4Sm90ELb1ELb0ELb0ELb1ELb0ELb0ELb0ELb1ELb1ELb1ELb0ELb0EEENS1_21CollectiveEpilogueFwdINS6_IJSA_SB_SA_EEES9_NS_10bfloat16_tESF_Li256ELb1ELb1ELb0ELb1EEENS1_36VarlenDynamicPersistentTileSchedulerILi128ELi128ELi256ELi128ELb0ELb1ELb1ELb1ELb1ELb1EEEEEEEEEvNT_6ParamsE:
	.zero		3584


//--------------------- .nv.constant0._ZN7cutlass13device_kernelIN5flash11enable_sm90INS1_16FlashAttnFwdSm90INS1_25CollectiveMainloopFwdSm90ILi2EN4cute5tupleIJNS5_1CILi1EEES8_S8_EEENS6_IJNS7_ILi128EEESA_NS7_ILi256EEEEEELi256ENS_12float_e4m3_tEfNS_4arch4Sm90ELb1ELb0ELb0ELb1ELb0ELb1ELb0ELb1ELb1ELb1ELb0ELb0EEENS1_21CollectiveEpilogueFwdINS6_IJSA_SB_SA_EEES9_NS_10bfloat16_tESF_Li256ELb1ELb1ELb0ELb1EEENS1_36VarlenDynamicPersistentTileSchedulerILi128ELi128ELi256ELi128ELb0ELb1ELb1ELb1ELb1ELb1EEEEEEEEEvNT_6ParamsE --------------------------
	.section	.nv.constant0._ZN7cutlass13device_kernelIN5flash11enable_sm90INS1_16FlashAttnFwdSm90INS1_25CollectiveMainloopFwdSm90ILi2EN4cute5tupleIJNS5_1CILi1EEES8_S8_EEENS6_IJNS7_ILi128EEESA_NS7_ILi256EEEEEELi256ENS_12float_e4m3_tEfNS_4arch4Sm90ELb1ELb0ELb0ELb1ELb0ELb1ELb0ELb1ELb1ELb1ELb0ELb0EEENS1_21CollectiveEpilogueFwdINS6_IJSA_SB_SA_EEES9_NS_10bfloat16_tESF_Li256ELb1ELb1ELb0ELb1EEENS1_36VarlenDynamicPersistentTileSchedulerILi128ELi128ELi256ELi128ELb0ELb1ELb1ELb1ELb1ELb1EEEEEEEEEvNT_6ParamsE,"a",@progbits
	.sectionflags	@""
	.align	4
.nv.constant0._ZN7cutlass13device_kernelIN5flash11enable_sm90INS1_16FlashAttnFwdSm90INS1_25CollectiveMainloopFwdSm90ILi2EN4cute5tupleIJNS5_1CILi1EEES8_S8_EEENS6_IJNS7_ILi128EEESA_NS7_ILi256EEEEEELi256ENS_12float_e4m3_tEfNS_4arch4Sm90ELb1ELb0ELb0ELb1ELb0ELb1ELb0ELb1ELb1ELb1ELb0ELb0EEENS1_21CollectiveEpilogueFwdINS6_IJSA_SB_SA_EEES9_NS_10bfloat16_tESF_Li256ELb1ELb1ELb0ELb1EEENS1_36VarlenDynamicPersistentTileSchedulerILi128ELi128ELi256ELi128ELb0ELb1ELb1ELb1ELb1ELb1EEEEEEEEEvNT_6ParamsE:
	.zero		3584


//--------------------- .nv.constant0._ZN7cutlass13device_kernelIN5flash11enable_sm90INS1_16FlashAttnFwdSm90INS1_25CollectiveMainloopFwdSm90ILi2EN4cute5tupleIJNS5_1CILi1EEES8_S8_EEENS6_IJNS7_ILi128EEENS7_ILi160EEENS7_ILi192EEEEEELi192ENS_12float_e4m3_tEfNS_4arch4Sm90ELb0ELb0ELb0ELb0ELb0ELb0ELb0ELb1ELb1ELb1ELb0ELb0EEENS1_21CollectiveEpilogueFwdINS6_IJSA_SC_SB_EEES9_NS_10bfloat16_tESG_Li256ELb0ELb1ELb0ELb1EEENS1_29StaticPersistentTileSchedulerILb0EEEEEEEEEvNT_6ParamsE --------------------------
	.section	.nv.constant0._ZN7cutlass13device_kernelIN5flash11enable_sm90INS1_16FlashAttnFwdSm90INS1_25CollectiveMainloopFwdSm90ILi2EN4cute5tupleIJNS5_1CILi1EEES8_S8_EEENS6_IJNS7_ILi128EEENS7_ILi160EEENS7_ILi192EEEEEELi192ENS_12float_e4m3_tEfNS_4arch4Sm90ELb0ELb0ELb0ELb0ELb0ELb0ELb0ELb1ELb1ELb1ELb0ELb0EEENS1_21CollectiveEpilogueFwdINS6_IJSA_SC_SB_EEES9_NS_10bfloat16_tESG_Li256ELb0ELb1ELb0ELb1EEENS1_29StaticPersistentTileSchedulerILb0EEEEEEEEEvNT_6ParamsE,"a",@progbits
	.sectionflags	@""
	.align	4
.nv.constant0._ZN7cutlass13device_kernelIN5flash11enable_sm90INS1_16FlashAttnFwdSm90INS1_25CollectiveMainloopFwdSm90ILi2EN4cute5tupleIJNS5_1CILi1EEES8_S8_EEENS6_IJNS7_ILi128EEENS7_ILi160EEENS7_ILi192EEEEEELi192ENS_12float_e4m3_tEfNS_4arch4Sm90ELb0ELb0ELb0ELb0ELb0ELb0ELb0ELb1ELb1ELb1ELb0ELb0EEENS1_21CollectiveEpilogueFwdINS6_IJSA_SC_SB_EEES9_NS_10bfloat16_tESG_Li256ELb0ELb1ELb0ELb1EEENS1_29StaticPersistentTileSchedulerILb0EEEEEEEEEvNT_6ParamsE:
	.zero		3456


//--------------------- .nv.constant0._ZN7cutlass13device_kernelIN5flash11enable_sm90INS1_16FlashAttnFwdSm90INS1_25CollectiveMainloopFwdSm90ILi2EN4cute5tupleIJNS5_1CILi2EEENS7_ILi1EEES9_EEENS6_IJNS7_ILi128EEENS7_ILi160EEENS7_ILi192EEEEEELi192ENS_12float_e4m3_tEfNS_4arch4Sm90ELb0ELb0ELb0ELb0ELb0ELb0ELb0ELb1ELb1ELb1ELb0ELb0EEENS1_21CollectiveEpilogueFwdINS6_IJSB_SD_SC_EEESA_NS_10bfloat16_tESH_Li256ELb0ELb1ELb0ELb1EEENS1_29StaticPersistentTileSchedulerILb0EEEEEEEEEvNT_6ParamsE --------------------------
	.section	.nv.constant0._ZN7cutlass13device_kernelIN5flash11enable_sm90INS1_16FlashAttnFwdSm90INS1_25CollectiveMainloopFwdSm90ILi2EN4cute5tupleIJNS5_1CILi2EEENS7_ILi1EEES9_EEENS6_IJNS7_ILi128EEENS7_ILi160EEENS7_ILi192EEEEEELi192ENS_12float_e4m3_tEfNS_4arch4Sm90ELb0ELb0ELb0ELb0ELb0ELb0ELb0ELb1ELb1ELb1ELb0ELb0EEENS1_21CollectiveEpilogueFwdINS6_IJSB_SD_SC_EEESA_NS_10bfloat16_tESH_Li256ELb0ELb1ELb0ELb1EEENS1_29StaticPersistentTileSchedulerILb0EEEEEEEEEvNT_6ParamsE,"a",@progbits
	.sectionflags	@""
	.align	4
.nv.constant0._ZN7cutlass13device_kernelIN5flash11enable_sm90INS1_16FlashAttnFwdSm90INS1_25CollectiveMainloopFwdSm90ILi2EN4cute5tupleIJNS5_1CILi2EEENS7_ILi1EEES9_EEENS6_IJNS7_ILi128EEENS7_ILi160EEENS7_ILi192EEEEEELi192ENS_12float_e4m3_tEfNS_4arch4Sm90ELb0ELb0ELb0ELb0ELb0ELb0ELb0ELb1ELb1ELb1ELb0ELb0EEENS1_21CollectiveEpilogueFwdINS6_IJSB_SD_SC_EEESA_NS_10bfloat16_tESH_Li256ELb0ELb1ELb0ELb1EEENS1_29StaticPersistentTileSchedulerILb0EEEEEEEEEvNT_6ParamsE:
	.zero		3456


//--------------------- .nv.constant0._ZN7cutlass13device_kernelIN5flash11enable_sm90INS1_16FlashAttnFwdSm90INS1_25CollectiveMainloopFwdSm90ILi2EN4cute5tupleIJNS5_1CILi1EEES8_S8_EEENS6_IJNS7_ILi128EEENS7_ILi160EEENS7_ILi192EEEEEELi192ENS_12float_e4m3_tEfNS_4arch4Sm90ELb0ELb0ELb0ELb1ELb0ELb0ELb0ELb1ELb1ELb1ELb0ELb0EEENS1_21CollectiveEpilogueFwdINS6_IJSA_SC_SB_EEES9_NS_10bfloat16_tESG_Li256ELb1ELb1ELb0ELb1EEENS1_36VarlenDynamicPersistentTileSchedulerILi128ELi160ELi256ELi128ELb0ELb1ELb1ELb0ELb1ELb1EEEEEEEEEvNT_6ParamsE --------------------------
	.section	.nv.constant0._ZN7cutlass13device_kernelIN5flash11enable_sm90INS1_16FlashAttnFwdSm90INS1_25CollectiveMainloopFwdSm90ILi2EN4cute5tupleIJNS5_1CILi1EEES8_S8_EEENS6_IJNS7_ILi128EEENS7_ILi160EEENS7_ILi192EEEEEELi192ENS_12float_e4m3_tEfNS_4arch4Sm90ELb0ELb0ELb0ELb1ELb0ELb0ELb0ELb1ELb1ELb1ELb0ELb0EEENS1_21CollectiveEpilogueFwdINS6_IJSA_SC_SB_EEES9_NS_10bfloat16_tESG_Li256ELb1ELb1ELb0ELb1EEENS1_36VarlenDynamicPersistentTileSchedulerILi128ELi160ELi256ELi128ELb0ELb1ELb1ELb0ELb1ELb1EEEEEEEEEvNT_6ParamsE,"a",@progbits
	.sectionflags	@""
	.align	4
.nv.constant0._ZN7cutlass13device_kernelIN5flash11enable_sm90INS1_16FlashAttnFwdSm90INS1_25CollectiveMainloopFwdSm90ILi2EN4cute5tupleIJNS5_1CILi1EEES8_S8_EEENS6_IJNS7_ILi128EEENS7_ILi160EEENS7_ILi192EEEEEELi192ENS_12float_e4m3_tEfNS_4arch4Sm90ELb0ELb0ELb0ELb1ELb0ELb0ELb0ELb1ELb1ELb1ELb0ELb0EEENS1_21CollectiveEpilogueFwdINS6_IJSA_SC_SB_EEES9_NS_10bfloat16_tESG_Li256ELb1ELb1ELb0ELb1EEENS1_36VarlenDynamicPersistentTileSchedulerILi128ELi160ELi256ELi128ELb0ELb1ELb1ELb0ELb1ELb1EEEEEEEEEvNT_6ParamsE:
	.zero		3584


//--------------------- .nv.constant0._ZN7cutlass13device_kernelIN5flash11enable_sm90INS1_16FlashAttnFwdSm90INS1_25CollectiveMainloopFwdSm90ILi2EN4cute5tupleIJNS5_1CILi1EEES8_S8_EEENS6_IJNS7_ILi128EEENS7_ILi160EEENS7_ILi192EEEEEELi192ENS_12float_e4m3_tEfNS_4arch4Sm90ELb0ELb0ELb0ELb1ELb0ELb1ELb0ELb1ELb1ELb1ELb0ELb0EEENS1_21CollectiveEpilogueFwdINS6_IJSA_SC_SB_EEES9_NS_10bfloat16_tESG_Li256ELb1ELb1ELb0ELb1EEENS1_36VarlenDynamicPersistentTileSchedulerILi128ELi160ELi256ELi128ELb0ELb1ELb1ELb0ELb1ELb1EEEEEEEEEvNT_6ParamsE --------------------------
	.section	.nv.constant0._ZN7cutlass13device_kernelIN5flash11enable_sm90INS1_16FlashAttnFwdSm90INS1_25CollectiveMainloopFwdSm90ILi2EN4cute5tupleIJNS5_1CILi1EEES8_S8_EEENS6_IJNS7_ILi128EEENS7_ILi160EEENS7_ILi192EEEEEELi192ENS_12float_e4m3_tEfNS_4arch4Sm90ELb0ELb0ELb0ELb1ELb0ELb1ELb0ELb1ELb1ELb1ELb0ELb0EEENS1_21CollectiveEpilogueFwdINS6_IJSA_SC_SB_EEES9_NS_10bfloat16_tESG_Li256ELb1ELb1ELb0ELb1EEENS1_36VarlenDynamicPersistentTileSchedulerILi128ELi160ELi256ELi128ELb0ELb1ELb1ELb0ELb1ELb1EEEEEEEEEvNT_6ParamsE,"a",@progbits
	.sectionflags	@""
	.align	4
.nv.constant0._ZN7cutlass13device_kernelIN5flash11enable_sm90INS1_16FlashAttnFwdSm90INS1_25CollectiveMainloopFwdSm90ILi2EN4cute5tupleIJNS5_1CILi1EEES8_S8_EEENS6_IJNS7_ILi128EEENS7_ILi160EEENS7_ILi192EEEEEELi192ENS_12float_e4m3_tEfNS_4arch4Sm90ELb0ELb0ELb0ELb1ELb0ELb1ELb0ELb1ELb1ELb1ELb0ELb0EEENS1_21CollectiveEpilogueFwdINS6_IJSA_SC_SB_EEES9_NS_10bfloat16_tESG_Li256ELb1ELb1ELb0ELb1EEENS1_36VarlenDynamicPersistentTileSchedulerILi128ELi160ELi256ELi128ELb0ELb1ELb1ELb0ELb1ELb1EEEEEEEEEvNT_6ParamsE:
	.zero		3584


//--------------------- .nv.constant0._ZN7cutlass13device_kernelIN5flash11enable_sm90INS1_16FlashAttnFwdSm90INS1_25CollectiveMainloopFwdSm90ILi2EN4cute5tupleIJNS5_1CILi1EEES8_S8_EEENS6_IJNS7_ILi128EEENS7_ILi160EEENS7_ILi192EEEEEELi192ENS_12float_e4m3_tEfNS_4arch4Sm90ELb0ELb1ELb0ELb0ELb0ELb0ELb0ELb1ELb1ELb1ELb0ELb0EEENS1_21CollectiveEpilogueFwdINS6_IJSA_SC_SB_EEES9_NS_10bfloat16_tESG_Li256ELb0ELb1ELb0ELb1EEENS1_30DynamicPersistentTileSchedulerILi256ELi128ELb0ELb1ELb1EEEEEEEEEvNT_6ParamsE --------------------------
	.section	.nv.constant0._ZN7cutlass13device_kernelIN5flash11enable_sm90INS1_16FlashAttnFwdSm90INS1_25CollectiveMainloopFwdSm90ILi2EN4cute5tupleIJNS5_1CILi1EEES8_S8_EEENS6_IJNS7_ILi128EEENS7_ILi160EEENS7_ILi192EEEEEELi192ENS_12float_e4m3_tEfNS_4arch4Sm90ELb0ELb1ELb0ELb0ELb0ELb0ELb0ELb1ELb1ELb1ELb0ELb0EEENS1_21CollectiveEpilogueFwdINS6_IJSA_SC_SB_EEES9_NS_10bfloat16_tESG_Li256ELb0ELb1ELb0ELb1EEENS1_30DynamicPersistentTileSchedulerILi256ELi128ELb0ELb1ELb1EEEEEEEEEvNT_6ParamsE,"a",@progbits
	.sectionflags	@""
	.align	4
.nv.constant0._ZN7cutlass13device_kernelIN5flash11enable_sm90INS1_16FlashAttnFwdSm90INS1_25CollectiveMainloopFwdSm90ILi2EN4cute5tupleIJNS5_1CILi1EEES8_S8_EEENS6_IJNS7_ILi128EEENS7_ILi160EEENS7_ILi192EEEEEELi192ENS_12float_e4m3_tEfNS_4arch4Sm90ELb0ELb1ELb0ELb0ELb0ELb0ELb0ELb1ELb1ELb1ELb0ELb0EEENS1_21CollectiveEpilogueFwdINS6_IJSA_SC_SB_EEES9_NS_10bfloat16_tESG_Li256ELb0ELb1ELb0ELb1EEENS1_30DynamicPersistentTileSchedulerILi256ELi128ELb0ELb1ELb1EEEEEEEEEvNT_6ParamsE:
	.zero		3584


//--------------------- .nv.constant0._ZN7cutlass13device_kernelIN5flash11enable_sm90INS1_16FlashAttnFwdSm90INS1_25CollectiveMainloopFwdSm90ILi2EN4cute5tupleIJNS5_1CILi1EEES8_S8_EEENS6_IJNS7_ILi128EEENS7_ILi160EEENS7_ILi192EEEEEELi192ENS_12float_e4m3_tEfNS_4arch4Sm90ELb0ELb1ELb0ELb1ELb0ELb0ELb0ELb1ELb1ELb1ELb0ELb0EEENS1_21CollectiveEpilogueFwdINS6_IJSA_SC_SB_EEES9_NS_10bfloat16_tESG_Li256ELb1ELb1ELb0ELb1EEENS1_36VarlenDynamicPersistentTileSchedulerILi128ELi160ELi256ELi128ELb0ELb1ELb1ELb1ELb0ELb1EEEEEEEEEvNT_6ParamsE --------------------------
	.section	.nv.constant0._ZN7cutlass13device_kernelIN5flash11enable_sm90INS1_16FlashAttnFwdSm90INS1_25CollectiveMainloopFwdSm90ILi2EN4cute5tupleIJNS5_1CILi1EEES8_S8_EEENS6_IJNS7_ILi128EEENS7_ILi160EEENS7_ILi192EEEEEELi192ENS_12float_e4m3_tEfNS_4arch4Sm90ELb0ELb1ELb0ELb1ELb0ELb0ELb0ELb1ELb1ELb1ELb0ELb0EEENS1_21CollectiveEpilogueFwdINS6_IJSA_SC_SB_EEES9_NS_10bfloat16_tESG_Li256ELb1ELb1ELb0ELb1EEENS1_36VarlenDynamicPersistentTileSchedulerILi128ELi160ELi256ELi128ELb0ELb1ELb1ELb1ELb0ELb1EEEEEEEEEvNT_6ParamsE,"a",@progbits
	.sectionflags	@""
	.align	4
.nv.constant0._ZN7cutlass13device_kernelIN5flash11enable_sm90INS1_16FlashAttnFwdSm90INS1_25CollectiveMainloopFwdSm90ILi2EN4cute5tupleIJNS5_1CILi1EEES8_S8_EEENS6_IJNS7_ILi128EEENS7_ILi160EEENS7_ILi192EEEEEELi192ENS_12float_e4m3_tEfNS_4arch4Sm90ELb0ELb1ELb0ELb1ELb0ELb0ELb0ELb1ELb1ELb1ELb0ELb0EEENS1_21CollectiveEpilogueFwdINS6_IJSA_SC_SB_EEES9_NS_10bfloat16_tESG_Li256ELb1ELb1ELb0ELb1EEENS1_36VarlenDynamicPersistentTileSchedulerILi128ELi160ELi256ELi128ELb0ELb1ELb1ELb1ELb0ELb1EEEEEEEEEvNT_6ParamsE:
	.zero		3584


//--------------------- .nv.constant0._ZN7cutlass13device_kernelIN5flash11enable_sm90INS1_16FlashAttnFwdSm90INS1_25CollectiveMainloopFwdSm90ILi2EN4cute5tupleIJNS5_1CILi1EEES8_S8_EEENS6_IJNS7_ILi128EEENS7_ILi160EEENS7_ILi192EEEEEELi192ENS_12float_e4m3_tEfNS_4arch4Sm90ELb0ELb1ELb0ELb1ELb0ELb1ELb0ELb1ELb1ELb1ELb0ELb0EEENS1_21CollectiveEpilogueFwdINS6_IJSA_SC_SB_EEES9_NS_10bfloat16_tESG_Li256ELb1ELb1ELb0ELb1EEENS1_36VarlenDynamicPersistentTileSchedulerILi128ELi160ELi256ELi128ELb0ELb1ELb1ELb1ELb0ELb1EEEEEEEEEvNT_6ParamsE --------------------------
	.section	.nv.constant0._ZN7cutlass13device_kernelIN5flash11enable_sm90INS1_16FlashAttnFwdSm90INS1_25CollectiveMainloopFwdSm90ILi2EN4cute5tupleIJNS5_1CILi1EEES8_S8_EEENS6_IJNS7_ILi128EEENS7_ILi160EEENS7_ILi192EEEEEELi192ENS_12float_e4m3_tEfNS_4arch4Sm90ELb0ELb1ELb0ELb1ELb0ELb1ELb0ELb1ELb1ELb1ELb0ELb0EEENS1_21CollectiveEpilogueFwdINS6_IJSA_SC_SB_EEES9_NS_10bfloat16_tESG_Li256ELb1ELb1ELb0ELb1EEENS1_36VarlenDynamicPersistentTileSchedulerILi128ELi160ELi256ELi128ELb0ELb1ELb1ELb1ELb0ELb1EEEEEEEEEvNT_6ParamsE,"a",@progbits
	.sectionflags	@""
	.align	4
.nv.constant0._ZN7cutlass13device_kernelIN5flash11enable_sm90INS1_16FlashAttnFwdSm90INS1_25CollectiveMainloopFwdSm90ILi2EN4cute5tupleIJNS5_1CILi1EEES8_S8_EEENS6_IJNS7_ILi128EEENS7_ILi160EEENS7_ILi192EEEEEELi192ENS_12float_e4m3_tEfNS_4arch4Sm90ELb0ELb1ELb0ELb1ELb0ELb1ELb0ELb1ELb1ELb1ELb0ELb0EEENS1_21CollectiveEpilogueFwdINS6_IJSA_SC_SB_EEES9_NS_10bfloat16_tESG_Li256ELb1ELb1ELb0ELb1EEENS1_36VarlenDynamicPersistentTileSchedulerILi128ELi160ELi256ELi128ELb0ELb1ELb1ELb1ELb0ELb1EEEEEEEEEvNT_6ParamsE:
	.zero		3584


//--------------------- .nv.constant0._ZN7cutlass13device_kernelIN5flash11enable_sm90INS1_16FlashAttnFwdSm90INS1_25CollectiveMainloopFwdSm90ILi2EN4cute5tupleIJNS5_1CILi1EEES8_S8_EEENS6_IJNS7_ILi128EEENS7_ILi160EEENS7_ILi192EEEEEELi192ENS_12float_e4m3_tEfNS_4arch4Sm90ELb1ELb0ELb0ELb0ELb0ELb0ELb0ELb1ELb1ELb1ELb0ELb0EEENS1_21CollectiveEpilogueFwdINS6_IJSA_SC_SB_EEES9_NS_10bfloat16_tESG_Li256ELb0ELb1ELb0ELb1EEENS1_30DynamicPersistentTileSchedulerILi256ELi128ELb0ELb1ELb1EEEEEEEEEvNT_6ParamsE --------------------------
	.section	.nv.constant0._ZN7cutlass13device_kernelIN5flash11enable_sm90INS1_16FlashAttnFwdSm90INS1_25CollectiveMainloopFwdSm90ILi2EN4cute5tupleIJNS5_1CILi1EEES8_S8_EEENS6_IJNS7_ILi128EEENS7_ILi160EEENS7_ILi192EEEEEELi192ENS_12float_e4m3_tEfNS_4arch4Sm90ELb1ELb0ELb0ELb0ELb0ELb0ELb0ELb1ELb1ELb1ELb0ELb0EEENS1_21CollectiveEpilogueFwdINS6_IJSA_SC_SB_EEES9_NS_10bfloat16_tESG_Li256ELb0ELb1ELb0ELb1EEENS1_30DynamicPersistentTileSchedulerILi256ELi128ELb0ELb1ELb1EEEEEEEEEvNT_6ParamsE,"a",@progbits
	.sectionflags	@""
	.align	4
.nv.constant0._ZN7cutlass13device_kernelIN5flash11enable_sm90INS1_16FlashAttnFwdSm90INS1_25CollectiveMainloopFwdSm90ILi2EN4cute5tupleIJNS5_1CILi1EEES8_S8_EEENS6_IJNS7_ILi128EEENS7_ILi160EEENS7_ILi192EEEEEELi192ENS_12float_e4m3_tEfNS_4arch4Sm90ELb1ELb0ELb0ELb0ELb0ELb0ELb0ELb1ELb1ELb1ELb0ELb0EEENS1_21CollectiveEpilogueFwdINS6_IJSA_SC_SB_EEES9_NS_10bfloat16_tESG_Li256ELb0ELb1ELb0ELb1EEENS1_30DynamicPersistentTileSchedulerILi256ELi128ELb0ELb1ELb1EEEEEEEEEvNT_6ParamsE:
	.zero		3584


//--------------------- .nv.constant0._ZN7cutlass13device_kernelIN5flash11enable_sm90INS1_16FlashAttnFwdSm90INS1_25CollectiveMainloopFwdSm90ILi2EN4cute5tupleIJNS5_1CILi1EEES8_S8_EEENS6_IJNS7_ILi128EEENS7_ILi160EEENS7_ILi192EEEEEELi192ENS_12float_e4m3_tEfNS_4arch4Sm90ELb1ELb0ELb0ELb1ELb0ELb0ELb0ELb1ELb1ELb1ELb0ELb0EEENS1_21CollectiveEpilogueFwdINS6_IJSA_SC_SB_EEES9_NS_10bfloat16_tESG_Li256ELb1ELb1ELb0ELb1EEENS1_36VarlenDynamicPersistentTileSchedulerILi128ELi160ELi256ELi128ELb0ELb1ELb1ELb1ELb1ELb1EEEEEEEEEvNT_6ParamsE --------------------------
	.section	.nv.constant0._ZN7cutlass13device_kernelIN5flash11enable_sm90INS1_16FlashAttnFwdSm90INS1_25CollectiveMainloopFwdSm90ILi2EN4cute5tupleIJNS5_1CILi1EEES8_S8_EEENS6_IJNS7_ILi128EEENS7_ILi160EEENS7_ILi192EEEEEELi192ENS_12float_e4m3_tEfNS_4arch4Sm90ELb1ELb0ELb0ELb1ELb0ELb0ELb0ELb1ELb1ELb1ELb0ELb0EEENS1_21CollectiveEpilogueFwdINS6_IJSA_SC_SB_EEES9_NS_10bfloat16_tESG_Li256ELb1ELb1ELb0ELb1EEENS1_36VarlenDynamicPersistentTileSchedulerILi128ELi160ELi256ELi128ELb0ELb1ELb1ELb1ELb1ELb1EEEEEEEEEvNT_6ParamsE,"a",@progbits
	.sectionflags	@""
	.align	4
.nv.constant0._ZN7cutlass13device_kernelIN5flash11enable_sm90INS1_16FlashAttnFwdSm90INS1_25CollectiveMainloopFwdSm90ILi2EN4cute5tupleIJNS5_1CILi1EEES8_S8_EEENS6_IJNS7_ILi128EEENS7_ILi160EEENS7_ILi192EEEEEELi192ENS_12float_e4m3_tEfNS_4arch4Sm90ELb1ELb0ELb0ELb1ELb0ELb0ELb0ELb1ELb1ELb1ELb0ELb0EEENS1_21CollectiveEpilogueFwdINS6_IJSA_SC_SB_EEES9_NS_10bfloat16_tESG_Li256ELb1ELb1ELb0ELb1EEENS1_36VarlenDynamicPersistentTileSchedulerILi128ELi160ELi256ELi128ELb0ELb1ELb1ELb1ELb1ELb1EEEEEEEEEvNT_6ParamsE:
	.zero		3584


//--------------------- .nv.constant0._ZN7cutlass13device_kernelIN5flash11enable_sm90INS1_16FlashAttnFwdSm90INS1_25CollectiveMainloopFwdSm90ILi2EN4cute5tupleIJNS5_1CILi1EEES8_S8_EEENS6_IJNS7_ILi128EEENS7_ILi160EEENS7_ILi192EEEEEELi192ENS_12float_e4m3_tEfNS_4arch4Sm90ELb1ELb0ELb0ELb1ELb0ELb1ELb0ELb1ELb1ELb1ELb0ELb0EEENS1_21CollectiveEpilogueFwdINS6_IJSA_SC_SB_EEES9_NS_10bfloat16_tESG_Li256ELb1ELb1ELb0ELb1EEENS1_36VarlenDynamicPersistentTileSchedulerILi128ELi160ELi256ELi128ELb0ELb1ELb1ELb1ELb1ELb1EEEEEEEEEvNT_6ParamsE --------------------------
	.section	.nv.constant0._ZN7cutlass13device_kernelIN5flash11enable_sm90INS1_16FlashAttnFwdSm90INS1_25CollectiveMainloopFwdSm90ILi2EN4cute5tupleIJNS5_1CILi1EEES8_S8_EEENS6_IJNS7_ILi128EEENS7_ILi160EEENS7_ILi192EEEEEELi192ENS_12float_e4m3_tEfNS_4arch4Sm90ELb1ELb0ELb0ELb1ELb0ELb1ELb0ELb1ELb1ELb1ELb0ELb0EEENS1_21CollectiveEpilogueFwdINS6_IJSA_SC_SB_EEES9_NS_10bfloat16_tESG_Li256ELb1ELb1ELb0ELb1EEENS1_36VarlenDynamicPersistentTileSchedulerILi128ELi160ELi256ELi128ELb0ELb1ELb1ELb1ELb1ELb1EEEEEEEEEvNT_6ParamsE,"a",@progbits
	.sectionflags	@""
	.align	4
.nv.constant0._ZN7cutlass13device_kernelIN5flash11enable_sm90INS1_16FlashAttnFwdSm90INS1_25CollectiveMainloopFwdSm90ILi2EN4cute5tupleIJNS5_1CILi1EEES8_S8_EEENS6_IJNS7_ILi128EEENS7_ILi160EEENS7_ILi192EEEEEELi192ENS_12float_e4m3_tEfNS_4arch4Sm90ELb1ELb0ELb0ELb1ELb0ELb1ELb0ELb1ELb1ELb1ELb0ELb0EEENS1_21CollectiveEpilogueFwdINS6_IJSA_SC_SB_EEES9_NS_10bfloat16_tESG_Li256ELb1ELb1ELb0ELb1EEENS1_36VarlenDynamicPersistentTileSchedulerILi128ELi160ELi256ELi128ELb0ELb1ELb1ELb1ELb1ELb1EEEEEEEEEvNT_6ParamsE:
	.zero		3584


//--------------------- .nv.constant0._ZN7cutlass13device_kernelIN5flash11enable_sm90INS1_16FlashAttnFwdSm90INS1_25CollectiveMainloopFwdSm90ILi2EN4cute5tupleIJNS5_1CILi1EEES8_S8_EEENS6_IJNS7_ILi128EEENS7_ILi224EEESA_EEELi128ENS_12float_e4m3_tEfNS_4arch4Sm90ELb0ELb0ELb0ELb0ELb0ELb0ELb0ELb1ELb1ELb1ELb0ELb0EEENS1_21CollectiveEpilogueFwdINS6_IJSA_SA_SB_EEES9_NS_10bfloat16_tESF_Li256ELb0ELb1ELb0ELb1EEENS1_29StaticPersistentTileSchedulerILb0EEEEEEEEEvNT_6ParamsE --------------------------
	.section	.nv.constant0._ZN7cutlass13device_kernelIN5flash11enable_sm90INS1_16FlashAttnFwdSm90INS1_25CollectiveMainloopFwdSm90ILi2EN4cute5tupleIJNS5_1CILi1EEES8_S8_EEENS6_IJNS7_ILi128EEENS7_ILi224EEESA_EEELi128ENS_12float_e4m3_tEfNS_4arch4Sm90ELb0ELb0ELb0ELb0ELb0ELb0ELb0ELb1ELb1ELb1ELb0ELb0EEENS1_21CollectiveEpilogueFwdINS6_IJSA_SA_SB_EEES9_NS_10bfloat16_tESF_Li256ELb0ELb1ELb0ELb1EEENS1_29StaticPersistentTileSchedulerILb0EEEEEEEEEvNT_6ParamsE,"a",@progbits
	.sectionflags	@""
	.align	4
.nv.constant0._ZN7cutlass13device_kernelIN5flash11enable_sm90INS1_16FlashAttnFwdSm90INS1_25CollectiveMainloopFwdSm90ILi2EN4cute5tupleIJNS5_1CILi1EEES8_S8_EEENS6_IJNS7_ILi128EEENS7_ILi224EEESA_EEELi128ENS_12float_e4m3_tEfNS_4arch4Sm90ELb0ELb0ELb0ELb0ELb0ELb0ELb0ELb1ELb1ELb1ELb0ELb0EEENS1_21CollectiveEpilogueFwdINS6_IJSA_SA_SB_EEES9_NS_10bfloat16_tESF_Li256ELb0ELb1ELb0ELb1EEENS1_29StaticPersistentTileSchedulerILb0EEEEEEEEEvNT_6ParamsE:
	.zero		3456


//--------------------- .nv.constant0._ZN7cutlass13device_kernelIN5flash11enable_sm90INS1_16FlashAttnFwdSm90INS1_25CollectiveMainloopFwdSm90ILi2EN4cute5tupleIJNS5_1CILi1EEES8_S8_EEENS6_IJNS7_ILi128EEENS7_ILi224EEESA_EEELi128ENS_12float_e4m3_tEfNS_4arch4Sm90ELb0ELb0ELb0ELb1ELb0ELb0ELb0ELb1ELb1ELb1ELb0ELb0EEENS1_21CollectiveEpilogueFwdINS6_IJSA_SA_SB_EEES9_NS_10bfloat16_tESF_Li256ELb1ELb1ELb0ELb1EEENS1_36VarlenDynamicPersistentTileSchedulerILi128ELi224ELi256ELi128ELb0ELb1ELb1ELb0ELb1ELb1EEEEEEEEEvNT_6ParamsE --------------------------
	.section	.nv.constant0._ZN7cutlass13device_kernelIN5flash11enable_sm90INS1_16FlashAttnFwdSm90INS1_25CollectiveMainloopFwdSm90ILi2EN4cute5tupleIJNS5_1CILi1EEES8_S8_EEENS6_IJNS7_ILi128EEENS7_ILi224EEESA_EEELi128ENS_12float_e4m3_tEfNS_4arch4Sm90ELb0ELb0ELb0ELb1ELb0ELb0ELb0ELb1ELb1ELb1ELb0ELb0EEENS1_21CollectiveEpilogueFwdINS6_IJSA_SA_SB_EEES9_NS_10bfloat16_tESF_Li256ELb1ELb1ELb0ELb1EEENS1_36VarlenDynamicPersistentTileSchedulerILi128ELi224ELi256ELi128ELb0ELb1ELb1ELb0ELb1ELb1EEEEEEEEEvNT_6ParamsE,"a",@progbits
	.sectionflags	@""
	.align	4
.nv.constant0._ZN7cutlass13device_kernelIN5flash11enable_sm90INS1_16FlashAttnFwdSm90INS1_25CollectiveMainloopFwdSm90ILi2EN4cute5tupleIJNS5_1CILi1EEES8_S8_EEENS6_IJNS7_ILi128EEENS7_ILi224EEESA_EEELi128ENS_12float_e4m3_tEfNS_4arch4Sm90ELb0ELb0ELb0ELb1ELb0ELb0ELb0ELb1ELb1ELb1ELb0ELb0EEENS1_21CollectiveEpilogueFwdINS6_IJSA_SA_SB_EEES9_NS_10bfloat16_tESF_Li256ELb1ELb1ELb0ELb1EEENS1_36VarlenDynamicPersistentTileSchedulerILi128ELi224ELi256ELi128ELb0ELb1ELb1ELb0ELb1ELb1EEEEEEEEEvNT_6ParamsE:
	.zero		3584


//--------------------- .nv.constant0._ZN7cutlass13device_kernelIN5flash11enable_sm90INS1_16FlashAttnFwdSm90INS1_25CollectiveMainloopFwdSm90ILi2EN4cute5tupleIJNS5_1CILi1EEES8_S8_EEENS6_IJNS7_ILi128EEENS7_ILi224EEESA_EEELi128ENS_12float_e4m3_tEfNS_4arch4Sm90ELb0ELb0ELb0ELb1ELb0ELb1ELb0ELb1ELb1ELb1ELb0ELb0EEENS1_21CollectiveEpilogueFwdINS6_IJSA_SA_SB_EEES9_NS_10bfloat16_tESF_Li256ELb1ELb1ELb0ELb1EEENS1_36VarlenDynamicPersistentTileSchedulerILi128ELi224ELi256ELi128ELb0ELb1ELb1ELb0ELb1ELb1EEEEEEEEEvNT_6ParamsE --------------------------
	.section	.nv.constant0._ZN7cutlass13device_kernelIN5flash11enable_sm90INS1_16FlashAttnFwdSm90INS1_25CollectiveMainloopFwdSm90ILi2EN4cute5tupleIJNS5_1CILi1EEES8_S8_EEENS6_IJNS7_ILi128EEENS7_ILi224EEESA_EEELi128ENS_12float_e4m3_tEfNS_4arch4Sm90ELb0ELb0ELb0ELb1ELb0ELb1ELb0ELb1ELb1ELb1ELb0ELb0EEENS1_21CollectiveEpilogueFwdINS6_IJSA_SA_SB_EEES9_NS_10bfloat16_tESF_Li256ELb1ELb1ELb0ELb1EEENS1_36VarlenDynamicPersistentTileSchedulerILi128ELi224ELi256ELi128ELb0ELb1ELb1ELb0ELb1ELb1EEEEEEEEEvNT_6ParamsE,"a",@progbits
	.sectionflags	@""
	.align	4
.nv.constant0._ZN7cutlass13device_kernelIN5flash11enable_sm90INS1_16FlashAttnFwdSm90INS1_25CollectiveMainloopFwdSm90ILi2EN4cute5tupleIJNS5_1CILi1EEES8_S8_EEENS6_IJNS7_ILi128EEENS7_ILi224EEESA_EEELi128ENS_12float_e4m3_tEfNS_4arch4Sm90ELb0ELb0ELb0ELb1ELb0ELb1ELb0ELb1ELb1ELb1ELb0ELb0EEENS1_21CollectiveEpilogueFwdINS6_IJSA_SA_SB_EEES9_NS_10bfloat16_tESF_Li256ELb1ELb1ELb0ELb1EEENS1_36VarlenDynamicPersistentTileSchedulerILi128ELi224ELi256ELi128ELb0ELb1ELb1ELb0ELb1ELb1EEEEEEEEEvNT_6ParamsE:
	.zero		3584


//--------------------- .nv.constant0._ZN7cutlass13device_kernelIN5flash11enable_sm90INS1_16FlashAttnFwdSm90INS1_25CollectiveMainloopFwdSm90ILi2EN4cute5tupleIJNS5_1CILi1EEES8_S8_EEENS6_IJNS7_ILi128EEENS7_ILi224EEESA_EEELi128ENS_12float_e4m3_tEfNS_4arch4Sm90ELb0ELb1ELb0ELb0ELb0ELb0ELb0ELb1ELb1ELb1ELb0ELb0EEENS1_21CollectiveEpilogueFwdINS6_IJSA_SA_SB_EEES9_NS_10bfloat16_tESF_Li256ELb0ELb1ELb0ELb1EEENS1_30DynamicPersistentTileSchedulerILi256ELi128ELb0ELb1ELb1EEEEEEEEEvNT_6ParamsE --------------------------
	.section	.nv.constant0._ZN7cutlass13device_kernelIN5flash11enable_sm90INS1_16FlashAttnFwdSm90INS1_25CollectiveMainloopFwdSm90ILi2EN4cute5tupleIJNS5_1CILi1EEES8_S8_EEENS6_IJNS7_ILi128EEENS7_ILi224EEESA_EEELi128ENS_12float_e4m3_tEfNS_4arch4Sm90ELb0ELb1ELb0ELb0ELb0ELb0ELb0ELb1ELb1ELb1ELb0ELb0EEENS1_21CollectiveEpilogueFwdINS6_IJSA_SA_SB_EEES9_NS_10bfloat16_tESF_Li256ELb0ELb1ELb0ELb1EEENS1_30DynamicPersistentTileSchedulerILi256ELi128ELb0ELb1ELb1EEEEEEEEEvNT_6ParamsE,"a",@progbits
	.sectionflags	@""
	.align	4
.nv.constant0._ZN7cutlass13device_kernelIN5flash11enable_sm90INS1_16FlashAttnFwdSm90INS1_25CollectiveMainloopFwdSm90ILi2EN4cute5tupleIJNS5_1CILi1EEES8_S8_EEENS6_IJNS7_ILi128EEENS7_ILi224EEESA_EEELi128ENS_12float_e4m3_tEfNS_4arch4Sm90ELb0ELb1ELb0ELb0ELb0ELb0ELb0ELb1ELb1ELb1ELb0ELb0EEENS1_21CollectiveEpilogueFwdINS6_IJSA_SA_SB_EEES9_NS_10bfloat16_tESF_Li256ELb0ELb1ELb0ELb1EEENS1_30DynamicPersistentTileSchedulerILi256ELi128ELb0ELb1ELb1EEEEEEEEEvNT_6ParamsE:
	.zero		3584


//--------------------- .nv.constant0._ZN7cutlass13device_kernelIN5flash11enable_sm90INS1_16FlashAttnFwdSm90INS1_25CollectiveMainloopFwdSm90ILi2EN4cute5tupleIJNS5_1CILi1EEES8_S8_EEENS6_IJNS7_ILi128EEENS7_ILi224EEESA_EEELi128ENS_12float_e4m3_tEfNS_4arch4Sm90ELb0ELb1ELb0ELb1ELb0ELb0ELb0ELb1ELb1ELb1ELb0ELb0EEENS1_21CollectiveEpilogueFwdINS6_IJSA_SA_SB_EEES9_NS_10bfloat16_tESF_Li256ELb1ELb1ELb0ELb1EEENS1_36VarlenDynamicPersistentTileSchedulerILi128ELi224ELi256ELi128ELb0ELb1ELb1ELb1ELb0ELb1EEEEEEEEEvNT_6ParamsE --------------------------
	.section	.nv.constant0._ZN7cutlass13device_kernelIN5flash11enable_sm90INS1_16FlashAttnFwdSm90INS1_25CollectiveMainloopFwdSm90ILi2EN4cute5tupleIJNS5_1CILi1EEES8_S8_EEENS6_IJNS7_ILi128EEENS7_ILi224EEESA_EEELi128ENS_12float_e4m3_tEfNS_4arch4Sm90ELb0ELb1ELb0ELb1ELb0ELb0ELb0ELb1ELb1ELb1ELb0ELb0EEENS1_21CollectiveEpilogueFwdINS6_IJSA_SA_SB_EEES9_NS_10bfloat16_tESF_Li256ELb1ELb1ELb0ELb1EEENS1_36VarlenDynamicPersistentTileSchedulerILi128ELi224ELi256ELi128ELb0ELb1ELb1ELb1ELb0ELb1EEEEEEEEEvNT_6ParamsE,"a",@progbits
	.sectionflags	@""
	.align	4
.nv.constant0._ZN7cutlass13device_kernelIN5flash11enable_sm90INS1_16FlashAttnFwdSm90INS1_25CollectiveMainloopFwdSm90ILi2EN4cute5tupleIJNS5_1CILi1EEES8_S8_EEENS6_IJNS7_ILi128EEENS7_ILi224EEESA_EEELi128ENS_12float_e4m3_tEfNS_4arch4Sm90ELb0ELb1ELb0ELb1ELb0ELb0ELb0ELb1ELb1ELb1ELb0ELb0EEENS1_21CollectiveEpilogueFwdINS6_IJSA_SA_SB_EEES9_NS_10bfloat16_tESF_Li256ELb1ELb1ELb0ELb1EEENS1_36VarlenDynamicPersistentTileSchedulerILi128ELi224ELi256ELi128ELb0ELb1ELb1ELb1ELb0ELb1EEEEEEEEEvNT_6ParamsE:
	.zero		3584


//--------------------- .nv.constant0._ZN7cutlass13device_kernelIN5flash11enable_sm90INS1_16FlashAttnFwdSm90INS1_25CollectiveMainloopFwdSm90ILi2EN4cute5tupleIJNS5_1CILi1EEES8_S8_EEENS6_IJNS7_ILi128EEENS7_ILi224EEESA_EEELi128ENS_12float_e4m3_tEfNS_4arch4Sm90ELb0ELb1ELb0ELb1ELb0ELb1ELb0ELb1ELb1ELb1ELb0ELb0EEENS1_21CollectiveEpilogueFwdINS6_IJSA_SA_SB_EEES9_NS_10bfloat16_tESF_Li256ELb1ELb1ELb0ELb1EEENS1_36VarlenDynamicPersistentTileSchedulerILi128ELi224ELi256ELi128ELb0ELb1ELb1ELb1ELb0ELb1EEEEEEEEEvNT_6ParamsE --------------------------
	.section	.nv.constant0._ZN7cutlass13device_kernelIN5flash11enable_sm90INS1_16FlashAttnFwdSm90INS1_25CollectiveMainloopFwdSm90ILi2EN4cute5tupleIJNS5_1CILi1EEES8_S8_EEENS6_IJNS7_ILi128EEENS7_ILi224EEESA_EEELi128ENS_12float_e4m3_tEfNS_4arch4Sm90ELb0ELb1ELb0ELb1ELb0ELb1ELb0ELb1ELb1ELb1ELb0ELb0EEENS1_21CollectiveEpilogueFwdINS6_IJSA_SA_SB_EEES9_NS_10bfloat16_tESF_Li256ELb1ELb1ELb0ELb1EEENS1_36VarlenDynamicPersistentTileSchedulerILi128ELi224ELi256ELi128ELb0ELb1ELb1ELb1ELb0ELb1EEEEEEEEEvNT_6ParamsE,"a",@progbits
	.sectionflags	@""
	.align	4
.nv.constant0._ZN7cutlass13device_kernelIN5flash11enable_sm90INS1_16FlashAttnFwdSm90INS1_25CollectiveMainloopFwdSm90ILi2EN4cute5tupleIJNS5_1CILi1EEES8_S8_EEENS6_IJNS7_ILi128EEENS7_ILi224EEESA_EEELi128ENS_12float_e4m3_tEfNS_4arch4Sm90ELb0ELb1ELb0ELb1ELb0ELb1ELb0ELb1ELb1ELb1ELb0ELb0EEENS1_21CollectiveEpilogueFwdINS6_IJSA_SA_SB_EEES9_NS_10bfloat16_tESF_Li256ELb1ELb1ELb0ELb1EEENS1_36VarlenDynamicPersistentTileSchedulerILi128ELi224ELi256ELi128ELb0ELb1ELb1ELb1ELb0ELb1EEEEEEEEEvNT_6ParamsE:
	.zero		3584


//--------------------- .nv.constant0._ZN7cutlass13device_kernelIN5flash11enable_sm90INS1_16FlashAttnFwdSm90INS1_25CollectiveMainloopFwdSm90ILi2EN4cute5tupleIJNS5_1CILi1EEES8_S8_EEENS6_IJNS7_ILi128EEENS7_ILi224EEESA_EEELi128ENS_12float_e4m3_tEfNS_4arch4Sm90ELb1ELb0ELb0ELb0ELb0ELb0ELb0ELb1ELb1ELb1ELb0ELb0EEENS1_21CollectiveEpilogueFwdINS6_IJSA_SA_SB_EEES9_NS_10bfloat16_tESF_Li256ELb0ELb1ELb0ELb1EEENS1_30DynamicPersistentTileSchedulerILi256ELi128ELb0ELb1ELb1EEEEEEEEEvNT_6ParamsE --------------------------
	.section	.nv.constant0._ZN7cutlass13device_kernelIN5flash11enable_sm90INS1_16FlashAttnFwdSm90INS1_25CollectiveMainloopFwdSm90ILi2EN4cute5tupleIJNS5_1CILi1EEES8_S8_EEENS6_IJNS7_ILi128EEENS7_ILi224EEESA_EEELi128ENS_12float_e4m3_tEfNS_4arch4Sm90ELb1ELb0ELb0ELb0ELb0ELb0ELb0ELb1ELb1ELb1ELb0ELb0EEENS1_21CollectiveEpilogueFwdINS6_IJSA_SA_SB_EEES9_NS_10bfloat16_tESF_Li256ELb0ELb1ELb0ELb1EEENS1_30DynamicPersistentTileSchedulerILi256ELi128ELb0ELb1ELb1EEEEEEEEEvNT_6ParamsE,"a",@progbits
	.sectionflags	@""
	.align	4
.nv.constant0._ZN7cutlass13device_kernelIN5flash11enable_sm90INS1_16FlashAttnFwdSm90INS1_25CollectiveMainloopFwdSm90ILi2EN4cute5tupleIJNS5_1CILi1EEES8_S8_EEENS6_IJNS7_ILi128EEENS7_ILi224EEESA_EEELi128ENS_12float_e4m3_tEfNS_4arch4Sm90ELb1ELb0ELb0ELb0ELb0ELb0ELb0ELb1ELb1ELb1ELb0ELb0EEENS1_21CollectiveEpilogueFwdINS6_IJSA_SA_SB_EEES9_NS_10bfloat16_tESF_Li256ELb0ELb1ELb0ELb1EEENS1_30DynamicPersistentTileSchedulerILi256ELi128ELb0ELb1ELb1EEEEEEEEEvNT_6ParamsE:
	.zero		3584


//--------------------- .nv.constant0._ZN7cutlass13device_kernelIN5flash11enable_sm90INS1_16FlashAttnFwdSm90INS1_25CollectiveMainloopFwdSm90ILi2EN4cute5tupleIJNS5_1CILi1EEES8_S8_EEENS6_IJNS7_ILi128EEENS7_ILi224EEESA_EEELi128ENS_12float_e4m3_tEfNS_4arch4Sm90ELb1ELb0ELb0ELb1ELb0ELb0ELb0ELb1ELb1ELb1ELb0ELb0EEENS1_21CollectiveEpilogueFwdINS6_IJSA_SA_SB_EEES9_NS_10bfloat16_tESF_Li256ELb1ELb1ELb0ELb1EEENS1_36VarlenDynamicPersistentTileSchedulerILi128ELi224ELi256ELi128ELb0ELb1ELb1ELb1ELb1ELb1EEEEEEEEEvNT_6ParamsE --------------------------
	.section	.nv.constant0._ZN7cutlass13device_kernelIN5flash11enable_sm90INS1_16FlashAttnFwdSm90INS1_25CollectiveMainloopFwdSm90ILi2EN4cute5tupleIJNS5_1CILi1EEES8_S8_EEENS6_IJNS7_ILi128EEENS7_ILi224EEESA_EEELi128ENS_12float_e4m3_tEfNS_4arch4Sm90ELb1ELb0ELb0ELb1ELb0ELb0ELb0ELb1ELb1ELb1ELb0ELb0EEENS1_21CollectiveEpilogueFwdINS6_IJSA_SA_SB_EEES9_NS_10bfloat16_tESF_Li256ELb1ELb1ELb0ELb1EEENS1_36VarlenDynamicPersistentTileSchedulerILi128ELi224ELi256ELi128ELb0ELb1ELb1ELb1ELb1ELb1EEEEEEEEEvNT_6ParamsE,"a",@progbits
	.sectionflags	@""
	.align	4
.nv.constant0._ZN7cutlass13device_kernelIN5flash11enable_sm90INS1_16FlashAttnFwdSm90INS1_25CollectiveMainloopFwdSm90ILi2EN4cute5tupleIJNS5_1CILi1EEES8_S8_EEENS6_IJNS7_ILi128EEENS7_ILi224EEESA_EEELi128ENS_12float_e4m3_tEfNS_4arch4Sm90ELb1ELb0ELb0ELb1ELb0ELb0ELb0ELb1ELb1ELb1ELb0ELb0EEENS1_21CollectiveEpilogueFwdINS6_IJSA_SA_SB_EEES9_NS_10bfloat16_tESF_Li256ELb1ELb1ELb0ELb1EEENS1_36VarlenDynamicPersistentTileSchedulerILi128ELi224ELi256ELi128ELb0ELb1ELb1ELb1ELb1ELb1EEEEEEEEEvNT_6ParamsE:
	.zero		3584


//--------------------- .nv.constant0._ZN7cutlass13device_kernelIN5flash11enable_sm90INS1_16FlashAttnFwdSm90INS1_25CollectiveMainloopFwdSm90ILi2EN4cute5tupleIJNS5_1CILi1EEES8_S8_EEENS6_IJNS7_ILi128EEENS7_ILi224EEESA_EEELi128ENS_12float_e4m3_tEfNS_4arch4Sm90ELb1ELb0ELb0ELb1ELb0ELb1ELb0ELb1ELb1ELb1ELb0ELb0EEENS1_21CollectiveEpilogueFwdINS6_IJSA_SA_SB_EEES9_NS_10bfloat16_tESF_Li256ELb1ELb1ELb0ELb1EEENS1_36VarlenDynamicPersistentTileSchedulerILi128ELi224ELi256ELi128ELb0ELb1ELb1ELb1ELb1ELb1EEEEEEEEEvNT_6ParamsE --------------------------
	.section	.nv.constant0._ZN7cutlass13device_kernelIN5flash11enable_sm90INS1_16FlashAttnFwdSm90INS1_25CollectiveMainloopFwdSm90ILi2EN4cute5tupleIJNS5_1CILi1EEES8_S8_EEENS6_IJNS7_ILi128EEENS7_ILi224EEESA_EEELi128ENS_12float_e4m3_tEfNS_4arch4Sm90ELb1ELb0ELb0ELb1ELb0ELb1ELb0ELb1ELb1ELb1ELb0ELb0EEENS1_21CollectiveEpilogueFwdINS6_IJSA_SA_SB_EEES9_NS_10bfloat16_tESF_Li256ELb1ELb1ELb0ELb1EEENS1_36VarlenDynamicPersistentTileSchedulerILi128ELi224ELi256ELi128ELb0ELb1ELb1ELb1ELb1ELb1EEEEEEEEEvNT_6ParamsE,"a",@progbits
	.sectionflags	@""
	.align	4
.nv.constant0._ZN7cutlass13device_kernelIN5flash11enable_sm90INS1_16FlashAttnFwdSm90INS1_25CollectiveMainloopFwdSm90ILi2EN4cute5tupleIJNS5_1CILi1EEES8_S8_EEENS6_IJNS7_ILi128EEENS7_ILi224EEESA_EEELi128ENS_12float_e4m3_tEfNS_4arch4Sm90ELb1ELb0ELb0ELb1ELb0ELb1ELb0ELb1ELb1ELb1ELb0ELb0EEENS1_21CollectiveEpilogueFwdINS6_IJSA_SA_SB_EEES9_NS_10bfloat16_tESF_Li256ELb1ELb1ELb0ELb1EEENS1_36VarlenDynamicPersistentTileSchedulerILi128ELi224ELi256ELi128ELb0ELb1ELb1ELb1ELb1ELb1EEEEEEEEEvNT_6ParamsE:
	.zero		3584


//--------------------- .nv.constant0._ZN7cutlass13device_kernelIN5flash11enable_sm90INS1_16FlashAttnFwdSm90INS1_25CollectiveMainloopFwdSm90ILi2EN4cute5tupleIJNS5_1CILi1EEES8_S8_EEENS6_IJNS7_ILi192EEENS7_ILi128EEENS7_ILi96EEEEEELi96ENS_12float_e4m3_tEfNS_4arch4Sm90ELb0ELb0ELb0ELb0ELb0ELb0ELb0ELb1ELb1ELb1ELb0ELb0EEENS1_21CollectiveEpilogueFwdINS6_IJSA_SC_SB_EEES9_NS_10bfloat16_tESG_Li384ELb0ELb1ELb0ELb1EEENS1_29StaticPersistentTileSchedulerILb0EEEEEEEEEvNT_6ParamsE --------------------------
	.section	.nv.constant0._ZN7cutlass13device_kernelIN5flash11enable_sm90INS1_16FlashAttnFwdSm90INS1_25CollectiveMainloopFwdSm90ILi2EN4cute5tupleIJNS5_1CILi1EEES8_S8_EEENS6_IJNS7_ILi192EEENS7_ILi128EEENS7_ILi96EEEEEELi96ENS_12float_e4m3_tEfNS_4arch4Sm90ELb0ELb0ELb0ELb0ELb0ELb0ELb0ELb1ELb1ELb1ELb0ELb0EEENS1_21CollectiveEpilogueFwdINS6_IJSA_SC_SB_EEES9_NS_10bfloat16_tESG_Li384ELb0ELb1ELb0ELb1EEENS1_29StaticPersistentTileSchedulerILb0EEEEEEEEEvNT_6ParamsE,"a",@progbits
	.sectionflags	@""
	.align	4
.nv.constant0._ZN7cutlass13device_kernelIN5flash11enable_sm90INS1_16FlashAttnFwdSm90INS1_25CollectiveMainloopFwdSm90ILi2EN4cute5tupleIJNS5_1CILi1EEES8_S8_EEENS6_IJNS7_ILi192EEENS7_ILi128EEENS7_ILi96EEEEEELi96ENS_12float_e4m3_tEfNS_4arch4Sm90ELb0ELb0ELb0ELb0ELb0ELb0ELb0ELb1ELb1ELb1ELb0ELb0EEENS1_21CollectiveEpilogueFwdINS6_IJSA_SC_SB_EEES9_NS_10bfloat16_tESG_Li384ELb0ELb1ELb0ELb1EEENS1_29StaticPersistentTileSchedulerILb0EEEEEEEEEvNT_6ParamsE:
	.zero		3456


//--------------------- .nv.constant0._ZN7cutlass13device_kernelIN5flash11enable_sm90INS1_16FlashAttnFwdSm90INS1_25CollectiveMainloopFwdSm90ILi2EN4cute5tupleIJNS5_1CILi1EEES8_S8_EEENS6_IJNS7_ILi192EEENS7_ILi128EEENS7_ILi96EEEEEELi96ENS_12float_e4m3_tEfNS_4arch4Sm90ELb0ELb0ELb0ELb1ELb0ELb0ELb0ELb1ELb1ELb1ELb0ELb0EEENS1_21CollectiveEpilogueFwdINS6_IJSA_SC_SB_EEES9_NS_10bfloat16_tESG_Li384ELb1ELb1ELb0ELb1EEENS1_36VarlenDynamicPersistentTileSchedulerILi192ELi128ELi384ELi128ELb0ELb1ELb1ELb0ELb1ELb1EEEEEEEEEvNT_6ParamsE --------------------------
	.section	.nv.constant0._ZN7cutlass13device_kernelIN5flash11enable_sm90INS1_16FlashAttnFwdSm90INS1_25CollectiveMainloopFwdSm90ILi2EN4cute5tupleIJNS5_1CILi1EEES8_S8_EEENS6_IJNS7_ILi192EEENS7_ILi128EEENS7_ILi96EEEEEELi96ENS_12float_e4m3_tEfNS_4arch4Sm90ELb0ELb0ELb0ELb1ELb0ELb0ELb0ELb1ELb1ELb1ELb0ELb0EEENS1_21CollectiveEpilogueFwdINS6_IJSA_SC_SB_EEES9_NS_10bfloat16_tESG_Li384ELb1ELb1ELb0ELb1EEENS1_36VarlenDynamicPersistentTileSchedulerILi192ELi128ELi384ELi128ELb0ELb1ELb1ELb0ELb1ELb1EEEEEEEEEvNT_6ParamsE,"a",@progbits
	.sectionflags	@""
	.align	4
.nv.constant0._ZN7cutlass13device_kernelIN5flash11enable_sm90INS1_16FlashAttnFwdSm90INS1_25CollectiveMainloopFwdSm90ILi2EN4cute5tupleIJNS5_1CILi1EEES8_S8_EEENS6_IJNS7_ILi192EEENS7_ILi128EEENS7_ILi96EEEEEELi96ENS_12float_e4m3_tEfNS_4arch4Sm90ELb0ELb0ELb0ELb1ELb0ELb0ELb0ELb1ELb1ELb1ELb0ELb0EEENS1_21CollectiveEpilogueFwdINS6_IJSA_SC_SB_EEES9_NS_10bfloat16_tESG_Li384ELb1ELb1ELb0ELb1EEENS1_36VarlenDynamicPersistentTileSchedulerILi192ELi128ELi384ELi128ELb0ELb1ELb1ELb0ELb1ELb1EEEEEEEEEvNT_6ParamsE:
	.zero		3584


//--------------------- .nv.constant0._ZN7cutlass13device_kernelIN5flash11enable_sm90INS1_16FlashAttnFwdSm90INS1_25CollectiveMainloopFwdSm90ILi2EN4cute5tupleIJNS5_1CILi1EEES8_S8_EEENS6_IJNS7_ILi192EEENS7_ILi128EEENS7_ILi96EEEEEELi96ENS_12float_e4m3_tEfNS_4arch4Sm90ELb0ELb0ELb0ELb1ELb0ELb1ELb0ELb1ELb1ELb1ELb0ELb0EEENS1_21CollectiveEpilogueFwdINS6_IJSA_SC_SB_EEES9_NS_10bfloat16_tESG_Li384ELb1ELb1ELb0ELb1EEENS1_36VarlenDynamicPersistentTileSchedulerILi192ELi128ELi384ELi128ELb0ELb1ELb1ELb0ELb1ELb1EEEEEEEEEvNT_6ParamsE --------------------------
	.section	.nv.constant0._ZN7cutlass13device_kernelIN5flash11enable_sm90INS1_16FlashAttnFwdSm90INS1_25CollectiveMainloopFwdSm90ILi2EN4cute5tupleIJNS5_1CILi1EEES8_S8_EEENS6_IJNS7_ILi192EEENS7_ILi128EEENS7_ILi96EEEEEELi96ENS_12float_e4m3_tEfNS_4arch4Sm90ELb0ELb0ELb0ELb1ELb0ELb1ELb0ELb1ELb1ELb1ELb0ELb0EEENS1_21CollectiveEpilogueFwdINS6_IJSA_SC_SB_EEES9_NS_10bfloat16_tESG_Li384ELb1ELb1ELb0ELb1EEENS1_36VarlenDynamicPersistentTileSchedulerILi192ELi128ELi384ELi128ELb0ELb1ELb1ELb0ELb1ELb1EEEEEEEEEvNT_6ParamsE,"a",@progbits
	.sectionflags	@""
	.align	4
.nv.constant0._ZN7cutlass13device_kernelIN5flash11enable_sm90INS1_16FlashAttnFwdSm90INS1_25CollectiveMainloopFwdSm90ILi2EN4cute5tupleIJNS5_1CILi1EEES8_S8_EEENS6_IJNS7_ILi192EEENS7_ILi128EEENS7_ILi96EEEEEELi96ENS_12float_e4m3_tEfNS_4arch4Sm90ELb0ELb0ELb0ELb1ELb0ELb1ELb0ELb1ELb1ELb1ELb0ELb0EEENS1_21CollectiveEpilogueFwdINS6_IJSA_SC_SB_EEES9_NS_10bfloat16_tESG_Li384ELb1ELb1ELb0ELb1EEENS1_36VarlenDynamicPersistentTileSchedulerILi192ELi128ELi384ELi128ELb0ELb1ELb1ELb0ELb1ELb1EEEEEEEEEvNT_6ParamsE:
	.zero		3584


//--------------------- .nv.constant0._ZN7cutlass13device_kernelIN5flash11enable_sm90INS1_16FlashAttnFwdSm90INS1_25CollectiveMainloopFwdSm90ILi2EN4cute5tupleIJNS5_1CILi1EEES8_S8_EEENS6_IJNS7_ILi192EEENS7_ILi128EEENS7_ILi96EEEEEELi96ENS_12float_e4m3_tEfNS_4arch4Sm90ELb0ELb1ELb0ELb0ELb0ELb0ELb0ELb1ELb1ELb1ELb0ELb0EEENS1_21CollectiveEpilogueFwdINS6_IJSA_SC_SB_EEES9_NS_10bfloat16_tESG_Li384ELb0ELb1ELb0ELb1EEENS1_30DynamicPersistentTileSchedulerILi384ELi128ELb0ELb1ELb1EEEEEEEEEvNT_6ParamsE --------------------------
	.section	.nv.constant0._ZN7cutlass13device_kernelIN5flash11enable_sm90INS1_16FlashAttnFwdSm90INS1_25CollectiveMainloopFwdSm90ILi2EN4cute5tupleIJNS5_1CILi1EEES8_S8_EEENS6_IJNS7_ILi192EEENS7_ILi128EEENS7_ILi96EEEEEELi96ENS_12float_e4m3_tEfNS_4arch4Sm90ELb0ELb1ELb0ELb0ELb0ELb0ELb0ELb1ELb1ELb1ELb0ELb0EEENS1_21CollectiveEpilogueFwdINS6_IJSA_SC_SB_EEES9_NS_10bfloat16_tESG_Li384ELb0ELb1ELb0ELb1EEENS1_30DynamicPersistentTileSchedulerILi384ELi128ELb0ELb1ELb1EEEEEEEEEvNT_6ParamsE,"a",@progbits
	.sectionflags	@""
	.align	4
.nv.constant0._ZN7cutlass13device_kernelIN5flash11enable_sm90INS1_16FlashAttnFwdSm90INS1_25CollectiveMainloopFwdSm90ILi2EN4cute5tupleIJNS5_1CILi1EEES8_S8_EEENS6_IJNS7_ILi192EEENS7_ILi128EEENS7_ILi96EEEEEELi96ENS_12float_e4m3_tEfNS_4arch4Sm90ELb0ELb1ELb0ELb0ELb0ELb0ELb0ELb1ELb1ELb1ELb0ELb0EEENS1_21CollectiveEpilogueFwdINS6_IJSA_SC_SB_EEES9_NS_10bfloat16_tESG_Li384ELb0ELb1ELb0ELb1EEENS1_30DynamicPersistentTileSchedulerILi384ELi128ELb0ELb1ELb1EEEEEEEEEvNT_6ParamsE:
	.zero		3584


//--------------------- .nv.constant0._ZN7cutlass13device_kernelIN5flash11enable_sm90INS1_16FlashAttnFwdSm90INS1_25CollectiveMainloopFwdSm90ILi2EN4cute5tupleIJNS5_1CILi1EEES8_S8_EEENS6_IJNS7_ILi192EEENS7_ILi128EEENS7_ILi96EEEEEELi96ENS_12float_e4m3_tEfNS_4arch4Sm90ELb0ELb1ELb0ELb1ELb0ELb0ELb0ELb1ELb1ELb1ELb0ELb0EEENS1_21CollectiveEpilogueFwdINS6_IJSA_SC_SB_EEES9_NS_10bfloat16_tESG_Li384ELb1ELb1ELb0ELb1EEENS1_36VarlenDynamicPersistentTileSchedulerILi192ELi128ELi384ELi128ELb0ELb1ELb1ELb1ELb0ELb1EEEEEEEEEvNT_6ParamsE --------------------------
	.section	.nv.constant0._ZN7cutlass13device_kernelIN5flash11enable_sm90INS1_16FlashAttnFwdSm90INS1_25CollectiveMainloopFwdSm90ILi2EN4cute5tupleIJNS5_1CILi1EEES8_S8_EEENS6_IJNS7_ILi192EEENS7_ILi128EEENS7_ILi96EEEEEELi96ENS_12float_e4m3_tEfNS_4arch4Sm90ELb0ELb1ELb0ELb1ELb0ELb0ELb0ELb1ELb1ELb1ELb0ELb0EEENS1_21CollectiveEpilogueFwdINS6_IJSA_SC_SB_EEES9_NS_10bfloat16_tESG_Li384ELb1ELb1ELb0ELb1EEENS1_36VarlenDynamicPersistentTileSchedulerILi192ELi128ELi384ELi128ELb0ELb1ELb1ELb1ELb0ELb1EEEEEEEEEvNT_6ParamsE,"a",@progbits
	.sectionflags	@""
	.align	4
.nv.constant0._ZN7cutlass13device_kernelIN5flash11enable_sm90INS1_16FlashAttnFwdSm90INS1_25CollectiveMainloopFwdSm90ILi2EN4cute5tupleIJNS5_1CILi1EEES8_S8_EEENS6_IJNS7_ILi192EEENS7_ILi128EEENS7_ILi96EEEEEELi96ENS_12float_e4m3_tEfNS_4arch4Sm90ELb0ELb1ELb0ELb1ELb0ELb0ELb0ELb1ELb1ELb1ELb0ELb0EEENS1_21CollectiveEpilogueFwdINS6_IJSA_SC_SB_EEES9_NS_10bfloat16_tESG_Li384ELb1ELb1ELb0ELb1EEENS1_36VarlenDynamicPersistentTileSchedulerILi192ELi128ELi384ELi128ELb0ELb1ELb1ELb1ELb0ELb1EEEEEEEEEvNT_6ParamsE:
	.zero		3584


//--------------------- .nv.constant0._ZN7cutlass13device_kernelIN5flash11enable_sm90INS1_16FlashAttnFwdSm90INS1_25CollectiveMainloopFwdSm90ILi2EN4cute5tupleIJNS5_1CILi1EEES8_S8_EEENS6_IJNS7_ILi192EEENS7_ILi128EEENS7_ILi96EEEEEELi96ENS_12float_e4m3_tEfNS_4arch4Sm90ELb0ELb1ELb0ELb1ELb0ELb1ELb0ELb1ELb1ELb1ELb0ELb0EEENS1_21CollectiveEpilogueFwdINS6_IJSA_SC_SB_EEES9_NS_10bfloat16_tESG_Li384ELb1ELb1ELb0ELb1EEENS1_36VarlenDynamicPersistentTileSchedulerILi192ELi128ELi384ELi128ELb0ELb1ELb1ELb1ELb0ELb1EEEEEEEEEvNT_6ParamsE --------------------------
	.section	.nv.constant0._ZN7cutlass13device_kernelIN5flash11enable_sm90INS1_16FlashAttnFwdSm90INS1_25CollectiveMainloopFwdSm90ILi2EN4cute5tupleIJNS5_1CILi1EEES8_S8_EEENS6_IJNS7_ILi192EEENS7_ILi128EEENS7_ILi96EEEEEELi96ENS_12float_e4m3_tEfNS_4arch4Sm90ELb0ELb1ELb0ELb1ELb0ELb1ELb0ELb1ELb1ELb1ELb0ELb0EEENS1_21CollectiveEpilogueFwdINS6_IJSA_SC_SB_EEES9_NS_10bfloat16_tESG_Li384ELb1ELb1ELb0ELb1EEENS1_36VarlenDynamicPersistentTileSchedulerILi192ELi128ELi384ELi128ELb0ELb1ELb1ELb1ELb0ELb1EEEEEEEEEvNT_6ParamsE,"a",@progbits
	.sectionflags	@""
	.align	4
.nv.constant0._ZN7cutlass13device_kernelIN5flash11enable_sm90INS1_16FlashAttnFwdSm90INS1_25CollectiveMainloopFwdSm90ILi2EN4cute5tupleIJNS5_1CILi1EEES8_S8_EEENS6_IJNS7_ILi192EEENS7_ILi128EEENS7_ILi96EEEEEELi96ENS_12float_e4m3_tEfNS_4arch4Sm90ELb0ELb1ELb0ELb1ELb0ELb1ELb0ELb1ELb1ELb1ELb0ELb0EEENS1_21CollectiveEpilogueFwdINS6_IJSA_SC_SB_EEES9_NS_10bfloat16_tESG_Li384ELb1ELb1ELb0ELb1EEENS1_36VarlenDynamicPersistentTileSchedulerILi192ELi128ELi384ELi128ELb0ELb1ELb1ELb1ELb0ELb1EEEEEEEEEvNT_6ParamsE:
	.zero		3584


//--------------------- .nv.constant0._ZN7cutlass13device_kernelIN5flash11enable_sm90INS1_16FlashAttnFwdSm90INS1_25CollectiveMainloopFwdSm90ILi2EN4cute5tupleIJNS5_1CILi1EEES8_S8_EEENS6_IJNS7_ILi192EEENS7_ILi128EEENS7_ILi96EEEEEELi96ENS_12float_e4m3_tEfNS_4arch4Sm90ELb1ELb0ELb0ELb0ELb0ELb0ELb0ELb1ELb1ELb1ELb0ELb0EEENS1_21CollectiveEpilogueFwdINS6_IJSA_SC_SB_EEES9_NS_10bfloat16_tESG_Li384ELb0ELb1ELb0ELb1EEENS1_30DynamicPersistentTileSchedulerILi384ELi128ELb0ELb1ELb1EEEEEEEEEvNT_6ParamsE --------------------------
	.section	.nv.constant0._ZN7cutlass13device_kernelIN5flash11enable_sm90INS1_16FlashAttnFwdSm90INS1_25CollectiveMainloopFwdSm90ILi2EN4cute5tupleIJNS5_1CILi1EEES8_S8_EEENS6_IJNS7_ILi192EEENS7_ILi128EEENS7_ILi96EEEEEELi96ENS_12float_e4m3_tEfNS_4arch4Sm90ELb1ELb0ELb0ELb0ELb0ELb0ELb0ELb1ELb1ELb1ELb0ELb0EEENS1_21CollectiveEpilogueFwdINS6_IJSA_SC_SB_EEES9_NS_10bfloat16_tESG_Li384ELb0ELb1ELb0ELb1EEENS1_30DynamicPersistentTileSchedulerILi384ELi128ELb0ELb1ELb1EEEEEEEEEvNT_6ParamsE,"a",@progbits
	.sectionflags	@""
	.align	4
.nv.constant0._ZN7cutlass13device_kernelIN5flash11enable_sm90INS1_16FlashAttnFwdSm90INS1_25CollectiveMainloopFwdSm90ILi2EN4cute5tupleIJNS5_1CILi1EEES8_S8_EEENS6_IJNS7_ILi192EEENS7_ILi128EEENS7_ILi96EEEEEELi96ENS_12float_e4m3_tEfNS_4arch4Sm90ELb1ELb0ELb0ELb0ELb0ELb0ELb0ELb1ELb1ELb1ELb0ELb0EEENS1_21CollectiveEpilogueFwdINS6_IJSA_SC_SB_EEES9_NS_10bfloat16_tESG_Li384ELb0ELb1ELb0ELb1EEENS1_30DynamicPersistentTileSchedulerILi384ELi128ELb0ELb1ELb1EEEEEEEEEvNT_6ParamsE:
	.zero		3584


//--------------------- .nv.constant0._ZN7cutlass13device_kernelIN5flash11enable_sm90INS1_16FlashAttnFwdSm90INS1_25CollectiveMainloopFwdSm90ILi2EN4cute5tupleIJNS5_1CILi1EEES8_S8_EEENS6_IJNS7_ILi192EEENS7_ILi128EEENS7_ILi96EEEEEELi96ENS_12float_e4m3_tEfNS_4arch4Sm90ELb1ELb0ELb0ELb1ELb0ELb0ELb0ELb1ELb1ELb1ELb0ELb0EEENS1_21CollectiveEpilogueFwdINS6_IJSA_SC_SB_EEES9_NS_10bfloat16_tESG_Li384ELb1ELb1ELb0ELb1EEENS1_36VarlenDynamicPersistentTileSchedulerILi192ELi128ELi384ELi128ELb0ELb1ELb1ELb1ELb1ELb1EEEEEEEEEvNT_6ParamsE --------------------------
	.section	.nv.constant0._ZN7cutlass13device_kernelIN5flash11enable_sm90INS1_16FlashAttnFwdSm90INS1_25CollectiveMainloopFwdSm90ILi2EN4cute5tupleIJNS5_1CILi1EEES8_S8_EEENS6_IJNS7_ILi192EEENS7_ILi128EEENS7_ILi96EEEEEELi96ENS_12float_e4m3_tEfNS_4arch4Sm90ELb1ELb0ELb0ELb1ELb0ELb0ELb0ELb1ELb1ELb1ELb0ELb0EEENS1_21CollectiveEpilogueFwdINS6_IJSA_SC_SB_EEES9_NS_10bfloat16_tESG_Li384ELb1ELb1ELb0ELb1EEENS1_36VarlenDynamicPersistentTileSchedulerILi192ELi128ELi384ELi128ELb0ELb1ELb1ELb1ELb1ELb1EEEEEEEEEvNT_6ParamsE,"a",@progbits
	.sectionflags	@""
	.align	4
.nv.constant0._ZN7cutlass13device_kernelIN5flash11enable_sm90INS1_16FlashAttnFwdSm90INS1_25CollectiveMainloopFwdSm90ILi2EN4cute5tupleIJNS5_1CILi1EEES8_S8_EEENS6_IJNS7_ILi192EEENS7_ILi128EEENS7_ILi96EEEEEELi96ENS_12float_e4m3_tEfNS_4arch4Sm90ELb1ELb0ELb0ELb1ELb0ELb0ELb0ELb1ELb1ELb1ELb0ELb0EEENS1_21CollectiveEpilogueFwdINS6_IJSA_SC_SB_EEES9_NS_10bfloat16_tESG_Li384ELb1ELb1ELb0ELb1EEENS1_36VarlenDynamicPersistentTileSchedulerILi192ELi128ELi384ELi128ELb0ELb1ELb1ELb1ELb1ELb1EEEEEEEEEvNT_6ParamsE:
	.zero		3584


//--------------------- .nv.constant0._ZN7cutlass13device_kernelIN5flash11enable_sm90INS1_16FlashAttnFwdSm90INS1_25CollectiveMainloopFwdSm90ILi2EN4cute5tupleIJNS5_1CILi1EEES8_S8_EEENS6_IJNS7_ILi192EEENS7_ILi128EEENS7_ILi96EEEEEELi96ENS_12float_e4m3_tEfNS_4arch4Sm90ELb1ELb0ELb0ELb1ELb0ELb1ELb0ELb1ELb1ELb1ELb0ELb0EEENS1_21CollectiveEpilogueFwdINS6_IJSA_SC_SB_EEES9_NS_10bfloat16_tESG_Li384ELb1ELb1ELb0ELb1EEENS1_36VarlenDynamicPersistentTileSchedulerILi192ELi128ELi384ELi128ELb0ELb1ELb1ELb1ELb1ELb1EEEEEEEEEvNT_6ParamsE --------------------------
	.section	.nv.constant0._ZN7cutlass13device_kernelIN5flash11enable_sm90INS1_16FlashAttnFwdSm90INS1_25CollectiveMainloopFwdSm90ILi2EN4cute5tupleIJNS5_1CILi1EEES8_S8_EEENS6_IJNS7_ILi192EEENS7_ILi128EEENS7_ILi96EEEEEELi96ENS_12float_e4m3_tEfNS_4arch4Sm90ELb1ELb0ELb0ELb1ELb0ELb1ELb0ELb1ELb1ELb1ELb0ELb0EEENS1_21CollectiveEpilogueFwdINS6_IJSA_SC_SB_EEES9_NS_10bfloat16_tESG_Li384ELb1ELb1ELb0ELb1EEENS1_36VarlenDynamicPersistentTileSchedulerILi192ELi128ELi384ELi128ELb0ELb1ELb1ELb1ELb1ELb1EEEEEEEEEvNT_6ParamsE,"a",@progbits
	.sectionflags	@""
	.align	4
.nv.constant0._ZN7cutlass13device_kernelIN5flash11enable_sm90INS1_16FlashAttnFwdSm90INS1_25CollectiveMainloopFwdSm90ILi2EN4cute5tupleIJNS5_1CILi1EEES8_S8_EEENS6_IJNS7_ILi192EEENS7_ILi128EEENS7_ILi96EEEEEELi96ENS_12float_e4m3_tEfNS_4arch4Sm90ELb1ELb0ELb0ELb1ELb0ELb1ELb0ELb1ELb1ELb1ELb0ELb0EEENS1_21CollectiveEpilogueFwdINS6_IJSA_SC_SB_EEES9_NS_10bfloat16_tESG_Li384ELb1ELb1ELb0ELb1EEENS1_36VarlenDynamicPersistentTileSchedulerILi192ELi128ELi384ELi128ELb0ELb1ELb1ELb1ELb1ELb1EEEEEEEEEvNT_6ParamsE:
	.zero		3584


//--------------------- .nv.constant0._ZN7cutlass13device_kernelIN5flash11enable_sm90INS1_16FlashAttnFwdSm90INS1_25CollectiveMainloopFwdSm90ILi2EN4cute5tupleIJNS5_1CILi1EEES8_S8_EEENS6_IJNS7_ILi192EEENS7_ILi160EEENS7_ILi64EEEEEELi64ENS_12float_e4m3_tEfNS_4arch4Sm90ELb0ELb0ELb0ELb0ELb0ELb0ELb0ELb1ELb1ELb1ELb0ELb0EEENS1_21CollectiveEpilogueFwdINS6_IJSA_SC_SB_EEES9_NS_10bfloat16_tESG_Li384ELb0ELb1ELb0ELb1EEENS1_29StaticPersistentTileSchedulerILb0EEEEEEEEEvNT_6ParamsE --------------------------
	.section	.nv.constant0._ZN7cutlass13device_kernelIN5flash11enable_sm90INS1_16FlashAttnFwdSm90INS1_25CollectiveMainloopFwdSm90ILi2EN4cute5tupleIJNS5_1CILi1EEES8_S8_EEENS6_IJNS7_ILi192EEENS7_ILi160EEENS7_ILi64EEEEEELi64ENS_12float_e4m3_tEfNS_4arch4Sm90ELb0ELb0ELb0ELb0ELb0ELb0ELb0ELb1ELb1ELb1ELb0ELb0EEENS1_21CollectiveEpilogueFwdINS6_IJSA_SC_SB_EEES9_NS_10bfloat16_tESG_Li384ELb0ELb1ELb0ELb1EEENS1_29StaticPersistentTileSchedulerILb0EEEEEEEEEvNT_6ParamsE,"a",@progbits
	.sectionflags	@""
	.align	4
.nv.constant0._ZN7cutlass13device_kernelIN5flash11enable_sm90INS1_16FlashAttnFwdSm90INS1_25CollectiveMainloopFwdSm90ILi2EN4cute5tupleIJNS5_1CILi1EEES8_S8_EEENS6_IJNS7_ILi192EEENS7_ILi160EEENS7_ILi64EEEEEELi64ENS_12float_e4m3_tEfNS_4arch4Sm90ELb0ELb0ELb0ELb0ELb0ELb0ELb0ELb1ELb1ELb1ELb0ELb0EEENS1_21CollectiveEpilogueFwdINS6_IJSA_SC_SB_EEES9_NS_10bfloat16_tESG_Li384ELb0ELb1ELb0ELb1EEENS1_29StaticPersistentTileSchedulerILb0EEEEEEEEEvNT_6ParamsE:
	.zero		3456


//--------------------- .nv.constant0._ZN7cutlass13device_kernelIN5flash11enable_sm90INS1_16FlashAttnFwdSm90INS1_25CollectiveMainloopFwdSm90ILi2EN4cute5tupleIJNS5_1CILi1EEES8_S8_EEENS6_IJNS7_ILi192EEENS7_ILi160EEENS7_ILi64EEEEEELi64ENS_12float_e4m3_tEfNS_4arch4Sm90ELb0ELb0ELb0ELb1ELb0ELb0ELb0ELb1ELb1ELb1ELb0ELb0EEENS1_21CollectiveEpilogueFwdINS6_IJSA_SC_SB_EEES9_NS_10bfloat16_tESG_Li384ELb1ELb1ELb0ELb1EEENS1_36VarlenDynamicPersistentTileSchedulerILi192ELi160ELi384ELi128ELb0ELb1ELb1ELb0ELb1ELb1EEEEEEEEEvNT_6ParamsE --------------------------
	.section	.nv.constant0._ZN7cutlass13device_kernelIN5flash11enable_sm90INS1_16FlashAttnFwdSm90INS1_25CollectiveMainloopFwdSm90ILi2EN4cute5tupleIJNS5_1CILi1EEES8_S8_EEENS6_IJNS7_ILi192EEENS7_ILi160EEENS7_ILi64EEEEEELi64ENS_12float_e4m3_tEfNS_4arch4Sm90ELb0ELb0ELb0ELb1ELb0ELb0ELb0ELb1ELb1ELb1ELb0ELb0EEENS1_21CollectiveEpilogueFwdINS6_IJSA_SC_SB_EEES9_NS_10bfloat16_tESG_Li384ELb1ELb1ELb0ELb1EEENS1_36VarlenDynamicPersistentTileSchedulerILi192ELi160ELi384ELi128ELb0ELb1ELb1ELb0ELb1ELb1EEEEEEEEEvNT_6ParamsE,"a",@progbits
	.sectionflags	@""
	.align	4
.nv.constant0._ZN7cutlass13device_kernelIN5flash11enable_sm90INS1_16FlashAttnFwdSm90INS1_25CollectiveMainloopFwdSm90ILi2EN4cute5tupleIJNS5_1CILi1EEES8_S8_EEENS6_IJNS7_ILi192EEENS7_ILi160EEENS7_ILi64EEEEEELi64ENS_12float_e4m3_tEfNS_4arch4Sm90ELb0ELb0ELb0ELb1ELb0ELb0ELb0ELb1ELb1ELb1ELb0ELb0EEENS1_21CollectiveEpilogueFwdINS6_IJSA_SC_SB_EEES9_NS_10bfloat16_tESG_Li384ELb1ELb1ELb0ELb1EEENS1_36VarlenDynamicPersistentTileSchedulerILi192ELi160ELi384ELi128ELb0ELb1ELb1ELb0ELb1ELb1EEEEEEEEEvNT_6ParamsE:
	.zero		3584


//--------------------- .nv.constant0._ZN7cutlass13device_kernelIN5flash11enable_sm90INS1_16FlashAttnFwdSm90INS1_25CollectiveMainloopFwdSm90ILi2EN4cute5tupleIJNS5_1CILi1EEES8_S8_EEENS6_IJNS7_ILi192EEENS7_ILi160EEENS7_ILi64EEEEEELi64ENS_12float_e4m3_tEfNS_4arch4Sm90ELb0ELb0ELb0ELb1ELb0ELb1ELb0ELb1ELb1ELb1ELb0ELb0EEENS1_21CollectiveEpilogueFwdINS6_IJSA_SC_SB_EEES9_NS_10bfloat16_tESG_Li384ELb1ELb1ELb0ELb1EEENS1_36VarlenDynamicPersistentTileSchedulerILi192ELi160ELi384ELi128ELb0ELb1ELb1ELb0ELb1ELb1EEEEEEEEEvNT_6ParamsE --------------------------
	.section	.nv.constant0._ZN7cutlass13device_kernelIN5flash11enable_sm90INS1_16FlashAttnFwdSm90INS1_25CollectiveMainloopFwdSm90ILi2EN4cute5tupleIJNS5_1CILi1EEES8_S8_EEENS6_IJNS7_ILi192EEENS7_ILi160EEENS7_ILi64EEEEEELi64ENS_12float_e4m3_tEfNS_4arch4Sm90ELb0ELb0ELb0ELb1ELb0ELb1ELb0ELb1ELb1ELb1ELb0ELb0EEENS1_21CollectiveEpilogueFwdINS6_IJSA_SC_SB_EEES9_NS_10bfloat16_tESG_Li384ELb1ELb1ELb0ELb1EEENS1_36VarlenDynamicPersistentTileSchedulerILi192ELi160ELi384ELi128ELb0ELb1ELb1ELb0ELb1ELb1EEEEEEEEEvNT_6ParamsE,"a",@progbits
	.sectionflags	@""
	.align	4
.nv.constant0._ZN7cutlass13device_kernelIN5flash11enable_sm90INS1_16FlashAttnFwdSm90INS1_25CollectiveMainloopFwdSm90ILi2EN4cute5tupleIJNS5_1CILi1EEES8_S8_EEENS6_IJNS7_ILi192EEENS7_ILi160EEENS7_ILi64EEEEEELi64ENS_12float_e4m3_tEfNS_4arch4Sm90ELb0ELb0ELb0ELb1ELb0ELb1ELb0ELb1ELb1ELb1ELb0ELb0EEENS1_21CollectiveEpilogueFwdINS6_IJSA_SC_SB_EEES9_NS_10bfloat16_tESG_Li384ELb1ELb1ELb0ELb1EEENS1_36VarlenDynamicPersistentTileSchedulerILi192ELi160ELi384ELi128ELb0ELb1ELb1ELb0ELb1ELb1EEEEEEEEEvNT_6ParamsE:
	.zero		3584


//--------------------- .nv.constant0._ZN7cutlass13device_kernelIN5flash11enable_sm90INS1_16FlashAttnFwdSm90INS1_25CollectiveMainloopFwdSm90ILi2EN4cute5tupleIJNS5_1CILi1EEES8_S8_EEENS6_IJNS7_ILi192EEENS7_ILi160EEENS7_ILi64EEEEEELi64ENS_12float_e4m3_tEfNS_4arch4Sm90ELb0ELb1ELb0ELb0ELb0ELb0ELb0ELb1ELb1ELb1ELb0ELb0EEENS1_21CollectiveEpilogueFwdINS6_IJSA_SC_SB_EEES9_NS_10bfloat16_tESG_Li384ELb0ELb1ELb0ELb1EEENS1_30DynamicPersistentTileSchedulerILi384ELi128ELb0ELb1ELb1EEEEEEEEEvNT_6ParamsE --------------------------
	.section	.nv.constant0._ZN7cutlass13device_kernelIN5flash11enable_sm90INS1_16FlashAttnFwdSm90INS1_25CollectiveMainloopFwdSm90ILi2EN4cute5tupleIJNS5_1CILi1EEES8_S8_EEENS6_IJNS7_ILi192EEENS7_ILi160EEENS7_ILi64EEEEEELi64ENS_12float_e4m3_tEfNS_4arch4Sm90ELb0ELb1ELb0ELb0ELb0ELb0ELb0ELb1ELb1ELb1ELb0ELb0EEENS1_21CollectiveEpilogueFwdINS6_IJSA_SC_SB_EEES9_NS_10bfloat16_tESG_Li384ELb0ELb1ELb0ELb1EEENS1_30DynamicPersistentTileSchedulerILi384ELi128ELb0ELb1ELb1EEEEEEEEEvNT_6ParamsE,"a",@progbits
	.sectionflags	@""
	.align	4
.nv.constant0._ZN7cutlass13device_kernelIN5flash11enable_sm90INS1_16FlashAttnFwdSm90INS1_25CollectiveMainloopFwdSm90ILi2EN4cute5tupleIJNS5_1CILi1EEES8_S8_EEENS6_IJNS7_ILi192EEENS7_ILi160EEENS7_ILi64EEEEEELi64ENS_12float_e4m3_tEfNS_4arch4Sm90ELb0ELb1ELb0ELb0ELb0ELb0ELb0ELb1ELb1ELb1ELb0ELb0EEENS1_21CollectiveEpilogueFwdINS6_IJSA_SC_SB_EEES9_NS_10bfloat16_tESG_Li384ELb0ELb1ELb0ELb1EEENS1_30DynamicPersistentTileSchedulerILi384ELi128ELb0ELb1ELb1EEEEEEEEEvNT_6ParamsE:
	.zero		3584


//--------------------- .nv.constant0._ZN7cutlass13device_kernelIN5flash11enable_sm90INS1_16FlashAttnFwdSm90INS1_25CollectiveMainloopFwdSm90ILi2EN4cute5tupleIJNS5_1CILi1EEES8_S8_EEENS6_IJNS7_ILi192EEENS7_ILi160EEENS7_ILi64EEEEEELi64ENS_12float_e4m3_tEfNS_4arch4Sm90ELb0ELb1ELb0ELb1ELb0ELb0ELb0ELb1ELb1ELb1ELb0ELb0EEENS1_21CollectiveEpilogueFwdINS6_IJSA_SC_SB_EEES9_NS_10bfloat16_tESG_Li384ELb1ELb1ELb0ELb1EEENS1_36VarlenDynamicPersistentTileSchedulerILi192ELi160ELi384ELi128ELb0ELb1ELb1ELb1ELb0ELb1EEEEEEEEEvNT_6ParamsE --------------------------
	.section	.nv.constant0._ZN7cutlass13device_kernelIN5flash11enable_sm90INS1_16FlashAttnFwdSm90INS1_25CollectiveMainloopFwdSm90ILi2EN4cute5tupleIJNS5_1CILi1EEES8_S8_EEENS6_IJNS7_ILi192EEENS7_ILi160EEENS7_ILi64EEEEEELi64ENS_12float_e4m3_tEfNS_4arch4Sm90ELb0ELb1ELb0ELb1ELb0ELb0ELb0ELb1ELb1ELb1ELb0ELb0EEENS1_21CollectiveEpilogueFwdINS6_IJSA_SC_SB_EEES9_NS_10bfloat16_tESG_Li384ELb1ELb1ELb0ELb1EEENS1_36VarlenDynamicPersistentTileSchedulerILi192ELi160ELi384ELi128ELb0ELb1ELb1ELb1ELb0ELb1EEEEEEEEEvNT_6ParamsE,"a",@progbits
	.sectionflags	@""
	.align	4
.nv.constant0._ZN7cutlass13device_kernelIN5flash11enable_sm90INS1_16FlashAttnFwdSm90INS1_25CollectiveMainloopFwdSm90ILi2EN4cute5tupleIJNS5_1CILi1EEES8_S8_EEENS6_IJNS7_ILi192EEENS7_ILi160EEENS7_ILi64EEEEEELi64ENS_12float_e4m3_tEfNS_4arch4Sm90ELb0ELb1ELb0ELb1ELb0ELb0ELb0ELb1ELb1ELb1ELb0ELb0EEENS1_21CollectiveEpilogueFwdINS6_IJSA_SC_SB_EEES9_NS_10bfloat16_tESG_Li384ELb1ELb1ELb0ELb1EEENS1_36VarlenDynamicPersistentTileSchedulerILi192ELi160ELi384ELi128ELb0ELb1ELb1ELb1ELb0ELb1EEEEEEEEEvNT_6ParamsE:
	.zero		3584


//--------------------- .nv.constant0._ZN7cutlass13device_kernelIN5flash11enable_sm90INS1_16FlashAttnFwdSm90INS1_25CollectiveMainloopFwdSm90ILi2EN4cute5tupleIJNS5_1CILi1EEES8_S8_EEENS6_IJNS7_ILi192EEENS7_ILi160EEENS7_ILi64EEEEEELi64ENS_12float_e4m3_tEfNS_4arch4Sm90ELb0ELb1ELb0ELb1ELb0ELb1ELb0ELb1ELb1ELb1ELb0ELb0EEENS1_21CollectiveEpilogueFwdINS6_IJSA_SC_SB_EEES9_NS_10bfloat16_tESG_Li384ELb1ELb1ELb0ELb1EEENS1_36VarlenDynamicPersistentTileSchedulerILi192ELi160ELi384ELi128ELb0ELb1ELb1ELb1ELb0ELb1EEEEEEEEEvNT_6ParamsE --------------------------
	.section	.nv.constant0._ZN7cutlass13device_kernelIN5flash11enable_sm90INS1_16FlashAttnFwdSm90INS1_25CollectiveMainloopFwdSm90ILi2EN4cute5tupleIJNS5_1CILi1EEES8_S8_EEENS6_IJNS7_ILi192EEENS7_ILi160EEENS7_ILi64EEEEEELi64ENS_12float_e4m3_tEfNS_4arch4Sm90ELb0ELb1ELb0ELb1ELb0ELb1ELb0ELb1ELb1ELb1ELb0ELb0EEENS1_21CollectiveEpilogueFwdINS6_IJSA_SC_SB_EEES9_NS_10bfloat16_tESG_Li384ELb1ELb1ELb0ELb1EEENS1_36VarlenDynamicPersistentTileSchedulerILi192ELi160ELi384ELi128ELb0ELb1ELb1ELb1ELb0ELb1EEEEEEEEEvNT_6ParamsE,"a",@progbits
	.sectionflags	@""
	.align	4
.nv.constant0._ZN7cutlass13device_kernelIN5flash11enable_sm90INS1_16FlashAttnFwdSm90INS1_25CollectiveMainloopFwdSm90ILi2EN4cute5tupleIJNS5_1CILi1EEES8_S8_EEENS6_IJNS7_ILi192EEENS7_ILi160EEENS7_ILi64EEEEEELi64ENS_12float_e4m3_tEfNS_4arch4Sm90ELb0ELb1ELb0ELb1ELb0ELb1ELb0ELb1ELb1ELb1ELb0ELb0EEENS1_21CollectiveEpilogueFwdINS6_IJSA_SC_SB_EEES9_NS_10bfloat16_tESG_Li384ELb1ELb1ELb0ELb1EEENS1_36VarlenDynamicPersistentTileSchedulerILi192ELi160ELi384ELi128ELb0ELb1ELb1ELb1ELb0ELb1EEEEEEEEEvNT_6ParamsE:
	.zero		3584


//--------------------- .nv.constant0._ZN7cutlass13device_kernelIN5flash11enable_sm90INS1_16FlashAttnFwdSm90INS1_25CollectiveMainloopFwdSm90ILi2EN4cute5tupleIJNS5_1CILi1EEES8_S8_EEENS6_IJNS7_ILi192EEENS7_ILi160EEENS7_ILi64EEEEEELi64ENS_12float_e4m3_tEfNS_4arch4Sm90ELb1ELb0ELb0ELb0ELb0ELb0ELb0ELb1ELb1ELb1ELb0ELb0EEENS1_21CollectiveEpilogueFwdINS6_IJSA_SC_SB_EEES9_NS_10bfloat16_tESG_Li384ELb0ELb1ELb0ELb1EEENS1_30DynamicPersistentTileSchedulerILi384ELi128ELb0ELb1ELb1EEEEEEEEEvNT_6ParamsE --------------------------
	.section	.nv.constant0._ZN7cutlass13device_kernelIN5flash11enable_sm90INS1_16FlashAttnFwdSm90INS1_25CollectiveMainloopFwdSm90ILi2EN4cute5tupleIJNS5_1CILi1EEES8_S8_EEENS6_IJNS7_ILi192EEENS7_ILi160EEENS7_ILi64EEEEEELi64ENS_12float_e4m3_tEfNS_4arch4Sm90ELb1ELb0ELb0ELb0ELb0ELb0ELb0ELb1ELb1ELb1ELb0ELb0EEENS1_21CollectiveEpilogueFwdINS6_IJSA_SC_SB_EEES9_NS_10bfloat16_tESG_Li384ELb0ELb1ELb0ELb1EEENS1_30DynamicPersistentTileSchedulerILi384ELi128ELb0ELb1ELb1EEEEEEEEEvNT_6ParamsE,"a",@progbits
	.sectionflags	@""
	.align	4
.nv.constant0._ZN7cutlass13device_kernelIN5flash11enable_sm90INS1_16FlashAttnFwdSm90INS1_25CollectiveMainloopFwdSm90ILi2EN4cute5tupleIJNS5_1CILi1EEES8_S8_EEENS6_IJNS7_ILi192EEENS7_ILi160EEENS7_ILi64EEEEEELi64ENS_12float_e4m3_tEfNS_4arch4Sm90ELb1ELb0ELb0ELb0ELb0ELb0ELb0ELb1ELb1ELb1ELb0ELb0EEENS1_21CollectiveEpilogueFwdINS6_IJSA_SC_SB_EEES9_NS_10bfloat16_tESG_Li384ELb0ELb1ELb0ELb1EEENS1_30DynamicPersistentTileSchedulerILi384ELi128ELb0ELb1ELb1EEEEEEEEEvNT_6ParamsE:
	.zero		3584


//--------------------- .nv.constant0._ZN7cutlass13device_kernelIN5flash11enable_sm90INS1_16FlashAttnFwdSm90INS1_25CollectiveMainloopFwdSm90ILi2EN4cute5tupleIJNS5_1CILi1EEES8_S8_EEENS6_IJNS7_ILi192EEENS7_ILi160EEENS7_ILi64EEEEEELi64ENS_12float_e4m3_tEfNS_4arch4Sm90ELb1ELb0ELb0ELb1ELb0ELb0ELb0ELb1ELb1ELb1ELb0ELb0EEENS1_21CollectiveEpilogueFwdINS6_IJSA_SC_SB_EEES9_NS_10bfloat16_tESG_Li384ELb1ELb1ELb0ELb1EEENS1_36VarlenDynamicPersistentTileSchedulerILi192ELi160ELi384ELi128ELb0ELb1ELb1ELb1ELb1ELb1EEEEEEEEEvNT_6ParamsE --------------------------
	.section	.nv.constant0._ZN7cutlass13device_kernelIN5flash11enable_sm90INS1_16FlashAttnFwdSm90INS1_25CollectiveMainloopFwdSm90ILi2EN4cute5tupleIJNS5_1CILi1EEES8_S8_EEENS6_IJNS7_ILi192EEENS7_ILi160EEENS7_ILi64EEEEEELi64ENS_12float_e4m3_tEfNS_4arch4Sm90ELb1ELb0ELb0ELb1ELb0ELb0ELb0ELb1ELb1ELb1ELb0ELb0EEENS1_21CollectiveEpilogueFwdINS6_IJSA_SC_SB_EEES9_NS_10bfloat16_tESG_Li384ELb1ELb1ELb0ELb1EEENS1_36VarlenDynamicPersistentTileSchedulerILi192ELi160ELi384ELi128ELb0ELb1ELb1ELb1ELb1ELb1EEEEEEEEEvNT_6ParamsE,"a",@progbits
	.sectionflags	@""
	.align	4
.nv.constant0._ZN7cutlass13device_kernelIN5flash11enable_sm90INS1_16FlashAttnFwdSm90INS1_25CollectiveMainloopFwdSm90ILi2EN4cute5tupleIJNS5_1CILi1EEES8_S8_EEENS6_IJNS7_ILi192EEENS7_ILi160EEENS7_ILi64EEEEEELi64ENS_12float_e4m3_tEfNS_4arch4Sm90ELb1ELb0ELb0ELb1ELb0ELb0ELb0ELb1ELb1ELb1ELb0ELb0EEENS1_21CollectiveEpilogueFwdINS6_IJSA_SC_SB_EEES9_NS_10bfloat16_tESG_Li384ELb1ELb1ELb0ELb1EEENS1_36VarlenDynamicPersistentTileSchedulerILi192ELi160ELi384ELi128ELb0ELb1ELb1ELb1ELb1ELb1EEEEEEEEEvNT_6ParamsE:
	.zero		3584


//--------------------- .nv.constant0._ZN7cutlass13device_kernelIN5flash11enable_sm90INS1_16FlashAttnFwdSm90INS1_25CollectiveMainloopFwdSm90ILi2EN4cute5tupleIJNS5_1CILi1EEES8_S8_EEENS6_IJNS7_ILi192EEENS7_ILi160EEENS7_ILi64EEEEEELi64ENS_12float_e4m3_tEfNS_4arch4Sm90ELb1ELb0ELb0ELb1ELb0ELb1ELb0ELb1ELb1ELb1ELb0ELb0EEENS1_21CollectiveEpilogueFwdINS6_IJSA_SC_SB_EEES9_NS_10bfloat16_tESG_Li384ELb1ELb1ELb0ELb1EEENS1_36VarlenDynamicPersistentTileSchedulerILi192ELi160ELi384ELi128ELb0ELb1ELb1ELb1ELb1ELb1EEEEEEEEEvNT_6ParamsE --------------------------
	.section	.nv.constant0._ZN7cutlass13device_kernelIN5flash11enable_sm90INS1_16FlashAttnFwdSm90INS1_25CollectiveMainloopFwdSm90ILi2EN4cute5tupleIJNS5_1CILi1EEES8_S8_EEENS6_IJNS7_ILi192EEENS7_ILi160EEENS7_ILi64EEEEEELi64ENS_12float_e4m3_tEfNS_4arch4Sm90ELb1ELb0ELb0ELb1ELb0ELb1ELb0ELb1ELb1ELb1ELb0ELb0EEENS1_21CollectiveEpilogueFwdINS6_IJSA_SC_SB_EEES9_NS_10bfloat16_tESG_Li384ELb1ELb1ELb0ELb1EEENS1_36VarlenDynamicPersistentTileSchedulerILi192ELi160ELi384ELi128ELb0ELb1ELb1ELb1ELb1ELb1EEEEEEEEEvNT_6ParamsE,"a",@progbits
	.sectionflags	@""
	.align	4
.nv.constant0._ZN7cutlass13device_kernelIN5flash11enable_sm90INS1_16FlashAttnFwdSm90INS1_25CollectiveMainloopFwdSm90ILi2EN4cute5tupleIJNS5_1CILi1EEES8_S8_EEENS6_IJNS7_ILi192EEENS7_ILi160EEENS7_ILi64EEEEEELi64ENS_12float_e4m3_tEfNS_4arch4Sm90ELb1ELb0ELb0ELb1ELb0ELb1ELb0ELb1ELb1ELb1ELb0ELb0EEENS1_21CollectiveEpilogueFwdINS6_IJSA_SC_SB_EEES9_NS_10bfloat16_tESG_Li384ELb1ELb1ELb0ELb1EEENS1_36VarlenDynamicPersistentTileSchedulerILi192ELi160ELi384ELi128ELb0ELb1ELb1ELb1ELb1ELb1EEEEEEEEEvNT_6ParamsE:
	.zero		3584


//--------------------- SYMBOLS --------------------------

	.type		.nv.reservedSmem.offset0,@object
	.size		.nv.reservedSmem.offset0,0x4
